// auto-generated by cutlass_sweep.gemm — config: {"arch": "sm_100", "cluster_m": 2, "cluster_n": 1, "dtype": "int8", "dtype_b": "int8", "layout": "nt", "stages": 0, "tile_k": 32, "tile_m": 128, "tile_n": 256}
#include "cutlass/cutlass.h"
#include "cutlass/gemm/collective/collective_builder.hpp"
#include "cutlass/gemm/device/gemm_universal_adapter.h"
#include "cutlass/gemm/kernel/gemm_universal.hpp"
#include "cutlass/epilogue/collective/collective_builder.hpp"

using ElemA = int8_t;
using ElemB = int8_t;
using ElemCD = int8_t;
using Acc  = int32_t;
using TileShape    = cute::Shape<cute::_128, cute::_256, cute::_32>;
using ClusterShape = cute::Shape<cute::_2, cute::_1, cute::_1>;

using CollectiveEpilogue = typename cutlass::epilogue::collective::CollectiveBuilder<
    cutlass::arch::Sm100, cutlass::arch::OpClassTensorOp,
    TileShape, ClusterShape,
    cutlass::epilogue::collective::EpilogueTileAuto,
    Acc, Acc,
    ElemCD, cutlass::layout::RowMajor, 128 / cutlass::sizeof_bits<ElemCD>::value,
    ElemCD, cutlass::layout::RowMajor, 128 / cutlass::sizeof_bits<ElemCD>::value,
    cutlass::epilogue::collective::EpilogueScheduleAuto
  >::CollectiveOp;

using CollectiveMainloop = typename cutlass::gemm::collective::CollectiveBuilder<
    cutlass::arch::Sm100, cutlass::arch::OpClassTensorOp,
    ElemA, cutlass::layout::RowMajor, 128 / cutlass::sizeof_bits<ElemA>::value,
    ElemB, cutlass::layout::ColumnMajor, 128 / cutlass::sizeof_bits<ElemB>::value,
    Acc,
    TileShape, ClusterShape,
    cutlass::gemm::collective::StageCountAutoCarveout<static_cast<int>(sizeof(typename CollectiveEpilogue::SharedStorage))>,
    cutlass::gemm::collective::KernelScheduleAuto
  >::CollectiveOp;

using GemmKernel = cutlass::gemm::kernel::GemmUniversal<
    cute::Shape<int,int,int,int>,
    CollectiveMainloop,
    CollectiveEpilogue
>;
using Gemm = cutlass::gemm::device::GemmUniversalAdapter<GemmKernel>;

// Force the device kernel symbol into the cubin without needing a host main.
auto* _anchor = &cutlass::device_kernel<GemmKernel>;


// ===== COMPILED SASS (sm_100a) =====

	.target	sm_100a

	.elftype	@"ET_EXEC"


//--------------------- .note.nv.tkinfo           --------------------------
	.section	.note.nv.tkinfo,"",@"SHT_NOTE"
	.sectionflags	@"SHF_NOTE_NV_TKINFO"
	.tkinfo
        /*0018*/ 	.word	0x00000002
        /*0030*/ 	.string	""
        /*0030*/ 	.string	"ptxas"
        /*0030*/ 	.string	"Cuda compilation tools, release 13.0, V13.0.88"
        /*0030*/ 	.string	"Build cuda_13.0.r13.0/compiler.36424714_0"
        /*0030*/ 	.string	"-arch sm_100a -m 64 "



//--------------------- .note.nv.cuinfo           --------------------------
	.section	.note.nv.cuinfo,"",@"SHT_NOTE"
	.sectionflags	@"SHF_NOTE_NV_CUINFO"
        /*0018*/ 	.short	0x0002
        /*001a*/ 	.short	0x0064
        /*001c*/ 	.short	0x0082
	.zero		2


//--------------------- .nv.info                  --------------------------
	.section	.nv.info,"",@"SHT_CUDA_INFO"
	.align	4


	//----- nvinfo : EIATTR_REGCOUNT
	.align		4
        /*0000*/ 	.byte	0x04, 0x2f
        /*0002*/ 	.short	(.L_20 - .L_19)
	.align		4
.L_19:
        /*0004*/ 	.word	index@(_ZN7cutlass13device_kernelINS_4gemm6kernel13GemmUniversalIN4cute5tupleIJiiiiEEENS1_10collective13CollectiveMmaINS1_35MainloopSm100TmaUmmaWarpSpecializedILi33ELi2ELi4ENS5_IJNS4_1CILi2EEENSA_ILi1EEESC_EEEEENS5_IJNSA_ILi128EEENSA_ILi256EEENSA_ILi32EEEEEEaNS5_IJlSC_lEEEaSJ_NS4_8TiledMMAINS4_8MMA_AtomIJNS4_21SM100_MMA_S8_2x1SM_SSIaaiLi128ELi256ELNS4_4UMMA5MajorE0ELSO_0ELNSN_8SaturateE0EEEEEENS4_6LayoutINS5_IJSC_SC_SC_EEENS5_IJNSA_ILi0EEESU_SU_EEEEENS5_IJNS4_10UnderscoreESX_SX_EEEEENS4_18SM100_TMA_2SM_LOADENS4_14ComposedLayoutINS4_7SwizzleILi1ELi4ELi3EEENS4_18smem_ptr_flag_bitsILi8EEENSS_INS5_IJNSA_ILi8EEESH_EEENS5_IJSH_SC_EEEEEEEvNS4_8identityES10_S1A_vS1B_EENS_8epilogue10collective18CollectiveEpilogueINS1D_23Sm100TmaWarpSpecializedILi4ELi2ELi32ELb0ELb0EEEJNS5_IJNSA_ILi64EEESG_SH_EEENS5_IJNSS_IS1I_SC_EENSS_INS5_IJSH_SB_EEENS5_IJSC_SF_EEEEEEEEaSJ_aSJ_NS1D_6fusion15FusionCallbacksIS1H_NS1P_17LinearCombinationIaiaiLNS_15FloatRoundStyleE2EEES1J_S1O_JEEENS4_5SM1004TMEM4LOAD26SM100_TMEM_LOAD_32dp32b32xENS4_13SM90_TMA_LOADES1A_NS4_39AutoVectorizingCopyWithAssumedAlignmentILi128EEENS4_14SM90_TMA_STOREES1A_S21_S21_EEEvvEEEEvNT_6ParamsE)
        /*0008*/ 	.word	0x0000007a


	//----- nvinfo : EIATTR_FRAME_SIZE
	.align		4
.L_20:
        /*000c*/ 	.byte	0x04, 0x11
        /*000e*/ 	.short	(.L_22 - .L_21)
	.align		4
.L_21:
        /*0010*/ 	.word	index@($__internal_2_$__cuda_sm10x_tcgen05_guardrail_trap_unallocated_columns_being_dealloced)
        /*0014*/ 	.word	0x00000000


	//----- nvinfo : EIATTR_FRAME_SIZE
	.align		4
.L_22:
        /*0018*/ 	.byte	0x04, 0x11
        /*001a*/ 	.short	(.L_24 - .L_23)
	.align		4
.L_23:
        /*001c*/ 	.word	index@($__internal_1_$__cuda_sm10x_tcgen05_guardrail_trap_phase_invalid_during_alloc)
        /*0020*/ 	.word	0x00000000


	//----- nvinfo : EIATTR_FRAME_SIZE
	.align		4
.L_24:
        /*0024*/ 	.byte	0x04, 0x11
        /*0026*/ 	.short	(.L_26 - .L_25)
	.align		4
.L_25:
        /*0028*/ 	.word	index@($__internal_0_$__cuda_sm10x_tcgen05_guardrail_trap_col_being_dealloced_not_returned_by_alloc)
        /*002c*/ 	.word	0x00000000


	//----- nvinfo : EIATTR_FRAME_SIZE
	.align		4
.L_26:
        /*0030*/ 	.byte	0x04, 0x11
        /*0032*/ 	.short	(.L_28 - .L_27)
	.align		4
.L_27:
        /*0034*/ 	.word	index@(_ZN7cutlass13device_kernelINS_4gemm6kernel13GemmUniversalIN4cute5tupleIJiiiiEEENS1_10collective13CollectiveMmaINS1_35MainloopSm100TmaUmmaWarpSpecializedILi33ELi2ELi4ENS5_IJNS4_1CILi2EEENSA_ILi1EEESC_EEEEENS5_IJNSA_ILi128EEENSA_ILi256EEENSA_ILi32EEEEEEaNS5_IJlSC_lEEEaSJ_NS4_8TiledMMAINS4_8MMA_AtomIJNS4_21SM100_MMA_S8_2x1SM_SSIaaiLi128ELi256ELNS4_4UMMA5MajorE0ELSO_0ELNSN_8SaturateE0EEEEEENS4_6LayoutINS5_IJSC_SC_SC_EEENS5_IJNSA_ILi0EEESU_SU_EEEEENS5_IJNS4_10UnderscoreESX_SX_EEEEENS4_18SM100_TMA_2SM_LOADENS4_14ComposedLayoutINS4_7SwizzleILi1ELi4ELi3EEENS4_18smem_ptr_flag_bitsILi8EEENSS_INS5_IJNSA_ILi8EEESH_EEENS5_IJSH_SC_EEEEEEEvNS4_8identityES10_S1A_vS1B_EENS_8epilogue10collective18CollectiveEpilogueINS1D_23Sm100TmaWarpSpecializedILi4ELi2ELi32ELb0ELb0EEEJNS5_IJNSA_ILi64EEESG_SH_EEENS5_IJNSS_IS1I_SC_EENSS_INS5_IJSH_SB_EEENS5_IJSC_SF_EEEEEEEEaSJ_aSJ_NS1D_6fusion15FusionCallbacksIS1H_NS1P_17LinearCombinationIaiaiLNS_15FloatRoundStyleE2EEES1J_S1O_JEEENS4_5SM1004TMEM4LOAD26SM100_TMEM_LOAD_32dp32b32xENS4_13SM90_TMA_LOADES1A_NS4_39AutoVectorizingCopyWithAssumedAlignmentILi128EEENS4_14SM90_TMA_STOREES1A_S21_S21_EEEvvEEEEvNT_6ParamsE)
        /*0038*/ 	.word	0x00000000


	//----- nvinfo : EIATTR_MIN_STACK_SIZE
	.align		4
.L_28:
        /*003c*/ 	.byte	0x04, 0x12
        /*003e*/ 	.short	(.L_30 - .L_29)
	.align		4
.L_29:
        /*0040*/ 	.word	index@(_ZN7cutlass13device_kernelINS_4gemm6kernel13GemmUniversalIN4cute5tupleIJiiiiEEENS1_10collective13CollectiveMmaINS1_35MainloopSm100TmaUmmaWarpSpecializedILi33ELi2ELi4ENS5_IJNS4_1CILi2EEENSA_ILi1EEESC_EEEEENS5_IJNSA_ILi128EEENSA_ILi256EEENSA_ILi32EEEEEEaNS5_IJlSC_lEEEaSJ_NS4_8TiledMMAINS4_8MMA_AtomIJNS4_21SM100_MMA_S8_2x1SM_SSIaaiLi128ELi256ELNS4_4UMMA5MajorE0ELSO_0ELNSN_8SaturateE0EEEEEENS4_6LayoutINS5_IJSC_SC_SC_EEENS5_IJNSA_ILi0EEESU_SU_EEEEENS5_IJNS4_10UnderscoreESX_SX_EEEEENS4_18SM100_TMA_2SM_LOADENS4_14ComposedLayoutINS4_7SwizzleILi1ELi4ELi3EEENS4_18smem_ptr_flag_bitsILi8EEENSS_INS5_IJNSA_ILi8EEESH_EEENS5_IJSH_SC_EEEEEEEvNS4_8identityES10_S1A_vS1B_EENS_8epilogue10collective18CollectiveEpilogueINS1D_23Sm100TmaWarpSpecializedILi4ELi2ELi32ELb0ELb0EEEJNS5_IJNSA_ILi64EEESG_SH_EEENS5_IJNSS_IS1I_SC_EENSS_INS5_IJSH_SB_EEENS5_IJSC_SF_EEEEEEEEaSJ_aSJ_NS1D_6fusion15FusionCallbacksIS1H_NS1P_17LinearCombinationIaiaiLNS_15FloatRoundStyleE2EEES1J_S1O_JEEENS4_5SM1004TMEM4LOAD26SM100_TMEM_LOAD_32dp32b32xENS4_13SM90_TMA_LOADES1A_NS4_39AutoVectorizingCopyWithAssumedAlignmentILi128EEENS4_14SM90_TMA_STOREES1A_S21_S21_EEEvvEEEEvNT_6ParamsE)
        /*0044*/ 	.word	0x00000000
.L_30:


//--------------------- .nv.compat                --------------------------
	.section	.nv.compat,"",@"SHT_CUDA_COMPAT_INFO"
	.align	4
        /*0000*/ 	.byte	0x02, 0x09, 0x01, 0x00, 0x02, 0x02, 0x03, 0x00, 0x02, 0x05, 0x06, 0x00, 0x03, 0x07, 0x01, 0x01
        /*0010*/ 	.byte	0x02, 0x03, 0x01, 0x00, 0x02, 0x06, 0x01, 0x00, 0x04, 0x0b, 0x08, 0x00, 0x01, 0x00, 0x00, 0x00
        /*0020*/ 	.byte	0x00, 0x00, 0x00, 0x00


//--------------------- .nv.info._ZN7cutlass13device_kernelINS_4gemm6kernel13GemmUniversalIN4cute5tupleIJiiiiEEENS1_10collective13CollectiveMmaINS1_35MainloopSm100TmaUmmaWarpSpecializedILi33ELi2ELi4ENS5_IJNS4_1CILi2EEENSA_ILi1EEESC_EEEEENS5_IJNSA_ILi128EEENSA_ILi256EEENSA_ILi32EEEEEEaNS5_IJlSC_lEEEaSJ_NS4_8TiledMMAINS4_8MMA_AtomIJNS4_21SM100_MMA_S8_2x1SM_SSIaaiLi128ELi256ELNS4_4UMMA5MajorE0ELSO_0ELNSN_8SaturateE0EEEEEENS4_6LayoutINS5_IJSC_SC_SC_EEENS5_IJNSA_ILi0EEESU_SU_EEEEENS5_IJNS4_10UnderscoreESX_SX_EEEEENS4_18SM100_TMA_2SM_LOADENS4_14ComposedLayoutINS4_7SwizzleILi1ELi4ELi3EEENS4_18smem_ptr_flag_bitsILi8EEENSS_INS5_IJNSA_ILi8EEESH_EEENS5_IJSH_SC_EEEEEEEvNS4_8identityES10_S1A_vS1B_EENS_8epilogue10collective18CollectiveEpilogueINS1D_23Sm100TmaWarpSpecializedILi4ELi2ELi32ELb0ELb0EEEJNS5_IJNSA_ILi64EEESG_SH_EEENS5_IJNSS_IS1I_SC_EENSS_INS5_IJSH_SB_EEENS5_IJSC_SF_EEEEEEEEaSJ_aSJ_NS1D_6fusion15FusionCallbacksIS1H_NS1P_17LinearCombinationIaiaiLNS_15FloatRoundStyleE2EEES1J_S1O_JEEENS4_5SM1004TMEM4LOAD26SM100_TMEM_LOAD_32dp32b32xENS4_13SM90_TMA_LOADES1A_NS4_39AutoVectorizingCopyWithAssumedAlignmentILi128EEENS4_14SM90_TMA_STOREES1A_S21_S21_EEEvvEEEEvNT_6ParamsE --------------------------
	.section	.nv.info._ZN7cutlass13device_kernelINS_4gemm6kernel13GemmUniversalIN4cute5tupleIJiiiiEEENS1_10collective13CollectiveMmaINS1_35MainloopSm100TmaUmmaWarpSpecializedILi33ELi2ELi4ENS5_IJNS4_1CILi2EEENSA_ILi1EEESC_EEEEENS5_IJNSA_ILi128EEENSA_ILi256EEENSA_ILi32EEEEEEaNS5_IJlSC_lEEEaSJ_NS4_8TiledMMAINS4_8MMA_AtomIJNS4_21SM100_MMA_S8_2x1SM_SSIaaiLi128ELi256ELNS4_4UMMA5MajorE0ELSO_0ELNSN_8SaturateE0EEEEEENS4_6LayoutINS5_IJSC_SC_SC_EEENS5_IJNSA_ILi0EEESU_SU_EEEEENS5_IJNS4_10UnderscoreESX_SX_EEEEENS4_18SM100_TMA_2SM_LOADENS4_14ComposedLayoutINS4_7SwizzleILi1ELi4ELi3EEENS4_18smem_ptr_flag_bitsILi8EEENSS_INS5_IJNSA_ILi8EEESH_EEENS5_IJSH_SC_EEEEEEEvNS4_8identityES10_S1A_vS1B_EENS_8epilogue10collective18CollectiveEpilogueINS1D_23Sm100TmaWarpSpecializedILi4ELi2ELi32ELb0ELb0EEEJNS5_IJNSA_ILi64EEESG_SH_EEENS5_IJNSS_IS1I_SC_EENSS_INS5_IJSH_SB_EEENS5_IJSC_SF_EEEEEEEEaSJ_aSJ_NS1D_6fusion15FusionCallbacksIS1H_NS1P_17LinearCombinationIaiaiLNS_15FloatRoundStyleE2EEES1J_S1O_JEEENS4_5SM1004TMEM4LOAD26SM100_TMEM_LOAD_32dp32b32xENS4_13SM90_TMA_LOADES1A_NS4_39AutoVectorizingCopyWithAssumedAlignmentILi128EEENS4_14SM90_TMA_STOREES1A_S21_S21_EEEvvEEEEvNT_6ParamsE,"",@"SHT_CUDA_INFO"
	.sectionflags	@""
	.align	4


	//----- nvinfo : EIATTR_CUDA_API_VERSION
	.align		4
        /*0000*/ 	.byte	0x04, 0x37
        /*0002*/ 	.short	(.L_32 - .L_31)
.L_31:
        /*0004*/ 	.word	0x00000082


	//----- nvinfo : EIATTR_KPARAM_INFO
	.align		4
.L_32:
        /*0008*/ 	.byte	0x04, 0x17
        /*000a*/ 	.short	(.L_34 - .L_33)
.L_33:
        /*000c*/ 	.word	0x00000000
        /*0010*/ 	.short	0x0000
        /*0012*/ 	.short	0x0000
        /*0014*/ 	.byte	0x00, 0xf0, 0x01, 0x20


	//----- nvinfo : EIATTR_AT_ENTRY_FRAGMENTS
	.align		4
.L_34:
        /*0018*/ 	.byte	0x04, 0x4f
        /*001a*/ 	.short	(.L_36 - .L_35)


	//   ....[0]....
.L_35:
        /*001c*/ 	.word	0x00000007


	//----- nvinfo : EIATTR_RESERVED_SMEM_USED
	.align		4
.L_36:
        /*0020*/ 	.byte	0x01, 0x41
	.zero		2


	//----- nvinfo : EIATTR_SPARSE_MMA_MASK
	.align		4
        /*0024*/ 	.byte	0x03, 0x50
        /*0026*/ 	.short	0x0000


	//----- nvinfo : EIATTR_TCGEN05_2CTA_USED
	.align		4
        /*0028*/ 	.byte	0x01, 0x52
	.zero		2


	//----- nvinfo : EIATTR_MAXREG_COUNT
	.align		4
        /*002c*/ 	.byte	0x03, 0x1b
        /*002e*/ 	.short	0x00ff


	//----- nvinfo : EIATTR_NUM_BARRIERS
	.align		4
        /*0030*/ 	.byte	0x02, 0x4c
        /*0032*/ 	.byte	0x07
	.zero		1


	//----- nvinfo : EIATTR_EXTERNS
	.align		4
        /*0034*/ 	.byte	0x04, 0x0f
        /*0036*/ 	.short	(.L_38 - .L_37)


	//   ....[0]....
	.align		4
.L_37:
        /*0038*/ 	.word	index@(__assertfail)


	//----- nvinfo : EIATTR_MERCURY_ISA_VERSION
	.align		4
.L_38:
        /*003c*/ 	.byte	0x03, 0x5f
        /*003e*/ 	.short	0x0101


	//----- nvinfo : EIATTR_INT_WARP_WIDE_INSTR_OFFSETS
	.align		4
        /*0040*/ 	.byte	0x04, 0x31
        /*0042*/ 	.short	(.L_40 - .L_39)


	//   ....[0]....
.L_39:
        /*0044*/ 	.word	0x000010e0


	//   ....[1]....
        /*0048*/ 	.word	0x00001180


	//   ....[2]....
        /*004c*/ 	.word	0x000024e0


	//   ....[3]....
        /*0050*/ 	.word	0x000052c0


	//   ....[4]....
        /*0054*/ 	.word	0x000052e0


	//   ....[5]....
        /*0058*/ 	.word	0x00005310


	//   ....[6]....
        /*005c*/ 	.word	0x00005c50


	//   ....[7]....
        /*0060*/ 	.word	0x00005c70


	//   ....[8]....
        /*0064*/ 	.word	0x00005d60


	//   ....[9]....
        /*0068*/ 	.word	0x00005e20


	//   ....[10]....
        /*006c*/ 	.word	0x00005e40


	//   ....[11]....
        /*0070*/ 	.word	0x00005f30


	//   ....[12]....
        /*0074*/ 	.word	0x00006000


	//   ....[13]....
        /*0078*/ 	.word	0x00006020


	//   ....[14]....
        /*007c*/ 	.word	0x00006150


	//   ....[15]....
        /*0080*/ 	.word	0x000062d0


	//   ....[16]....
        /*0084*/ 	.word	0x000062e0


	//   ....[17]....
        /*0088*/ 	.word	0x00006470


	//----- nvinfo : EIATTR_COOP_GROUP_MASK_REGIDS
	.align		4
.L_40:
        /*008c*/ 	.byte	0x04, 0x29
        /*008e*/ 	.short	(.L_42 - .L_41)


	//   ....[0]....
.L_41:
        /*0090*/ 	.word	0xffffffff


	//   ....[1]....
        /*0094*/ 	.word	0xffffffff


	//   ....[2]....
        /*0098*/ 	.word	0xffffffff


	//   ....[3]....
        /*009c*/ 	.word	0xffffffff


	//   ....[4]....
        /*00a0*/ 	.word	0xffffffff


	//   ....[5]....
        /*00a4*/ 	.word	0xffffffff


	//   ....[6]....
        /*00a8*/ 	.word	0xffffffff


	//   ....[7]....
        /*00ac*/ 	.word	0xffffffff


	//   ....[8]....
        /*00b0*/ 	.word	0xffffffff


	//   ....[9]....
        /*00b4*/ 	.word	0xffffffff


	//   ....[10]....
        /*00b8*/ 	.word	0xffffffff


	//   ....[11]....
        /*00bc*/ 	.word	0xffffffff


	//   ....[12]....
        /*00c0*/ 	.word	0xffffffff


	//   ....[13]....
        /*00c4*/ 	.word	0xffffffff


	//----- nvinfo : EIATTR_COOP_GROUP_INSTR_OFFSETS
	.align		4
.L_42:
        /*00c8*/ 	.byte	0x04, 0x28
        /*00ca*/ 	.short	(.L_44 - .L_43)


	//   ....[0]....
.L_43:
        /*00cc*/ 	.word	0x000000c0


	//   ....[1]....
        /*00d0*/ 	.word	0x00000500


	//   ....[2]....
        /*00d4*/ 	.word	0x00000a50


	//   ....[3]....
        /*00d8*/ 	.word	0x00000be0


	//   ....[4]....
        /*00dc*/ 	.word	0x00000cd0


	//   ....[5]....
        /*00e0*/ 	.word	0x00000e30


	//   ....[6]....
        /*00e4*/ 	.word	0x00000fc0


	//   ....[7]....
        /*00e8*/ 	.word	0x00001200


	//   ....[8]....
        /*00ec*/ 	.word	0x000023c0


	//   ....[9]....
        /*00f0*/ 	.word	0x000041f0


	//   ....[10]....
        /*00f4*/ 	.word	0x000046c0


	//   ....[11]....
        /*00f8*/ 	.word	0x000046f0


	//   ....[12]....
        /*00fc*/ 	.word	0x000051c0


	//   ....[13]....
        /*0100*/ 	.word	0x000053d0


	//----- nvinfo : EIATTR_VRC_CTA_INIT_COUNT
	.align		4
.L_44:
        /*0104*/ 	.byte	0x02, 0x4a
        /*0106*/ 	.byte	0x80
	.zero		1


	//----- nvinfo : EIATTR_SYSCALL_OFFSETS
	.align		4
        /*0108*/ 	.byte	0x04, 0x46
        /*010a*/ 	.short	(.L_46 - .L_45)


	//   ....[0]....
.L_45:
        /*010c*/ 	.word	0x00006f10


	//   ....[1]....
        /*0110*/ 	.word	0x00007050


	//   ....[2]....
        /*0114*/ 	.word	0x00007830


	//   ....[3]....
        /*0118*/ 	.word	0x00008640


	//   ....[4]....
        /*011c*/ 	.word	0x000093c0


	//   ....[5]....
        /*0120*/ 	.word	0x0000a160


	//----- nvinfo : EIATTR_MBARRIER_INSTR_OFFSETS
	.align		4
.L_46:
        /*0124*/ 	.byte	0x04, 0x39
        /*0126*/ 	.short	(.L_48 - .L_47)


	//   ....[0]....
.L_47:
        /*0128*/ 	.word	0x00000610
        /*012c*/ 	.word	0x000000ff
        /*0130*/ 	.word	0x00000000
        /*0134*/ 	.short	0x0100
        /*0136*/ 	.byte	0x08
	.zero		1


	//   ....[1]....
        /*0138*/ 	.word	0x00000620
        /*013c*/ 	.word	0x000000ff
        /*0140*/ 	.word	0x00000108
        /*0144*/ 	.short	0x0100
        /*0146*/ 	.byte	0x08
	.zero		1


	//   ....[2]....
        /*0148*/ 	.word	0x00000630
        /*014c*/ 	.word	0x000000ff
        /*0150*/ 	.word	0x00000008
        /*0154*/ 	.short	0x0100
        /*0156*/ 	.byte	0x08
	.zero		1


	//   ....[3]....
        /*0158*/ 	.word	0x00000640
        /*015c*/ 	.word	0x000000ff
        /*0160*/ 	.word	0x00000110
        /*0164*/ 	.short	0x0100
        /*0166*/ 	.byte	0x08
	.zero		1


	//   ....[4]....
        /*0168*/ 	.word	0x00000650
        /*016c*/ 	.word	0x000000ff
        /*0170*/ 	.word	0x00000010
        /*0174*/ 	.short	0x0100
        /*0176*/ 	.byte	0x08
	.zero		1


	//   ....[5]....
        /*0178*/ 	.word	0x00000660
        /*017c*/ 	.word	0x000000ff
        /*0180*/ 	.word	0x00000118
        /*0184*/ 	.short	0x0100
        /*0186*/ 	.byte	0x08
	.zero		1


	//   ....[6]....
        /*0188*/ 	.word	0x00000670
        /*018c*/ 	.word	0x000000ff
        /*0190*/ 	.word	0x00000018
        /*0194*/ 	.short	0x0100
        /*0196*/ 	.byte	0x08
	.zero		1


	//   ....[7]....
        /*0198*/ 	.word	0x00000680
        /*019c*/ 	.word	0x000000ff
        /*01a0*/ 	.word	0x00000120
        /*01a4*/ 	.short	0x0100
        /*01a6*/ 	.byte	0x08
	.zero		1


	//   ....[8]....
        /*01a8*/ 	.word	0x00000690
        /*01ac*/ 	.word	0x000000ff
        /*01b0*/ 	.word	0x00000020
        /*01b4*/ 	.short	0x0100
        /*01b6*/ 	.byte	0x08
	.zero		1


	//   ....[9]....
        /*01b8*/ 	.word	0x000006a0
        /*01bc*/ 	.word	0x000000ff
        /*01c0*/ 	.word	0x00000128
        /*01c4*/ 	.short	0x0100
        /*01c6*/ 	.byte	0x08
	.zero		1


	//   ....[10]....
        /*01c8*/ 	.word	0x000006b0
        /*01cc*/ 	.word	0x000000ff
        /*01d0*/ 	.word	0x00000028
        /*01d4*/ 	.short	0x0100
        /*01d6*/ 	.byte	0x08
	.zero		1


	//   ....[11]....
        /*01d8*/ 	.word	0x000006c0
        /*01dc*/ 	.word	0x000000ff
        /*01e0*/ 	.word	0x00000130
        /*01e4*/ 	.short	0x0100
        /*01e6*/ 	.byte	0x08
	.zero		1


	//   ....[12]....
        /*01e8*/ 	.word	0x000006d0
        /*01ec*/ 	.word	0x000000ff
        /*01f0*/ 	.word	0x00000030
        /*01f4*/ 	.short	0x0100
        /*01f6*/ 	.byte	0x08
	.zero		1


	//   ....[13]....
        /*01f8*/ 	.word	0x000006e0
        /*01fc*/ 	.word	0x000000ff
        /*0200*/ 	.word	0x00000138
        /*0204*/ 	.short	0x0100
        /*0206*/ 	.byte	0x08
	.zero		1


	//   ....[14]....
        /*0208*/ 	.word	0x000006f0
        /*020c*/ 	.word	0x000000ff
        /*0210*/ 	.word	0x00000038
        /*0214*/ 	.short	0x0100
        /*0216*/ 	.byte	0x08
	.zero		1


	//   ....[15]....
        /*0218*/ 	.word	0x00000700
        /*021c*/ 	.word	0x000000ff
        /*0220*/ 	.word	0x00000140
        /*0224*/ 	.short	0x0100
        /*0226*/ 	.byte	0x08
	.zero		1


	//   ....[16]....
        /*0228*/ 	.word	0x00000710
        /*022c*/ 	.word	0x000000ff
        /*0230*/ 	.word	0x00000040
        /*0234*/ 	.short	0x0100
        /*0236*/ 	.byte	0x08
	.zero		1


	//   ....[17]....
        /*0238*/ 	.word	0x00000720
        /*023c*/ 	.word	0x000000ff
        /*0240*/ 	.word	0x00000148
        /*0244*/ 	.short	0x0100
        /*0246*/ 	.byte	0x08
	.zero		1


	//   ....[18]....
        /*0248*/ 	.word	0x00000730
        /*024c*/ 	.word	0x000000ff
        /*0250*/ 	.word	0x00000048
        /*0254*/ 	.short	0x0100
        /*0256*/ 	.byte	0x08
	.zero		1


	//   ....[19]....
        /*0258*/ 	.word	0x00000740
        /*025c*/ 	.word	0x000000ff
        /*0260*/ 	.word	0x00000150
        /*0264*/ 	.short	0x0100
        /*0266*/ 	.byte	0x08
	.zero		1


	//   ....[20]....
        /*0268*/ 	.word	0x00000750
        /*026c*/ 	.word	0x000000ff
        /*0270*/ 	.word	0x00000050
        /*0274*/ 	.short	0x0100
        /*0276*/ 	.byte	0x08
	.zero		1


	//   ....[21]....
        /*0278*/ 	.word	0x00000760
        /*027c*/ 	.word	0x000000ff
        /*0280*/ 	.word	0x00000158
        /*0284*/ 	.short	0x0100
        /*0286*/ 	.byte	0x08
	.zero		1


	//   ....[22]....
        /*0288*/ 	.word	0x00000770
        /*028c*/ 	.word	0x000000ff
        /*0290*/ 	.word	0x00000058
        /*0294*/ 	.short	0x0100
        /*0296*/ 	.byte	0x08
	.zero		1


	//   ....[23]....
        /*0298*/ 	.word	0x00000780
        /*029c*/ 	.word	0x000000ff
        /*02a0*/ 	.word	0x00000160
        /*02a4*/ 	.short	0x0100
        /*02a6*/ 	.byte	0x08
	.zero		1


	//   ....[24]....
        /*02a8*/ 	.word	0x00000790
        /*02ac*/ 	.word	0x000000ff
        /*02b0*/ 	.word	0x00000060
        /*02b4*/ 	.short	0x0100
        /*02b6*/ 	.byte	0x08
	.zero		1


	//   ....[25]....
        /*02b8*/ 	.word	0x000007a0
        /*02bc*/ 	.word	0x000000ff
        /*02c0*/ 	.word	0x00000168
        /*02c4*/ 	.short	0x0100
        /*02c6*/ 	.byte	0x08
	.zero		1


	//   ....[26]....
        /*02c8*/ 	.word	0x000007b0
        /*02cc*/ 	.word	0x000000ff
        /*02d0*/ 	.word	0x00000068
        /*02d4*/ 	.short	0x0100
        /*02d6*/ 	.byte	0x08
	.zero		1


	//   ....[27]....
        /*02d8*/ 	.word	0x000007c0
        /*02dc*/ 	.word	0x000000ff
        /*02e0*/ 	.word	0x00000170
        /*02e4*/ 	.short	0x0100
        /*02e6*/ 	.byte	0x08
	.zero		1


	//   ....[28]....
        /*02e8*/ 	.word	0x000007d0
        /*02ec*/ 	.word	0x000000ff
        /*02f0*/ 	.word	0x00000070
        /*02f4*/ 	.short	0x0100
        /*02f6*/ 	.byte	0x08
	.zero		1


	//   ....[29]....
        /*02f8*/ 	.word	0x000007e0
        /*02fc*/ 	.word	0x000000ff
        /*0300*/ 	.word	0x00000178
        /*0304*/ 	.short	0x0100
        /*0306*/ 	.byte	0x08
	.zero		1


	//   ....[30]....
        /*0308*/ 	.word	0x000007f0
        /*030c*/ 	.word	0x000000ff
        /*0310*/ 	.word	0x00000078
        /*0314*/ 	.short	0x0100
        /*0316*/ 	.byte	0x08
	.zero		1


	//   ....[31]....
        /*0318*/ 	.word	0x00000800
        /*031c*/ 	.word	0x000000ff
        /*0320*/ 	.word	0x00000180
        /*0324*/ 	.short	0x0100
        /*0326*/ 	.byte	0x08
	.zero		1


	//   ....[32]....
        /*0328*/ 	.word	0x00000810
        /*032c*/ 	.word	0x000000ff
        /*0330*/ 	.word	0x00000080
        /*0334*/ 	.short	0x0100
        /*0336*/ 	.byte	0x08
	.zero		1


	//   ....[33]....
        /*0338*/ 	.word	0x00000820
        /*033c*/ 	.word	0x000000ff
        /*0340*/ 	.word	0x00000188
        /*0344*/ 	.short	0x0100
        /*0346*/ 	.byte	0x08
	.zero		1


	//   ....[34]....
        /*0348*/ 	.word	0x00000830
        /*034c*/ 	.word	0x000000ff
        /*0350*/ 	.word	0x00000088
        /*0354*/ 	.short	0x0100
        /*0356*/ 	.byte	0x08
	.zero		1


	//   ....[35]....
        /*0358*/ 	.word	0x00000840
        /*035c*/ 	.word	0x000000ff
        /*0360*/ 	.word	0x00000190
        /*0364*/ 	.short	0x0100
        /*0366*/ 	.byte	0x08
	.zero		1


	//   ....[36]....
        /*0368*/ 	.word	0x00000850
        /*036c*/ 	.word	0x000000ff
        /*0370*/ 	.word	0x00000090
        /*0374*/ 	.short	0x0100
        /*0376*/ 	.byte	0x08
	.zero		1


	//   ....[37]....
        /*0378*/ 	.word	0x00000860
        /*037c*/ 	.word	0x000000ff
        /*0380*/ 	.word	0x00000198
        /*0384*/ 	.short	0x0100
        /*0386*/ 	.byte	0x08
	.zero		1


	//   ....[38]....
        /*0388*/ 	.word	0x00000870
        /*038c*/ 	.word	0x000000ff
        /*0390*/ 	.word	0x00000098
        /*0394*/ 	.short	0x0100
        /*0396*/ 	.byte	0x08
	.zero		1


	//   ....[39]....
        /*0398*/ 	.word	0x00000880
        /*039c*/ 	.word	0x000000ff
        /*03a0*/ 	.word	0x000001a0
        /*03a4*/ 	.short	0x0100
        /*03a6*/ 	.byte	0x08
	.zero		1


	//   ....[40]....
        /*03a8*/ 	.word	0x00000890
        /*03ac*/ 	.word	0x000000ff
        /*03b0*/ 	.word	0x000000a0
        /*03b4*/ 	.short	0x0100
        /*03b6*/ 	.byte	0x08
	.zero		1


	//   ....[41]....
        /*03b8*/ 	.word	0x000008a0
        /*03bc*/ 	.word	0x000000ff
        /*03c0*/ 	.word	0x000001a8
        /*03c4*/ 	.short	0x0100
        /*03c6*/ 	.byte	0x08
	.zero		1


	//   ....[42]....
        /*03c8*/ 	.word	0x000008b0
        /*03cc*/ 	.word	0x000000ff
        /*03d0*/ 	.word	0x000000a8
        /*03d4*/ 	.short	0x0100
        /*03d6*/ 	.byte	0x08
	.zero		1


	//   ....[43]....
        /*03d8*/ 	.word	0x000008c0
        /*03dc*/ 	.word	0x000000ff
        /*03e0*/ 	.word	0x000001b0
        /*03e4*/ 	.short	0x0100
        /*03e6*/ 	.byte	0x08
	.zero		1


	//   ....[44]....
        /*03e8*/ 	.word	0x000008d0
        /*03ec*/ 	.word	0x000000ff
        /*03f0*/ 	.word	0x000000b0
        /*03f4*/ 	.short	0x0100
        /*03f6*/ 	.byte	0x08
	.zero		1


	//   ....[45]....
        /*03f8*/ 	.word	0x000008e0
        /*03fc*/ 	.word	0x000000ff
        /*0400*/ 	.word	0x000001b8
        /*0404*/ 	.short	0x0100
        /*0406*/ 	.byte	0x08
	.zero		1


	//   ....[46]....
        /*0408*/ 	.word	0x000008f0
        /*040c*/ 	.word	0x000000ff
        /*0410*/ 	.word	0x000000b8
        /*0414*/ 	.short	0x0100
        /*0416*/ 	.byte	0x08
	.zero		1


	//   ....[47]....
        /*0418*/ 	.word	0x00000900
        /*041c*/ 	.word	0x000000ff
        /*0420*/ 	.word	0x000001c0
        /*0424*/ 	.short	0x0100
        /*0426*/ 	.byte	0x08
	.zero		1


	//   ....[48]....
        /*0428*/ 	.word	0x00000910
        /*042c*/ 	.word	0x000000ff
        /*0430*/ 	.word	0x000000c0
        /*0434*/ 	.short	0x0100
        /*0436*/ 	.byte	0x08
	.zero		1


	//   ....[49]....
        /*0438*/ 	.word	0x00000920
        /*043c*/ 	.word	0x000000ff
        /*0440*/ 	.word	0x000001c8
        /*0444*/ 	.short	0x0100
        /*0446*/ 	.byte	0x08
	.zero		1


	//   ....[50]....
        /*0448*/ 	.word	0x00000930
        /*044c*/ 	.word	0x000000ff
        /*0450*/ 	.word	0x000000c8
        /*0454*/ 	.short	0x0100
        /*0456*/ 	.byte	0x08
	.zero		1


	//   ....[51]....
        /*0458*/ 	.word	0x00000940
        /*045c*/ 	.word	0x000000ff
        /*0460*/ 	.word	0x000001d0
        /*0464*/ 	.short	0x0100
        /*0466*/ 	.byte	0x08
	.zero		1


	//   ....[52]....
        /*0468*/ 	.word	0x00000950
        /*046c*/ 	.word	0x000000ff
        /*0470*/ 	.word	0x000000d0
        /*0474*/ 	.short	0x0100
        /*0476*/ 	.byte	0x08
	.zero		1


	//   ....[53]....
        /*0478*/ 	.word	0x00000960
        /*047c*/ 	.word	0x000000ff
        /*0480*/ 	.word	0x000001d8
        /*0484*/ 	.short	0x0100
        /*0486*/ 	.byte	0x08
	.zero		1


	//   ....[54]....
        /*0488*/ 	.word	0x00000970
        /*048c*/ 	.word	0x000000ff
        /*0490*/ 	.word	0x000000d8
        /*0494*/ 	.short	0x0100
        /*0496*/ 	.byte	0x08
	.zero		1


	//   ....[55]....
        /*0498*/ 	.word	0x00000980
        /*049c*/ 	.word	0x000000ff
        /*04a0*/ 	.word	0x000001e0
        /*04a4*/ 	.short	0x0100
        /*04a6*/ 	.byte	0x08
	.zero		1


	//   ....[56]....
        /*04a8*/ 	.word	0x00000990
        /*04ac*/ 	.word	0x000000ff
        /*04b0*/ 	.word	0x000000e0
        /*04b4*/ 	.short	0x0100
        /*04b6*/ 	.byte	0x08
	.zero		1


	//   ....[57]....
        /*04b8*/ 	.word	0x000009a0
        /*04bc*/ 	.word	0x000000ff
        /*04c0*/ 	.word	0x000001e8
        /*04c4*/ 	.short	0x0100
        /*04c6*/ 	.byte	0x08
	.zero		1


	//   ....[58]....
        /*04c8*/ 	.word	0x000009b0
        /*04cc*/ 	.word	0x000000ff
        /*04d0*/ 	.word	0x000000e8
        /*04d4*/ 	.short	0x0100
        /*04d6*/ 	.byte	0x08
	.zero		1


	//   ....[59]....
        /*04d8*/ 	.word	0x000009c0
        /*04dc*/ 	.word	0x000000ff
        /*04e0*/ 	.word	0x000001f0
        /*04e4*/ 	.short	0x0100
        /*04e6*/ 	.byte	0x08
	.zero		1


	//   ....[60]....
        /*04e8*/ 	.word	0x000009d0
        /*04ec*/ 	.word	0x000000ff
        /*04f0*/ 	.word	0x000000f0
        /*04f4*/ 	.short	0x0100
        /*04f6*/ 	.byte	0x08
	.zero		1


	//   ....[61]....
        /*04f8*/ 	.word	0x000009e0
        /*04fc*/ 	.word	0x000000ff
        /*0500*/ 	.word	0x000001f8
        /*0504*/ 	.short	0x0100
        /*0506*/ 	.byte	0x08
	.zero		1


	//   ....[62]....
        /*0508*/ 	.word	0x000009f0
        /*050c*/ 	.word	0x000000ff
        /*0510*/ 	.word	0x000000f8
        /*0514*/ 	.short	0x0100
        /*0516*/ 	.byte	0x08
	.zero		1


	//   ....[63]....
        /*0518*/ 	.word	0x00000a00
        /*051c*/ 	.word	0x000000ff
        /*0520*/ 	.word	0x00000200
        /*0524*/ 	.short	0x0100
        /*0526*/ 	.byte	0x08
	.zero		1


	//   ....[64]....
        /*0528*/ 	.word	0x00000a10
        /*052c*/ 	.word	0x000000ff
        /*0530*/ 	.word	0x00000100
        /*0534*/ 	.short	0x0100
        /*0536*/ 	.byte	0x08
	.zero		1


	//   ....[65]....
        /*0538*/ 	.word	0x00000a20
        /*053c*/ 	.word	0x000000ff
        /*0540*/ 	.word	0x00000208
        /*0544*/ 	.short	0x0100
        /*0546*/ 	.byte	0x08
	.zero		1


	//   ....[66]....
        /*0548*/ 	.word	0x00000b50
        /*054c*/ 	.word	0x000000ff
        /*0550*/ 	.word	0x00000210
        /*0554*/ 	.short	0x0100
        /*0556*/ 	.byte	0x09
	.zero		1


	//   ....[67]....
        /*0558*/ 	.word	0x00000b60
        /*055c*/ 	.word	0x000000ff
        /*0560*/ 	.word	0x00000230
        /*0564*/ 	.short	0x0100
        /*0566*/ 	.byte	0x09
	.zero		1


	//   ....[68]....
        /*0568*/ 	.word	0x00000b70
        /*056c*/ 	.word	0x000000ff
        /*0570*/ 	.word	0x00000218
        /*0574*/ 	.short	0x0100
        /*0576*/ 	.byte	0x09
	.zero		1


	//   ....[69]....
        /*0578*/ 	.word	0x00000b80
        /*057c*/ 	.word	0x000000ff
        /*0580*/ 	.word	0x00000238
        /*0584*/ 	.short	0x0100
        /*0586*/ 	.byte	0x09
	.zero		1


	//   ....[70]....
        /*0588*/ 	.word	0x00000b90
        /*058c*/ 	.word	0x000000ff
        /*0590*/ 	.word	0x00000220
        /*0594*/ 	.short	0x0100
        /*0596*/ 	.byte	0x09
	.zero		1


	//   ....[71]....
        /*0598*/ 	.word	0x00000ba0
        /*059c*/ 	.word	0x000000ff
        /*05a0*/ 	.word	0x00000240
        /*05a4*/ 	.short	0x0100
        /*05a6*/ 	.byte	0x09
	.zero		1


	//   ....[72]....
        /*05a8*/ 	.word	0x00000bb0
        /*05ac*/ 	.word	0x000000ff
        /*05b0*/ 	.word	0x00000228
        /*05b4*/ 	.short	0x0100
        /*05b6*/ 	.byte	0x09
	.zero		1


	//   ....[73]....
        /*05b8*/ 	.word	0x00000bc0
        /*05bc*/ 	.word	0x000000ff
        /*05c0*/ 	.word	0x00000248
        /*05c4*/ 	.short	0x0100
        /*05c6*/ 	.byte	0x09
	.zero		1


	//   ....[74]....
        /*05c8*/ 	.word	0x00000ca0
        /*05cc*/ 	.word	0x000000ff
        /*05d0*/ 	.word	0x00000250
        /*05d4*/ 	.short	0x0100
        /*05d6*/ 	.byte	0x08
	.zero		1


	//   ....[75]....
        /*05d8*/ 	.word	0x00000cb0
        /*05dc*/ 	.word	0x000000ff
        /*05e0*/ 	.word	0x00000258
        /*05e4*/ 	.short	0x0100
        /*05e6*/ 	.byte	0x08
	.zero		1


	//   ....[76]....
        /*05e8*/ 	.word	0x00000de0
        /*05ec*/ 	.word	0x000000ff
        /*05f0*/ 	.word	0x00000260
        /*05f4*/ 	.short	0x0100
        /*05f6*/ 	.byte	0x08
	.zero		1


	//   ....[77]....
        /*05f8*/ 	.word	0x00000df0
        /*05fc*/ 	.word	0x000000ff
        /*0600*/ 	.word	0x00000270
        /*0604*/ 	.short	0x0100
        /*0606*/ 	.byte	0x08
	.zero		1


	//   ....[78]....
        /*0608*/ 	.word	0x00000e00
        /*060c*/ 	.word	0x000000ff
        /*0610*/ 	.word	0x00000268
        /*0614*/ 	.short	0x0100
        /*0616*/ 	.byte	0x08
	.zero		1


	//   ....[79]....
        /*0618*/ 	.word	0x00000e10
        /*061c*/ 	.word	0x000000ff
        /*0620*/ 	.word	0x00000278
        /*0624*/ 	.short	0x0100
        /*0626*/ 	.byte	0x08
	.zero		1


	//   ....[80]....
        /*0628*/ 	.word	0x00000f30
        /*062c*/ 	.word	0x000000ff
        /*0630*/ 	.word	0x00000280
        /*0634*/ 	.short	0x0100
        /*0636*/ 	.byte	0x09
	.zero		1


	//   ....[81]....
        /*0638*/ 	.word	0x00000f40
        /*063c*/ 	.word	0x000000ff
        /*0640*/ 	.word	0x000002a0
        /*0644*/ 	.short	0x0100
        /*0646*/ 	.byte	0x09
	.zero		1


	//   ....[82]....
        /*0648*/ 	.word	0x00000f50
        /*064c*/ 	.word	0x000000ff
        /*0650*/ 	.word	0x00000288
        /*0654*/ 	.short	0x0100
        /*0656*/ 	.byte	0x09
	.zero		1


	//   ....[83]....
        /*0658*/ 	.word	0x00000f60
        /*065c*/ 	.word	0x000000ff
        /*0660*/ 	.word	0x000002a8
        /*0664*/ 	.short	0x0100
        /*0666*/ 	.byte	0x09
	.zero		1


	//   ....[84]....
        /*0668*/ 	.word	0x00000f70
        /*066c*/ 	.word	0x000000ff
        /*0670*/ 	.word	0x00000290
        /*0674*/ 	.short	0x0100
        /*0676*/ 	.byte	0x09
	.zero		1


	//   ....[85]....
        /*0678*/ 	.word	0x00000f80
        /*067c*/ 	.word	0x000000ff
        /*0680*/ 	.word	0x000002b0
        /*0684*/ 	.short	0x0100
        /*0686*/ 	.byte	0x09
	.zero		1


	//   ....[86]....
        /*0688*/ 	.word	0x00000f90
        /*068c*/ 	.word	0x000000ff
        /*0690*/ 	.word	0x00000298
        /*0694*/ 	.short	0x0100
        /*0696*/ 	.byte	0x09
	.zero		1


	//   ....[87]....
        /*0698*/ 	.word	0x00000fa0
        /*069c*/ 	.word	0x000000ff
        /*06a0*/ 	.word	0x000002b8
        /*06a4*/ 	.short	0x0100
        /*06a6*/ 	.byte	0x09
	.zero		1


	//   ....[88]....
        /*06a8*/ 	.word	0x00001090
        /*06ac*/ 	.word	0x000000ff
        /*06b0*/ 	.word	0x000002c0
        /*06b4*/ 	.short	0x0100
        /*06b6*/ 	.byte	0x08
	.zero		1


	//   ....[89]....
        /*06b8*/ 	.word	0x000010a0
        /*06bc*/ 	.word	0x000000ff
        /*06c0*/ 	.word	0x000002d0
        /*06c4*/ 	.short	0x0100
        /*06c6*/ 	.byte	0x08
	.zero		1


	//   ....[90]....
        /*06c8*/ 	.word	0x000010b0
        /*06cc*/ 	.word	0x000000ff
        /*06d0*/ 	.word	0x000002c8
        /*06d4*/ 	.short	0x0100
        /*06d6*/ 	.byte	0x08
	.zero		1


	//   ....[91]....
        /*06d8*/ 	.word	0x000010c0
        /*06dc*/ 	.word	0x000000ff
        /*06e0*/ 	.word	0x000002d8
        /*06e4*/ 	.short	0x0100
        /*06e6*/ 	.byte	0x08
	.zero		1


	//   ....[92]....
        /*06e8*/ 	.word	0x000011b0
        /*06ec*/ 	.word	0x000000ff
        /*06f0*/ 	.word	0x000002e0
        /*06f4*/ 	.short	0x0100
        /*06f6*/ 	.byte	0x07
	.zero		1


	//   ....[93]....
        /*06f8*/ 	.word	0x00001bc0
        /*06fc*/ 	.word	0x00000003
        /*0700*/ 	.word	0x000002d0
        /*0704*/ 	.short	0x010a
        /*0706*/ 	.byte	0xff
	.zero		1


	//   ....[94]....
        /*0708*/ 	.word	0x00001bf0
        /*070c*/ 	.word	0x00000003
        /*0710*/ 	.word	0x000002c0
        /*0714*/ 	.short	0x0101
        /*0716*/ 	.byte	0xff
	.zero		1


	//   ....[95]....
        /*0718*/ 	.word	0x00001cf0
        /*071c*/ 	.word	0x000000ff
        /*0720*/ 	.word	0x00000108
        /*0724*/ 	.short	0x010a
        /*0726*/ 	.byte	0x08
	.zero		1


	//   ....[96]....
        /*0728*/ 	.word	0x00001dc0
        /*072c*/ 	.word	0x000000ff
        /*0730*/ 	.word	0x00000108
        /*0734*/ 	.short	0x010a
        /*0736*/ 	.byte	0x21
	.zero		1


	//   ....[97]....
        /*0738*/ 	.word	0x00001f70
        /*073c*/ 	.word	0x000000ff
        /*0740*/ 	.word	0x00000108
        /*0744*/ 	.short	0x010a
        /*0746*/ 	.byte	0x08
	.zero		1


	//   ....[98]....
        /*0748*/ 	.word	0x00002070
        /*074c*/ 	.word	0x000000ff
        /*0750*/ 	.word	0x00000258
        /*0754*/ 	.short	0x0101
        /*0756*/ 	.byte	0x06
	.zero		1


	//   ....[99]....
        /*0758*/ 	.word	0x00002090
        /*075c*/ 	.word	0x000000ff
        /*0760*/ 	.word	0x00000108
        /*0764*/ 	.short	0x010a
        /*0766*/ 	.byte	0x08
	.zero		1


	//   ....[100]....
        /*0768*/ 	.word	0x00002110
        /*076c*/ 	.word	0x000000ff
        /*0770*/ 	.word	0x00000108
        /*0774*/ 	.short	0x010a
        /*0776*/ 	.byte	0x11
	.zero		1


	//   ....[101]....
        /*0778*/ 	.word	0x000022a0
        /*077c*/ 	.word	0x000000ff
        /*0780*/ 	.word	0x00000108
        /*0784*/ 	.short	0x010a
        /*0786*/ 	.byte	0x08
	.zero		1


	//   ....[102]....
        /*0788*/ 	.word	0x000023f0
        /*078c*/ 	.word	0x00000002
        /*0790*/ 	.word	0x00000260
        /*0794*/ 	.short	0x010a
        /*0796*/ 	.byte	0xff
	.zero		1


	//   ....[103]....
        /*0798*/ 	.word	0x000024b0
        /*079c*/ 	.word	0x00000002
        /*07a0*/ 	.word	0x00000000
        /*07a4*/ 	.short	0x0101
        /*07a6*/ 	.byte	0xff
	.zero		1


	//   ....[104]....
        /*07a8*/ 	.word	0x00002a10
        /*07ac*/ 	.word	0x000000ff
        /*07b0*/ 	.word	0x00000000
        /*07b4*/ 	.short	0x010a
        /*07b6*/ 	.byte	0x04
	.zero		1


	//   ....[105]....
        /*07b8*/ 	.word	0x00002aa0
        /*07bc*/ 	.word	0x000000ff
        /*07c0*/ 	.word	0x00000000
        /*07c4*/ 	.short	0x010a
        /*07c6*/ 	.byte	0x04
	.zero		1


	//   ....[106]....
        /*07c8*/ 	.word	0x00002b30
        /*07cc*/ 	.word	0x000000ff
        /*07d0*/ 	.word	0x00000000
        /*07d4*/ 	.short	0x010a
        /*07d6*/ 	.byte	0x04
	.zero		1


	//   ....[107]....
        /*07d8*/ 	.word	0x00002bc0
        /*07dc*/ 	.word	0x000000ff
        /*07e0*/ 	.word	0x00000000
        /*07e4*/ 	.short	0x010a
        /*07e6*/ 	.byte	0x04
	.zero		1


	//   ....[108]....
        /*07e8*/ 	.word	0x00002c50
        /*07ec*/ 	.word	0x000000ff
        /*07f0*/ 	.word	0x00000000
        /*07f4*/ 	.short	0x010a
        /*07f6*/ 	.byte	0x04
	.zero		1


	//   ....[109]....
        /*07f8*/ 	.word	0x00002ce0
        /*07fc*/ 	.word	0x000000ff
        /*0800*/ 	.word	0x00000000
        /*0804*/ 	.short	0x010a
        /*0806*/ 	.byte	0x04
	.zero		1


	//   ....[110]....
        /*0808*/ 	.word	0x00002d70
        /*080c*/ 	.word	0x000000ff
        /*0810*/ 	.word	0x00000000
        /*0814*/ 	.short	0x010a
        /*0816*/ 	.byte	0x04
	.zero		1


	//   ....[111]....
        /*0818*/ 	.word	0x00002e00
        /*081c*/ 	.word	0x000000ff
        /*0820*/ 	.word	0x00000000
        /*0824*/ 	.short	0x010a
        /*0826*/ 	.byte	0x04
	.zero		1


	//   ....[112]....
        /*0828*/ 	.word	0x00002e90
        /*082c*/ 	.word	0x000000ff
        /*0830*/ 	.word	0x00000000
        /*0834*/ 	.short	0x010a
        /*0836*/ 	.byte	0x04
	.zero		1


	//   ....[113]....
        /*0838*/ 	.word	0x00002f20
        /*083c*/ 	.word	0x000000ff
        /*0840*/ 	.word	0x00000000
        /*0844*/ 	.short	0x010a
        /*0846*/ 	.byte	0x04
	.zero		1


	//   ....[114]....
        /*0848*/ 	.word	0x00002fb0
        /*084c*/ 	.word	0x000000ff
        /*0850*/ 	.word	0x00000000
        /*0854*/ 	.short	0x010a
        /*0856*/ 	.byte	0x04
	.zero		1


	//   ....[115]....
        /*0858*/ 	.word	0x00003040
        /*085c*/ 	.word	0x000000ff
        /*0860*/ 	.word	0x00000000
        /*0864*/ 	.short	0x010a
        /*0866*/ 	.byte	0x04
	.zero		1


	//   ....[116]....
        /*0868*/ 	.word	0x000030d0
        /*086c*/ 	.word	0x000000ff
        /*0870*/ 	.word	0x00000000
        /*0874*/ 	.short	0x010a
        /*0876*/ 	.byte	0x04
	.zero		1


	//   ....[117]....
        /*0878*/ 	.word	0x00003160
        /*087c*/ 	.word	0x000000ff
        /*0880*/ 	.word	0x00000000
        /*0884*/ 	.short	0x010a
        /*0886*/ 	.byte	0x04
	.zero		1


	//   ....[118]....
        /*0888*/ 	.word	0x000031f0
        /*088c*/ 	.word	0x000000ff
        /*0890*/ 	.word	0x00000000
        /*0894*/ 	.short	0x010a
        /*0896*/ 	.byte	0x04
	.zero		1


	//   ....[119]....
        /*0898*/ 	.word	0x00003280
        /*089c*/ 	.word	0x000000ff
        /*08a0*/ 	.word	0x00000000
        /*08a4*/ 	.short	0x010a
        /*08a6*/ 	.byte	0x04
	.zero		1


	//   ....[120]....
        /*08a8*/ 	.word	0x00003310
        /*08ac*/ 	.word	0x000000ff
        /*08b0*/ 	.word	0x00000000
        /*08b4*/ 	.short	0x010a
        /*08b6*/ 	.byte	0x04
	.zero		1


	//   ....[121]....
        /*08b8*/ 	.word	0x000033a0
        /*08bc*/ 	.word	0x000000ff
        /*08c0*/ 	.word	0x00000000
        /*08c4*/ 	.short	0x010a
        /*08c6*/ 	.byte	0x04
	.zero		1


	//   ....[122]....
        /*08c8*/ 	.word	0x00003430
        /*08cc*/ 	.word	0x000000ff
        /*08d0*/ 	.word	0x00000000
        /*08d4*/ 	.short	0x010a
        /*08d6*/ 	.byte	0x04
	.zero		1


	//   ....[123]....
        /*08d8*/ 	.word	0x000034c0
        /*08dc*/ 	.word	0x000000ff
        /*08e0*/ 	.word	0x00000000
        /*08e4*/ 	.short	0x010a
        /*08e6*/ 	.byte	0x04
	.zero		1


	//   ....[124]....
        /*08e8*/ 	.word	0x00003550
        /*08ec*/ 	.word	0x000000ff
        /*08f0*/ 	.word	0x00000000
        /*08f4*/ 	.short	0x010a
        /*08f6*/ 	.byte	0x04
	.zero		1


	//   ....[125]....
        /*08f8*/ 	.word	0x000035e0
        /*08fc*/ 	.word	0x000000ff
        /*0900*/ 	.word	0x00000000
        /*0904*/ 	.short	0x010a
        /*0906*/ 	.byte	0x04
	.zero		1


	//   ....[126]....
        /*0908*/ 	.word	0x00003670
        /*090c*/ 	.word	0x000000ff
        /*0910*/ 	.word	0x00000000
        /*0914*/ 	.short	0x010a
        /*0916*/ 	.byte	0x04
	.zero		1


	//   ....[127]....
        /*0918*/ 	.word	0x00003700
        /*091c*/ 	.word	0x000000ff
        /*0920*/ 	.word	0x00000000
        /*0924*/ 	.short	0x010a
        /*0926*/ 	.byte	0x04
	.zero		1


	//   ....[128]....
        /*0928*/ 	.word	0x00003790
        /*092c*/ 	.word	0x000000ff
        /*0930*/ 	.word	0x00000000
        /*0934*/ 	.short	0x010a
        /*0936*/ 	.byte	0x04
	.zero		1


	//   ....[129]....
        /*0938*/ 	.word	0x00003820
        /*093c*/ 	.word	0x000000ff
        /*0940*/ 	.word	0x00000000
        /*0944*/ 	.short	0x010a
        /*0946*/ 	.byte	0x04
	.zero		1


	//   ....[130]....
        /*0948*/ 	.word	0x000038b0
        /*094c*/ 	.word	0x000000ff
        /*0950*/ 	.word	0x00000000
        /*0954*/ 	.short	0x010a
        /*0956*/ 	.byte	0x04
	.zero		1


	//   ....[131]....
        /*0958*/ 	.word	0x00003940
        /*095c*/ 	.word	0x000000ff
        /*0960*/ 	.word	0x00000000
        /*0964*/ 	.short	0x010a
        /*0966*/ 	.byte	0x04
	.zero		1


	//   ....[132]....
        /*0968*/ 	.word	0x000039d0
        /*096c*/ 	.word	0x000000ff
        /*0970*/ 	.word	0x00000000
        /*0974*/ 	.short	0x010a
        /*0976*/ 	.byte	0x04
	.zero		1


	//   ....[133]....
        /*0978*/ 	.word	0x00003a60
        /*097c*/ 	.word	0x000000ff
        /*0980*/ 	.word	0x00000000
        /*0984*/ 	.short	0x010a
        /*0986*/ 	.byte	0x04
	.zero		1


	//   ....[134]....
        /*0988*/ 	.word	0x00003af0
        /*098c*/ 	.word	0x000000ff
        /*0990*/ 	.word	0x00000000
        /*0994*/ 	.short	0x010a
        /*0996*/ 	.byte	0x04
	.zero		1


	//   ....[135]....
        /*0998*/ 	.word	0x00003b80
        /*099c*/ 	.word	0x000000ff
        /*09a0*/ 	.word	0x00000000
        /*09a4*/ 	.short	0x010a
        /*09a6*/ 	.byte	0x04
	.zero		1


	//   ....[136]....
        /*09a8*/ 	.word	0x00003c20
        /*09ac*/ 	.word	0x00000000
        /*09b0*/ 	.word	0x00000000
        /*09b4*/ 	.short	0x010a
        /*09b6*/ 	.byte	0xff
	.zero		1


	//   ....[137]....
        /*09b8*/ 	.word	0x00003d50
        /*09bc*/ 	.word	0x00000000
        /*09c0*/ 	.word	0x000002c0
        /*09c4*/ 	.short	0x010a
        /*09c6*/ 	.byte	0xff
	.zero		1


	//   ....[138]....
        /*09c8*/ 	.word	0x00003dc0
        /*09cc*/ 	.word	0x00000004
        /*09d0*/ 	.word	0x00000000
        /*09d4*/ 	.short	0x0101
        /*09d6*/ 	.byte	0xff
	.zero		1


	//   ....[139]....
        /*09d8*/ 	.word	0x00003de0
        /*09dc*/ 	.word	0x000000ff
        /*09e0*/ 	.word	0x00000270
        /*09e4*/ 	.short	0x010a
        /*09e6*/ 	.byte	0x05
	.zero		1


	//   ....[140]....
        /*09e8*/ 	.word	0x00003f00
        /*09ec*/ 	.word	0x00000000
        /*09f0*/ 	.word	0x00000260
        /*09f4*/ 	.short	0x010a
        /*09f6*/ 	.byte	0xff
	.zero		1


	//   ....[141]....
        /*09f8*/ 	.word	0x00004000
        /*09fc*/ 	.word	0x00000000
        /*0a00*/ 	.word	0x00000000
        /*0a04*/ 	.short	0x0101
        /*0a06*/ 	.byte	0xff
	.zero		1


	//   ....[142]....
        /*0a08*/ 	.word	0x00004090
        /*0a0c*/ 	.word	0x000000ff
        /*0a10*/ 	.word	0x00000270
        /*0a14*/ 	.short	0x0106
        /*0a16*/ 	.byte	0x05
	.zero		1


	//   ....[143]....
        /*0a18*/ 	.word	0x000040b0
        /*0a1c*/ 	.word	0x000000ff
        /*0a20*/ 	.word	0x00000270
        /*0a24*/ 	.short	0x010a
        /*0a26*/ 	.byte	0x05
	.zero		1


	//   ....[144]....
        /*0a28*/ 	.word	0x00004140
        /*0a2c*/ 	.word	0x000000ff
        /*0a30*/ 	.word	0x00000270
        /*0a34*/ 	.short	0x0106
        /*0a36*/ 	.byte	0x04
	.zero		1


	//   ....[145]....
        /*0a38*/ 	.word	0x00004180
        /*0a3c*/ 	.word	0x00000000
        /*0a40*/ 	.word	0x00000270
        /*0a44*/ 	.short	0x010a
        /*0a46*/ 	.byte	0xff
	.zero		1


	//   ....[146]....
        /*0a48*/ 	.word	0x000043c0
        /*0a4c*/ 	.word	0x000000ff
        /*0a50*/ 	.word	0x00000008
        /*0a54*/ 	.short	0x010a
        /*0a56*/ 	.byte	0x06
	.zero		1


	//   ....[147]....
        /*0a58*/ 	.word	0x000043e0
        /*0a5c*/ 	.word	0x000000ff
        /*0a60*/ 	.word	0x00000008
        /*0a64*/ 	.short	0x010a
        /*0a66*/ 	.byte	0x06
	.zero		1


	//   ....[148]....
        /*0a68*/ 	.word	0x00004570
        /*0a6c*/ 	.word	0x000000ff
        /*0a70*/ 	.word	0x00000008
        /*0a74*/ 	.short	0x010a
        /*0a76*/ 	.byte	0x06
	.zero		1


	//   ....[149]....
        /*0a78*/ 	.word	0x00004590
        /*0a7c*/ 	.word	0x000000ff
        /*0a80*/ 	.word	0x00000008
        /*0a84*/ 	.short	0x010a
        /*0a86*/ 	.byte	0x06
	.zero		1


	//   ....[150]....
        /*0a88*/ 	.word	0x00004650
        /*0a8c*/ 	.word	0x000000ff
        /*0a90*/ 	.word	0x00000000
        /*0a94*/ 	.short	0x0101
        /*0a96*/ 	.byte	0x07
	.zero		1


	//   ....[151]....
        /*0a98*/ 	.word	0x00004930
        /*0a9c*/ 	.word	0x00000000
        /*0aa0*/ 	.word	0x00000260
        /*0aa4*/ 	.short	0x010a
        /*0aa6*/ 	.byte	0xff
	.zero		1


	//   ....[152]....
        /*0aa8*/ 	.word	0x000049f0
        /*0aac*/ 	.word	0x00000000
        /*0ab0*/ 	.word	0x00000000
        /*0ab4*/ 	.short	0x0101
        /*0ab6*/ 	.byte	0xff
	.zero		1


	//   ....[153]....
        /*0ab8*/ 	.word	0x00004aa0
        /*0abc*/ 	.word	0x000000ff
        /*0ac0*/ 	.word	0x00000000
        /*0ac4*/ 	.short	0x010a
        /*0ac6*/ 	.byte	0x06
	.zero		1


	//   ....[154]....
        /*0ac8*/ 	.word	0x00004ab0
        /*0acc*/ 	.word	0x000000ff
        /*0ad0*/ 	.word	0x000002a0
        /*0ad4*/ 	.short	0x010a
        /*0ad6*/ 	.byte	0x0b
	.zero		1


	//   ....[155]....
        /*0ad8*/ 	.word	0x00004b70
        /*0adc*/ 	.word	0x000000ff
        /*0ae0*/ 	.word	0x00000000
        /*0ae4*/ 	.short	0x010a
        /*0ae6*/ 	.byte	0x09
	.zero		1


	//   ....[156]....
        /*0ae8*/ 	.word	0x00004cb0
        /*0aec*/ 	.word	0x000000ff
        /*0af0*/ 	.word	0x00000000
        /*0af4*/ 	.short	0x010a
        /*0af6*/ 	.byte	0x06
	.zero		1


	//   ....[157]....
        /*0af8*/ 	.word	0x00004eb0
        /*0afc*/ 	.word	0x000000ff
        /*0b00*/ 	.word	0x00000000
        /*0b04*/ 	.short	0x010a
        /*0b06*/ 	.byte	0x07
	.zero		1


	//   ....[158]....
        /*0b08*/ 	.word	0x00004f40
        /*0b0c*/ 	.word	0x000000ff
        /*0b10*/ 	.word	0x00000000
        /*0b14*/ 	.short	0x010a
        /*0b16*/ 	.byte	0x07
	.zero		1


	//   ....[159]....
        /*0b18*/ 	.word	0x00004fd0
        /*0b1c*/ 	.word	0x000000ff
        /*0b20*/ 	.word	0x00000000
        /*0b24*/ 	.short	0x010a
        /*0b26*/ 	.byte	0x07
	.zero		1


	//   ....[160]....
        /*0b28*/ 	.word	0x00005070
        /*0b2c*/ 	.word	0x00000000
        /*0b30*/ 	.word	0x00000000
        /*0b34*/ 	.short	0x010a
        /*0b36*/ 	.byte	0xff
	.zero		1


	//   ....[161]....
        /*0b38*/ 	.word	0x000050b0
        /*0b3c*/ 	.word	0x00000000
        /*0b40*/ 	.word	0x00000000
        /*0b44*/ 	.short	0x010a
        /*0b46*/ 	.byte	0xff
	.zero		1


	//   ....[162]....
        /*0b48*/ 	.word	0x00005120
        /*0b4c*/ 	.word	0x000000ff
        /*0b50*/ 	.word	0x00000000
        /*0b54*/ 	.short	0x0101
        /*0b56*/ 	.byte	0x05
	.zero		1


	//   ....[163]....
        /*0b58*/ 	.word	0x00005160
        /*0b5c*/ 	.word	0x000000ff
        /*0b60*/ 	.word	0x000002e0
        /*0b64*/ 	.short	0x010a
        /*0b66*/ 	.byte	0x08
	.zero		1


	//   ....[164]....
        /*0b68*/ 	.word	0x000051b0
        /*0b6c*/ 	.word	0x000000ff
        /*0b70*/ 	.word	0x00000000
        /*0b74*/ 	.short	0x0101
        /*0b76*/ 	.byte	0x05
	.zero		1


	//   ....[165]....
        /*0b78*/ 	.word	0x00005600
        /*0b7c*/ 	.word	0x00000000
        /*0b80*/ 	.word	0x00000260
        /*0b84*/ 	.short	0x010a
        /*0b86*/ 	.byte	0xff
	.zero		1


	//   ....[166]....
        /*0b88*/ 	.word	0x000056c0
        /*0b8c*/ 	.word	0x00000000
        /*0b90*/ 	.word	0x00000000
        /*0b94*/ 	.short	0x0101
        /*0b96*/ 	.byte	0xff
	.zero		1


	//   ....[167]....
        /*0b98*/ 	.word	0x000059e0
        /*0b9c*/ 	.word	0x000000ff
        /*0ba0*/ 	.word	0x00000258
        /*0ba4*/ 	.short	0x010a
        /*0ba6*/ 	.byte	0x07
	.zero		1


	//   ....[168]....
        /*0ba8*/ 	.word	0x00005bd0
        /*0bac*/ 	.word	0x000000ff
        /*0bb0*/ 	.word	0x00000230
        /*0bb4*/ 	.short	0x010a
        /*0bb6*/ 	.byte	0x07
	.zero		1


	//   ....[169]....
        /*0bb8*/ 	.word	0x00005dc0
        /*0bbc*/ 	.word	0x000000ff
        /*0bc0*/ 	.word	0x00000210
        /*0bc4*/ 	.short	0x010b
        /*0bc6*/ 	.byte	0x07
	.zero		1


	//   ....[170]....
        /*0bc8*/ 	.word	0x00005dd0
        /*0bcc*/ 	.word	0x000000ff
        /*0bd0*/ 	.word	0x00000000
        /*0bd4*/ 	.short	0x0101
        /*0bd6*/ 	.byte	0x0e
	.zero		1


	//   ....[171]....
        /*0bd8*/ 	.word	0x00005df0
        /*0bdc*/ 	.word	0x000000ff
        /*0be0*/ 	.word	0x00000238
        /*0be4*/ 	.short	0x010a
        /*0be6*/ 	.byte	0x07
	.zero		1


	//   ....[172]....
        /*0be8*/ 	.word	0x00005fa0
        /*0bec*/ 	.word	0x000000ff
        /*0bf0*/ 	.word	0x00000218
        /*0bf4*/ 	.short	0x010b
        /*0bf6*/ 	.byte	0x07
	.zero		1


	//   ....[173]....
        /*0bf8*/ 	.word	0x00005fb0
        /*0bfc*/ 	.word	0x000000ff
        /*0c00*/ 	.word	0x00000000
        /*0c04*/ 	.short	0x0101
        /*0c06*/ 	.byte	0x0e
	.zero		1


	//   ....[174]....
        /*0c08*/ 	.word	0x00005fc0
        /*0c0c*/ 	.word	0x000000ff
        /*0c10*/ 	.word	0x00000240
        /*0c14*/ 	.short	0x010a
        /*0c16*/ 	.byte	0x07
	.zero		1


	//   ....[175]....
        /*0c18*/ 	.word	0x000061f0
        /*0c1c*/ 	.word	0x000000ff
        /*0c20*/ 	.word	0x00000220
        /*0c24*/ 	.short	0x010b
        /*0c26*/ 	.byte	0x07
	.zero		1


	//   ....[176]....
        /*0c28*/ 	.word	0x00006260
        /*0c2c*/ 	.word	0x000000ff
        /*0c30*/ 	.word	0x00000000
        /*0c34*/ 	.short	0x0101
        /*0c36*/ 	.byte	0x0e
	.zero		1


	//   ....[177]....
        /*0c38*/ 	.word	0x000062a0
        /*0c3c*/ 	.word	0x000000ff
        /*0c40*/ 	.word	0x00000248
        /*0c44*/ 	.short	0x010a
        /*0c46*/ 	.byte	0x07
	.zero		1


	//   ....[178]....
        /*0c48*/ 	.word	0x000064d0
        /*0c4c*/ 	.word	0x000000ff
        /*0c50*/ 	.word	0x00000228
        /*0c54*/ 	.short	0x010b
        /*0c56*/ 	.byte	0x07
	.zero		1


	//   ....[179]....
        /*0c58*/ 	.word	0x000064f0
        /*0c5c*/ 	.word	0x000000ff
        /*0c60*/ 	.word	0x00000000
        /*0c64*/ 	.short	0x0101
        /*0c66*/ 	.byte	0x0d
	.zero		1


	//   ....[180]....
        /*0c68*/ 	.word	0x00006520
        /*0c6c*/ 	.word	0x000000ff
        /*0c70*/ 	.word	0x00000230
        /*0c74*/ 	.short	0x010a
        /*0c76*/ 	.byte	0x07
	.zero		1


	//   ....[181]....
        /*0c78*/ 	.word	0x00006540
        /*0c7c*/ 	.word	0x000000ff
        /*0c80*/ 	.word	0x00000238
        /*0c84*/ 	.short	0x010a
        /*0c86*/ 	.byte	0x07
	.zero		1


	//   ....[182]....
        /*0c88*/ 	.word	0x00006560
        /*0c8c*/ 	.word	0x000000ff
        /*0c90*/ 	.word	0x00000240
        /*0c94*/ 	.short	0x010a
        /*0c96*/ 	.byte	0x07
	.zero		1


	//   ....[183]....
        /*0c98*/ 	.word	0x000065a0
        /*0c9c*/ 	.word	0x00000000
        /*0ca0*/ 	.word	0x00000248
        /*0ca4*/ 	.short	0x010a
        /*0ca6*/ 	.byte	0xff
	.zero		1


	//   ....[184]....
        /*0ca8*/ 	.word	0x000068e0
        /*0cac*/ 	.word	0x00000000
        /*0cb0*/ 	.word	0x00000260
        /*0cb4*/ 	.short	0x010a
        /*0cb6*/ 	.byte	0xff
	.zero		1


	//   ....[185]....
        /*0cb8*/ 	.word	0x000069f0
        /*0cbc*/ 	.word	0x00000000
        /*0cc0*/ 	.word	0x00000000
        /*0cc4*/ 	.short	0x0101
        /*0cc6*/ 	.byte	0xff
	.zero		1


	//   ....[186]....
        /*0cc8*/ 	.word	0x00007400
        /*0ccc*/ 	.word	0x00000003
        /*0cd0*/ 	.word	0x00000210
        /*0cd4*/ 	.short	0x010a
        /*0cd6*/ 	.byte	0xff
	.zero		1


	//   ....[187]....
        /*0cd8*/ 	.word	0x00007450
        /*0cdc*/ 	.word	0x0000006a
        /*0ce0*/ 	.word	0x00000280
        /*0ce4*/ 	.short	0x010a
        /*0ce6*/ 	.byte	0xff
	.zero		1


	//   ....[188]....
        /*0ce8*/ 	.word	0x00007570
        /*0cec*/ 	.word	0x00000003
        /*0cf0*/ 	.word	0x00000210
        /*0cf4*/ 	.short	0x010a
        /*0cf6*/ 	.byte	0xff
	.zero		1


	//   ....[189]....
        /*0cf8*/ 	.word	0x00007690
        /*0cfc*/ 	.word	0x00000000
        /*0d00*/ 	.word	0x00000000
        /*0d04*/ 	.short	0x0101
        /*0d06*/ 	.byte	0xff
	.zero		1


	//   ....[190]....
        /*0d08*/ 	.word	0x00007710
        /*0d0c*/ 	.word	0x0000006a
        /*0d10*/ 	.word	0x00000280
        /*0d14*/ 	.short	0x010a
        /*0d16*/ 	.byte	0xff
	.zero		1


	//   ....[191]....
        /*0d18*/ 	.word	0x000082f0
        /*0d1c*/ 	.word	0x00000037
        /*0d20*/ 	.word	0x00000210
        /*0d24*/ 	.short	0x010a
        /*0d26*/ 	.byte	0xff
	.zero		1


	//   ....[192]....
        /*0d28*/ 	.word	0x000083a0
        /*0d2c*/ 	.word	0x00000037
        /*0d30*/ 	.word	0x00000210
        /*0d34*/ 	.short	0x010a
        /*0d36*/ 	.byte	0xff
	.zero		1


	//   ....[193]....
        /*0d38*/ 	.word	0x000084c0
        /*0d3c*/ 	.word	0x00000000
        /*0d40*/ 	.word	0x00000000
        /*0d44*/ 	.short	0x0101
        /*0d46*/ 	.byte	0xff
	.zero		1


	//   ....[194]....
        /*0d48*/ 	.word	0x00009070
        /*0d4c*/ 	.word	0x00000049
        /*0d50*/ 	.word	0x00000210
        /*0d54*/ 	.short	0x010a
        /*0d56*/ 	.byte	0xff
	.zero		1


	//   ....[195]....
        /*0d58*/ 	.word	0x00009120
        /*0d5c*/ 	.word	0x00000049
        /*0d60*/ 	.word	0x00000210
        /*0d64*/ 	.short	0x010a
        /*0d66*/ 	.byte	0xff
	.zero		1


	//   ....[196]....
        /*0d68*/ 	.word	0x00009240
        /*0d6c*/ 	.word	0x00000002
        /*0d70*/ 	.word	0x00000000
        /*0d74*/ 	.short	0x0101
        /*0d76*/ 	.byte	0xff
	.zero		1


	//   ....[197]....
        /*0d78*/ 	.word	0x00009e10
        /*0d7c*/ 	.word	0x0000004c
        /*0d80*/ 	.word	0x00000210
        /*0d84*/ 	.short	0x010a
        /*0d86*/ 	.byte	0xff
	.zero		1


	//   ....[198]....
        /*0d88*/ 	.word	0x00009ec0
        /*0d8c*/ 	.word	0x0000004c
        /*0d90*/ 	.word	0x00000210
        /*0d94*/ 	.short	0x010a
        /*0d96*/ 	.byte	0xff
	.zero		1


	//   ....[199]....
        /*0d98*/ 	.word	0x00009fe0
        /*0d9c*/ 	.word	0x00000000
        /*0da0*/ 	.word	0x00000000
        /*0da4*/ 	.short	0x0101
        /*0da6*/ 	.byte	0xff
	.zero		1


	//   ....[200]....
        /*0da8*/ 	.word	0x0000a2a0
        /*0dac*/ 	.word	0x0000006a
        /*0db0*/ 	.word	0x00000000
        /*0db4*/ 	.short	0x0101
        /*0db6*/ 	.byte	0xff
	.zero		1


	//   ....[201]....
        /*0db8*/ 	.word	0x0000ad00
        /*0dbc*/ 	.word	0x00000003
        /*0dc0*/ 	.word	0x000002d0
        /*0dc4*/ 	.short	0x010a
        /*0dc6*/ 	.byte	0xff
	.zero		1


	//   ....[202]....
        /*0dc8*/ 	.word	0x0000ad60
        /*0dcc*/ 	.word	0x00000002
        /*0dd0*/ 	.word	0x00000108
        /*0dd4*/ 	.short	0x010a
        /*0dd6*/ 	.byte	0xff
	.zero		1


	//   ....[203]....
        /*0dd8*/ 	.word	0x0000adc0
        /*0ddc*/ 	.word	0x00000002
        /*0de0*/ 	.word	0x00000108
        /*0de4*/ 	.short	0x010a
        /*0de6*/ 	.byte	0xff
	.zero		1


	//   ....[204]....
        /*0de8*/ 	.word	0x0000ae10
        /*0dec*/ 	.word	0x00000002
        /*0df0*/ 	.word	0x00000260
        /*0df4*/ 	.short	0x010a
        /*0df6*/ 	.byte	0xff
	.zero		1


	//   ....[205]....
        /*0df8*/ 	.word	0x0000ae70
        /*0dfc*/ 	.word	0x00000000
        /*0e00*/ 	.word	0x00000000
        /*0e04*/ 	.short	0x010a
        /*0e06*/ 	.byte	0xff
	.zero		1


	//   ....[206]....
        /*0e08*/ 	.word	0x0000aed0
        /*0e0c*/ 	.word	0x00000000
        /*0e10*/ 	.word	0x00000000
        /*0e14*/ 	.short	0x010a
        /*0e16*/ 	.byte	0xff
	.zero		1


	//   ....[207]....
        /*0e18*/ 	.word	0x0000af30
        /*0e1c*/ 	.word	0x00000000
        /*0e20*/ 	.word	0x00000000
        /*0e24*/ 	.short	0x010a
        /*0e26*/ 	.byte	0xff
	.zero		1


	//   ....[208]....
        /*0e28*/ 	.word	0x0000af90
        /*0e2c*/ 	.word	0x00000000
        /*0e30*/ 	.word	0x00000000
        /*0e34*/ 	.short	0x010a
        /*0e36*/ 	.byte	0xff
	.zero		1


	//   ....[209]....
        /*0e38*/ 	.word	0x0000aff0
        /*0e3c*/ 	.word	0x00000000
        /*0e40*/ 	.word	0x00000000
        /*0e44*/ 	.short	0x010a
        /*0e46*/ 	.byte	0xff
	.zero		1


	//   ....[210]....
        /*0e48*/ 	.word	0x0000b050
        /*0e4c*/ 	.word	0x00000000
        /*0e50*/ 	.word	0x00000000
        /*0e54*/ 	.short	0x010a
        /*0e56*/ 	.byte	0xff
	.zero		1


	//   ....[211]....
        /*0e58*/ 	.word	0x0000b0b0
        /*0e5c*/ 	.word	0x00000000
        /*0e60*/ 	.word	0x00000000
        /*0e64*/ 	.short	0x010a
        /*0e66*/ 	.byte	0xff
	.zero		1


	//   ....[212]....
        /*0e68*/ 	.word	0x0000b110
        /*0e6c*/ 	.word	0x00000000
        /*0e70*/ 	.word	0x00000000
        /*0e74*/ 	.short	0x010a
        /*0e76*/ 	.byte	0xff
	.zero		1


	//   ....[213]....
        /*0e78*/ 	.word	0x0000b170
        /*0e7c*/ 	.word	0x00000000
        /*0e80*/ 	.word	0x00000000
        /*0e84*/ 	.short	0x010a
        /*0e86*/ 	.byte	0xff
	.zero		1


	//   ....[214]....
        /*0e88*/ 	.word	0x0000b1d0
        /*0e8c*/ 	.word	0x00000000
        /*0e90*/ 	.word	0x00000000
        /*0e94*/ 	.short	0x010a
        /*0e96*/ 	.byte	0xff
	.zero		1


	//   ....[215]....
        /*0e98*/ 	.word	0x0000b230
        /*0e9c*/ 	.word	0x00000000
        /*0ea0*/ 	.word	0x00000000
        /*0ea4*/ 	.short	0x010a
        /*0ea6*/ 	.byte	0xff
	.zero		1


	//   ....[216]....
        /*0ea8*/ 	.word	0x0000b290
        /*0eac*/ 	.word	0x00000000
        /*0eb0*/ 	.word	0x00000000
        /*0eb4*/ 	.short	0x010a
        /*0eb6*/ 	.byte	0xff
	.zero		1


	//   ....[217]....
        /*0eb8*/ 	.word	0x0000b2f0
        /*0ebc*/ 	.word	0x00000000
        /*0ec0*/ 	.word	0x00000000
        /*0ec4*/ 	.short	0x010a
        /*0ec6*/ 	.byte	0xff
	.zero		1


	//   ....[218]....
        /*0ec8*/ 	.word	0x0000b350
        /*0ecc*/ 	.word	0x00000000
        /*0ed0*/ 	.word	0x00000000
        /*0ed4*/ 	.short	0x010a
        /*0ed6*/ 	.byte	0xff
	.zero		1


	//   ....[219]....
        /*0ed8*/ 	.word	0x0000b3b0
        /*0edc*/ 	.word	0x00000000
        /*0ee0*/ 	.word	0x00000000
        /*0ee4*/ 	.short	0x010a
        /*0ee6*/ 	.byte	0xff
	.zero		1


	//   ....[220]....
        /*0ee8*/ 	.word	0x0000b410
        /*0eec*/ 	.word	0x00000000
        /*0ef0*/ 	.word	0x00000000
        /*0ef4*/ 	.short	0x010a
        /*0ef6*/ 	.byte	0xff
	.zero		1


	//   ....[221]....
        /*0ef8*/ 	.word	0x0000b470
        /*0efc*/ 	.word	0x00000000
        /*0f00*/ 	.word	0x00000000
        /*0f04*/ 	.short	0x010a
        /*0f06*/ 	.byte	0xff
	.zero		1


	//   ....[222]....
        /*0f08*/ 	.word	0x0000b4d0
        /*0f0c*/ 	.word	0x00000000
        /*0f10*/ 	.word	0x00000000
        /*0f14*/ 	.short	0x010a
        /*0f16*/ 	.byte	0xff
	.zero		1


	//   ....[223]....
        /*0f18*/ 	.word	0x0000b530
        /*0f1c*/ 	.word	0x00000000
        /*0f20*/ 	.word	0x00000000
        /*0f24*/ 	.short	0x010a
        /*0f26*/ 	.byte	0xff
	.zero		1


	//   ....[224]....
        /*0f28*/ 	.word	0x0000b590
        /*0f2c*/ 	.word	0x00000000
        /*0f30*/ 	.word	0x00000000
        /*0f34*/ 	.short	0x010a
        /*0f36*/ 	.byte	0xff
	.zero		1


	//   ....[225]....
        /*0f38*/ 	.word	0x0000b5f0
        /*0f3c*/ 	.word	0x00000000
        /*0f40*/ 	.word	0x00000000
        /*0f44*/ 	.short	0x010a
        /*0f46*/ 	.byte	0xff
	.zero		1


	//   ....[226]....
        /*0f48*/ 	.word	0x0000b650
        /*0f4c*/ 	.word	0x00000000
        /*0f50*/ 	.word	0x00000000
        /*0f54*/ 	.short	0x010a
        /*0f56*/ 	.byte	0xff
	.zero		1


	//   ....[227]....
        /*0f58*/ 	.word	0x0000b6b0
        /*0f5c*/ 	.word	0x00000000
        /*0f60*/ 	.word	0x00000000
        /*0f64*/ 	.short	0x010a
        /*0f66*/ 	.byte	0xff
	.zero		1


	//   ....[228]....
        /*0f68*/ 	.word	0x0000b710
        /*0f6c*/ 	.word	0x00000000
        /*0f70*/ 	.word	0x00000000
        /*0f74*/ 	.short	0x010a
        /*0f76*/ 	.byte	0xff
	.zero		1


	//   ....[229]....
        /*0f78*/ 	.word	0x0000b770
        /*0f7c*/ 	.word	0x00000000
        /*0f80*/ 	.word	0x00000000
        /*0f84*/ 	.short	0x010a
        /*0f86*/ 	.byte	0xff
	.zero		1


	//   ....[230]....
        /*0f88*/ 	.word	0x0000b7d0
        /*0f8c*/ 	.word	0x00000000
        /*0f90*/ 	.word	0x00000000
        /*0f94*/ 	.short	0x010a
        /*0f96*/ 	.byte	0xff
	.zero		1


	//   ....[231]....
        /*0f98*/ 	.word	0x0000b830
        /*0f9c*/ 	.word	0x00000000
        /*0fa0*/ 	.word	0x00000000
        /*0fa4*/ 	.short	0x010a
        /*0fa6*/ 	.byte	0xff
	.zero		1


	//   ....[232]....
        /*0fa8*/ 	.word	0x0000b890
        /*0fac*/ 	.word	0x00000000
        /*0fb0*/ 	.word	0x00000000
        /*0fb4*/ 	.short	0x010a
        /*0fb6*/ 	.byte	0xff
	.zero		1


	//   ....[233]....
        /*0fb8*/ 	.word	0x0000b8f0
        /*0fbc*/ 	.word	0x00000000
        /*0fc0*/ 	.word	0x00000000
        /*0fc4*/ 	.short	0x010a
        /*0fc6*/ 	.byte	0xff
	.zero		1


	//   ....[234]....
        /*0fc8*/ 	.word	0x0000b950
        /*0fcc*/ 	.word	0x00000000
        /*0fd0*/ 	.word	0x00000000
        /*0fd4*/ 	.short	0x010a
        /*0fd6*/ 	.byte	0xff
	.zero		1


	//   ....[235]....
        /*0fd8*/ 	.word	0x0000b9b0
        /*0fdc*/ 	.word	0x00000000
        /*0fe0*/ 	.word	0x00000000
        /*0fe4*/ 	.short	0x010a
        /*0fe6*/ 	.byte	0xff
	.zero		1


	//   ....[236]....
        /*0fe8*/ 	.word	0x0000ba10
        /*0fec*/ 	.word	0x00000000
        /*0ff0*/ 	.word	0x00000000
        /*0ff4*/ 	.short	0x010a
        /*0ff6*/ 	.byte	0xff
	.zero		1


	//   ....[237]....
        /*0ff8*/ 	.word	0x0000ba60
        /*0ffc*/ 	.word	0x00000000
        /*1000*/ 	.word	0x000002c0
        /*1004*/ 	.short	0x010a
        /*1006*/ 	.byte	0xff
	.zero		1


	//   ....[238]....
        /*1008*/ 	.word	0x0000bac0
        /*100c*/ 	.word	0x00000000
        /*1010*/ 	.word	0x00000270
        /*1014*/ 	.short	0x010a
        /*1016*/ 	.byte	0xff
	.zero		1


	//   ....[239]....
        /*1018*/ 	.word	0x0000bb10
        /*101c*/ 	.word	0x00000000
        /*1020*/ 	.word	0x00000260
        /*1024*/ 	.short	0x010a
        /*1026*/ 	.byte	0xff
	.zero		1


	//   ....[240]....
        /*1028*/ 	.word	0x0000bb70
        /*102c*/ 	.word	0x00000000
        /*1030*/ 	.word	0x00000270
        /*1034*/ 	.short	0x010a
        /*1036*/ 	.byte	0xff
	.zero		1


	//   ....[241]....
        /*1038*/ 	.word	0x0000bbd0
        /*103c*/ 	.word	0x00000004
        /*1040*/ 	.word	0x00000008
        /*1044*/ 	.short	0x010a
        /*1046*/ 	.byte	0xff
	.zero		1


	//   ....[242]....
        /*1048*/ 	.word	0x0000bcb0
        /*104c*/ 	.word	0x00000002
        /*1050*/ 	.word	0x00000008
        /*1054*/ 	.short	0x010a
        /*1056*/ 	.byte	0xff
	.zero		1


	//   ....[243]....
        /*1058*/ 	.word	0x0000bd00
        /*105c*/ 	.word	0x00000000
        /*1060*/ 	.word	0x00000260
        /*1064*/ 	.short	0x010a
        /*1066*/ 	.byte	0xff
	.zero		1


	//   ....[244]....
        /*1068*/ 	.word	0x0000bd60
        /*106c*/ 	.word	0x00000000
        /*1070*/ 	.word	0x000002a0
        /*1074*/ 	.short	0x010a
        /*1076*/ 	.byte	0xff
	.zero		1


	//   ....[245]....
        /*1078*/ 	.word	0x0000bdc0
        /*107c*/ 	.word	0x00000000
        /*1080*/ 	.word	0x00000000
        /*1084*/ 	.short	0x010a
        /*1086*/ 	.byte	0xff
	.zero		1


	//   ....[246]....
        /*1088*/ 	.word	0x0000be20
        /*108c*/ 	.word	0x00000000
        /*1090*/ 	.word	0x00000000
        /*1094*/ 	.short	0x010a
        /*1096*/ 	.byte	0xff
	.zero		1


	//   ....[247]....
        /*1098*/ 	.word	0x0000be80
        /*109c*/ 	.word	0x00000000
        /*10a0*/ 	.word	0x00000000
        /*10a4*/ 	.short	0x010a
        /*10a6*/ 	.byte	0xff
	.zero		1


	//   ....[248]....
        /*10a8*/ 	.word	0x0000bee0
        /*10ac*/ 	.word	0x00000000
        /*10b0*/ 	.word	0x00000000
        /*10b4*/ 	.short	0x010a
        /*10b6*/ 	.byte	0xff
	.zero		1


	//   ....[249]....
        /*10b8*/ 	.word	0x0000bf40
        /*10bc*/ 	.word	0x00000000
        /*10c0*/ 	.word	0x000002e0
        /*10c4*/ 	.short	0x010a
        /*10c6*/ 	.byte	0xff
	.zero		1


	//   ....[250]....
        /*10c8*/ 	.word	0x0000bf90
        /*10cc*/ 	.word	0x00000000
        /*10d0*/ 	.word	0x00000260
        /*10d4*/ 	.short	0x010a
        /*10d6*/ 	.byte	0xff
	.zero		1


	//   ....[251]....
        /*10d8*/ 	.word	0x0000bff0
        /*10dc*/ 	.word	0x00000000
        /*10e0*/ 	.word	0x00000258
        /*10e4*/ 	.short	0x010a
        /*10e6*/ 	.byte	0xff
	.zero		1


	//   ....[252]....
        /*10e8*/ 	.word	0x0000c050
        /*10ec*/ 	.word	0x00000003
        /*10f0*/ 	.word	0x00000230
        /*10f4*/ 	.short	0x010a
        /*10f6*/ 	.byte	0xff
	.zero		1


	//   ....[253]....
        /*10f8*/ 	.word	0x0000c0b0
        /*10fc*/ 	.word	0x00000003
        /*1100*/ 	.word	0x00000238
        /*1104*/ 	.short	0x010a
        /*1106*/ 	.byte	0xff
	.zero		1


	//   ....[254]....
        /*1108*/ 	.word	0x0000c110
        /*110c*/ 	.word	0x00000003
        /*1110*/ 	.word	0x00000240
        /*1114*/ 	.short	0x010a
        /*1116*/ 	.byte	0xff
	.zero		1


	//   ....[255]....
        /*1118*/ 	.word	0x0000c170
        /*111c*/ 	.word	0x00000003
        /*1120*/ 	.word	0x00000248
        /*1124*/ 	.short	0x010a
        /*1126*/ 	.byte	0xff
	.zero		1


	//   ....[0]....
        /*1128*/ 	.word	0x0000c1d0
        /*112c*/ 	.word	0x00000000
        /*1130*/ 	.word	0x00000230
        /*1134*/ 	.short	0x010a
        /*1136*/ 	.byte	0xff
	.zero		1


	//   ....[1]....
        /*1138*/ 	.word	0x0000c230
        /*113c*/ 	.word	0x00000000
        /*1140*/ 	.word	0x00000238
        /*1144*/ 	.short	0x010a
        /*1146*/ 	.byte	0xff
	.zero		1


	//   ....[2]....
        /*1148*/ 	.word	0x0000c290
        /*114c*/ 	.word	0x00000000
        /*1150*/ 	.word	0x00000240
        /*1154*/ 	.short	0x010a
        /*1156*/ 	.byte	0xff
	.zero		1


	//   ....[3]....
        /*1158*/ 	.word	0x0000c2e0
        /*115c*/ 	.word	0x00000000
        /*1160*/ 	.word	0x00000260
        /*1164*/ 	.short	0x010a
        /*1166*/ 	.byte	0xff
	.zero		1


	//   ....[4]....
        /*1168*/ 	.word	0x0000c330
        /*116c*/ 	.word	0x00000003
        /*1170*/ 	.word	0x00000210
        /*1174*/ 	.short	0x010a
        /*1176*/ 	.byte	0xff
	.zero		1


	//   ....[5]....
        /*1178*/ 	.word	0x0000c380
        /*117c*/ 	.word	0x0000006a
        /*1180*/ 	.word	0x00000280
        /*1184*/ 	.short	0x010a
        /*1186*/ 	.byte	0xff
	.zero		1


	//   ....[6]....
        /*1188*/ 	.word	0x0000c3d0
        /*118c*/ 	.word	0x00000037
        /*1190*/ 	.word	0x00000210
        /*1194*/ 	.short	0x010a
        /*1196*/ 	.byte	0xff
	.zero		1


	//   ....[7]....
        /*1198*/ 	.word	0x0000c420
        /*119c*/ 	.word	0x00000049
        /*11a0*/ 	.word	0x00000210
        /*11a4*/ 	.short	0x010a
        /*11a6*/ 	.byte	0xff
	.zero		1


	//   ....[8]....
        /*11a8*/ 	.word	0x0000c470
        /*11ac*/ 	.word	0x0000004c
        /*11b0*/ 	.word	0x00000210
        /*11b4*/ 	.short	0x010a
        /*11b6*/ 	.byte	0xff
	.zero		1


	//----- nvinfo : EIATTR_NUM_MBARRIERS
	.align		4
.L_48:
        /*11b8*/ 	.byte	0x03, 0x38
        /*11ba*/ 	.short	0x005d


	//----- nvinfo : EIATTR_EXIT_INSTR_OFFSETS
	.align		4
        /*11bc*/ 	.byte	0x04, 0x1c
        /*11be*/ 	.short	(.L_50 - .L_49)


	//   ....[0]....
.L_49:
        /*11c0*/ 	.word	0x00003c50


	//   ....[1]....
        /*11c4*/ 	.word	0x00004150


	//   ....[2]....
        /*11c8*/ 	.word	0x000041b0


	//   ....[3]....
        /*11cc*/ 	.word	0x000053e0


	//   ....[4]....
        /*11d0*/ 	.word	0x000065d0


	//   ....[5]....
        /*11d4*/ 	.word	0x00006610


	//   ....[6]....
        /*11d8*/ 	.word	0x0000acf0


	//----- nvinfo : EIATTR_MAX_THREADS
	.align		4
.L_50:
        /*11dc*/ 	.byte	0x04, 0x05
        /*11de*/ 	.short	(.L_52 - .L_51)
.L_51:
        /*11e0*/ 	.word	0x00000100
        /*11e4*/ 	.word	0x00000001
        /*11e8*/ 	.word	0x00000001


	//----- nvinfo : EIATTR_CRS_STACK_SIZE
	.align		4
.L_52:
        /*11ec*/ 	.byte	0x04, 0x1e
        /*11ee*/ 	.short	(.L_54 - .L_53)
.L_53:
        /*11f0*/ 	.word	0x00000000


	//----- nvinfo : EIATTR_CBANK_PARAM_SIZE
	.align		4
.L_54:
        /*11f4*/ 	.byte	0x03, 0x19
        /*11f6*/ 	.short	0x0800


	//----- nvinfo : EIATTR_PARAM_CBANK
	.align		4
        /*11f8*/ 	.byte	0x04, 0x0a
        /*11fa*/ 	.short	(.L_56 - .L_55)
	.align		4
.L_55:
        /*11fc*/ 	.word	index@(.nv.constant0._ZN7cutlass13device_kernelINS_4gemm6kernel13GemmUniversalIN4cute5tupleIJiiiiEEENS1_10collective13CollectiveMmaINS1_35MainloopSm100TmaUmmaWarpSpecializedILi33ELi2ELi4ENS5_IJNS4_1CILi2EEENSA_ILi1EEESC_EEEEENS5_IJNSA_ILi128EEENSA_ILi256EEENSA_ILi32EEEEEEaNS5_IJlSC_lEEEaSJ_NS4_8TiledMMAINS4_8MMA_AtomIJNS4_21SM100_MMA_S8_2x1SM_SSIaaiLi128ELi256ELNS4_4UMMA5MajorE0ELSO_0ELNSN_8SaturateE0EEEEEENS4_6LayoutINS5_IJSC_SC_SC_EEENS5_IJNSA_ILi0EEESU_SU_EEEEENS5_IJNS4_10UnderscoreESX_SX_EEEEENS4_18SM100_TMA_2SM_LOADENS4_14ComposedLayoutINS4_7SwizzleILi1ELi4ELi3EEENS4_18smem_ptr_flag_bitsILi8EEENSS_INS5_IJNSA_ILi8EEESH_EEENS5_IJSH_SC_EEEEEEEvNS4_8identityES10_S1A_vS1B_EENS_8epilogue10collective18CollectiveEpilogueINS1D_23Sm100TmaWarpSpecializedILi4ELi2ELi32ELb0ELb0EEEJNS5_IJNSA_ILi64EEESG_SH_EEENS5_IJNSS_IS1I_SC_EENSS_INS5_IJSH_SB_EEENS5_IJSC_SF_EEEEEEEEaSJ_aSJ_NS1D_6fusion15FusionCallbacksIS1H_NS1P_17LinearCombinationIaiaiLNS_15FloatRoundStyleE2EEES1J_S1O_JEEENS4_5SM1004TMEM4LOAD26SM100_TMEM_LOAD_32dp32b32xENS4_13SM90_TMA_LOADES1A_NS4_39AutoVectorizingCopyWithAssumedAlignmentILi128EEENS4_14SM90_TMA_STOREES1A_S21_S21_EEEvvEEEEvNT_6ParamsE)
        /*1200*/ 	.short	0x0380
        /*1202*/ 	.short	0x0800


	//----- nvinfo : EIATTR_SW_WAR
	.align		4
.L_56:
        /*1204*/ 	.byte	0x04, 0x36
        /*1206*/ 	.short	(.L_58 - .L_57)
.L_57:
        /*1208*/ 	.word	0x00000008
.L_58:


//--------------------- .nv.callgraph             --------------------------
	.section	.nv.callgraph,"",@"SHT_CUDA_CALLGRAPH"
	.align	4
	.sectionentsize	8
	.align		4
        /*0000*/ 	.word	0x00000000
	.align		4
        /*0004*/ 	.word	0xffffffff
	.align		4
        /*0008*/ 	.word	index@(_ZN7cutlass13device_kernelINS_4gemm6kernel13GemmUniversalIN4cute5tupleIJiiiiEEENS1_10collective13CollectiveMmaINS1_35MainloopSm100TmaUmmaWarpSpecializedILi33ELi2ELi4ENS5_IJNS4_1CILi2EEENSA_ILi1EEESC_EEEEENS5_IJNSA_ILi128EEENSA_ILi256EEENSA_ILi32EEEEEEaNS5_IJlSC_lEEEaSJ_NS4_8TiledMMAINS4_8MMA_AtomIJNS4_21SM100_MMA_S8_2x1SM_SSIaaiLi128ELi256ELNS4_4UMMA5MajorE0ELSO_0ELNSN_8SaturateE0EEEEEENS4_6LayoutINS5_IJSC_SC_SC_EEENS5_IJNSA_ILi0EEESU_SU_EEEEENS5_IJNS4_10UnderscoreESX_SX_EEEEENS4_18SM100_TMA_2SM_LOADENS4_14ComposedLayoutINS4_7SwizzleILi1ELi4ELi3EEENS4_18smem_ptr_flag_bitsILi8EEENSS_INS5_IJNSA_ILi8EEESH_EEENS5_IJSH_SC_EEEEEEEvNS4_8identityES10_S1A_vS1B_EENS_8epilogue10collective18CollectiveEpilogueINS1D_23Sm100TmaWarpSpecializedILi4ELi2ELi32ELb0ELb0EEEJNS5_IJNSA_ILi64EEESG_SH_EEENS5_IJNSS_IS1I_SC_EENSS_INS5_IJSH_SB_EEENS5_IJSC_SF_EEEEEEEEaSJ_aSJ_NS1D_6fusion15FusionCallbacksIS1H_NS1P_17LinearCombinationIaiaiLNS_15FloatRoundStyleE2EEES1J_S1O_JEEENS4_5SM1004TMEM4LOAD26SM100_TMEM_LOAD_32dp32b32xENS4_13SM90_TMA_LOADES1A_NS4_39AutoVectorizingCopyWithAssumedAlignmentILi128EEENS4_14SM90_TMA_STOREES1A_S21_S21_EEEvvEEEEvNT_6ParamsE)
	.align		4
        /*000c*/ 	.word	index@(__assertfail)
	.align		4
        /*0010*/ 	.word	0x00000000
	.align		4
        /*0014*/ 	.word	0xfffffffe
	.align		4
        /*0018*/ 	.word	0x00000000
	.align		4
        /*001c*/ 	.word	0xfffffffd
	.align		4
        /*0020*/ 	.word	0x00000000
	.align		4
        /*0024*/ 	.word	0xfffffffc


//--------------------- .nv.constant4             --------------------------
	.section	.nv.constant4,"a",@progbits
	.align	8
	.align		8
.nv.constant4:
        /*0000*/ 	.dword	__assertfail
	.align		8
        /*0008*/ 	.dword	__unnamed_1
	.align		8
        /*0010*/ 	.dword	__unnamed_2
	.align		8
        /*0018*/ 	.dword	__unnamed_3
	.align		8
        /*0020*/ 	.dword	_ZN40_INTERNAL_945edce9_4_k_cu_9085653c_290214cuda3std3__45__cpo5beginE
	.align		8
        /*0028*/ 	.dword	_ZN40_INTERNAL_945edce9_4_k_cu_9085653c_290214cuda3std3__45__cpo3endE
	.align		8
        /*0030*/ 	.dword	_ZN40_INTERNAL_945edce9_4_k_cu_9085653c_290214cuda3std3__45__cpo6cbeginE
	.align		8
        /*0038*/ 	.dword	_ZN40_INTERNAL_945edce9_4_k_cu_9085653c_290214cuda3std3__45__cpo4cendE
	.align		8
        /*0040*/ 	.dword	_ZN40_INTERNAL_945edce9_4_k_cu_9085653c_290214cuda3std3__442_GLOBAL__N__945edce9_4_k_cu_9085653c_290216ignoreE
	.align		8
        /*0048*/ 	.dword	_ZN40_INTERNAL_945edce9_4_k_cu_9085653c_290214cuda3std3__419piecewise_constructE
	.align		8
        /*0050*/ 	.dword	_ZN40_INTERNAL_945edce9_4_k_cu_9085653c_290214cuda3std3__48in_placeE
	.align		8
        /*0058*/ 	.dword	_ZN40_INTERNAL_945edce9_4_k_cu_9085653c_290214cuda3std6ranges3__45__cpo4swapE
	.align		8
        /*0060*/ 	.dword	_ZN40_INTERNAL_945edce9_4_k_cu_9085653c_290214cuda3std6ranges3__45__cpo9iter_moveE
	.align		8
        /*0068*/ 	.dword	_ZN40_INTERNAL_945edce9_4_k_cu_9085653c_290214cute7productE
	.align		8
        /*0070*/ 	.dword	_ZN40_INTERNAL_945edce9_4_k_cu_9085653c_290214cute1_E
	.align		8
        /*0078*/ 	.dword	$str$25
	.align		8
        /*0080*/ 	.dword	$str$26
	.align		8
        /*0088*/ 	.dword	$str$27
	.align		8
        /*0090*/ 	.dword	$str$28


//--------------------- .text._ZN7cutlass13device_kernelINS_4gemm6kernel13GemmUniversalIN4cute5tupleIJiiiiEEENS1_10collective13CollectiveMmaINS1_35MainloopSm100TmaUmmaWarpSpecializedILi33ELi2ELi4ENS5_IJNS4_1CILi2EEENSA_ILi1EEESC_EEEEENS5_IJNSA_ILi128EEENSA_ILi256EEENSA_ILi32EEEEEEaNS5_IJlSC_lEEEaSJ_NS4_8TiledMMAINS4_8MMA_AtomIJNS4_21SM100_MMA_S8_2x1SM_SSIaaiLi128ELi256ELNS4_4UMMA5MajorE0ELSO_0ELNSN_8SaturateE0EEEEEENS4_6LayoutINS5_IJSC_SC_SC_EEENS5_IJNSA_ILi0EEESU_SU_EEEEENS5_IJNS4_10UnderscoreESX_SX_EEEEENS4_18SM100_TMA_2SM_LOADENS4_14ComposedLayoutINS4_7SwizzleILi1ELi4ELi3EEENS4_18smem_ptr_flag_bitsILi8EEENSS_INS5_IJNSA_ILi8EEESH_EEENS5_IJSH_SC_EEEEEEEvNS4_8identityES10_S1A_vS1B_EENS_8epilogue10collective18CollectiveEpilogueINS1D_23Sm100TmaWarpSpecializedILi4ELi2ELi32ELb0ELb0EEEJNS5_IJNSA_ILi64EEESG_SH_EEENS5_IJNSS_IS1I_SC_EENSS_INS5_IJSH_SB_EEENS5_IJSC_SF_EEEEEEEEaSJ_aSJ_NS1D_6fusion15FusionCallbacksIS1H_NS1P_17LinearCombinationIaiaiLNS_15FloatRoundStyleE2EEES1J_S1O_JEEENS4_5SM1004TMEM4LOAD26SM100_TMEM_LOAD_32dp32b32xENS4_13SM90_TMA_LOADES1A_NS4_39AutoVectorizingCopyWithAssumedAlignmentILi128EEENS4_14SM90_TMA_STOREES1A_S21_S21_EEEvvEEEEvNT_6ParamsE --------------------------
	.section	.text._ZN7cutlass13device_kernelINS_4gemm6kernel13GemmUniversalIN4cute5tupleIJiiiiEEENS1_10collective13CollectiveMmaINS1_35MainloopSm100TmaUmmaWarpSpecializedILi33ELi2ELi4ENS5_IJNS4_1CILi2EEENSA_ILi1EEESC_EEEEENS5_IJNSA_ILi128EEENSA_ILi256EEENSA_ILi32EEEEEEaNS5_IJlSC_lEEEaSJ_NS4_8TiledMMAINS4_8MMA_AtomIJNS4_21SM100_MMA_S8_2x1SM_SSIaaiLi128ELi256ELNS4_4UMMA5MajorE0ELSO_0ELNSN_8SaturateE0EEEEEENS4_6LayoutINS5_IJSC_SC_SC_EEENS5_IJNSA_ILi0EEESU_SU_EEEEENS5_IJNS4_10UnderscoreESX_SX_EEEEENS4_18SM100_TMA_2SM_LOADENS4_14ComposedLayoutINS4_7SwizzleILi1ELi4ELi3EEENS4_18smem_ptr_flag_bitsILi8EEENSS_INS5_IJNSA_ILi8EEESH_EEENS5_IJSH_SC_EEEEEEEvNS4_8identityES10_S1A_vS1B_EENS_8epilogue10collective18CollectiveEpilogueINS1D_23Sm100TmaWarpSpecializedILi4ELi2ELi32ELb0ELb0EEEJNS5_IJNSA_ILi64EEESG_SH_EEENS5_IJNSS_IS1I_SC_EENSS_INS5_IJSH_SB_EEENS5_IJSC_SF_EEEEEEEEaSJ_aSJ_NS1D_6fusion15FusionCallbacksIS1H_NS1P_17LinearCombinationIaiaiLNS_15FloatRoundStyleE2EEES1J_S1O_JEEENS4_5SM1004TMEM4LOAD26SM100_TMEM_LOAD_32dp32b32xENS4_13SM90_TMA_LOADES1A_NS4_39AutoVectorizingCopyWithAssumedAlignmentILi128EEENS4_14SM90_TMA_STOREES1A_S21_S21_EEEvvEEEEvNT_6ParamsE,"ax",@progbits
	.align	128
.text._ZN7cutlass13device_kernelINS_4gemm6kernel13GemmUniversalIN4cute5tupleIJiiiiEEENS1_10collective13CollectiveMmaINS1_35MainloopSm100TmaUmmaWarpSpecializedILi33ELi2ELi4ENS5_IJNS4_1CILi2EEENSA_ILi1EEESC_EEEEENS5_IJNSA_ILi128EEENSA_ILi256EEENSA_ILi32EEEEEEaNS5_IJlSC_lEEEaSJ_NS4_8TiledMMAINS4_8MMA_AtomIJNS4_21SM100_MMA_S8_2x1SM_SSIaaiLi128ELi256ELNS4_4UMMA5MajorE0ELSO_0ELNSN_8SaturateE0EEEEEENS4_6LayoutINS5_IJSC_SC_SC_EEENS5_IJNSA_ILi0EEESU_SU_EEEEENS5_IJNS4_10UnderscoreESX_SX_EEEEENS4_18SM100_TMA_2SM_LOADENS4_14ComposedLayoutINS4_7SwizzleILi1ELi4ELi3EEENS4_18smem_ptr_flag_bitsILi8EEENSS_INS5_IJNSA_ILi8EEESH_EEENS5_IJSH_SC_EEEEEEEvNS4_8identityES10_S1A_vS1B_EENS_8epilogue10collective18CollectiveEpilogueINS1D_23Sm100TmaWarpSpecializedILi4ELi2ELi32ELb0ELb0EEEJNS5_IJNSA_ILi64EEESG_SH_EEENS5_IJNSS_IS1I_SC_EENSS_INS5_IJSH_SB_EEENS5_IJSC_SF_EEEEEEEEaSJ_aSJ_NS1D_6fusion15FusionCallbacksIS1H_NS1P_17LinearCombinationIaiaiLNS_15FloatRoundStyleE2EEES1J_S1O_JEEENS4_5SM1004TMEM4LOAD26SM100_TMEM_LOAD_32dp32b32xENS4_13SM90_TMA_LOADES1A_NS4_39AutoVectorizingCopyWithAssumedAlignmentILi128EEENS4_14SM90_TMA_STOREES1A_S21_S21_EEEvvEEEEvNT_6ParamsE:
        .type           _ZN7cutlass13device_kernelINS_4gemm6kernel13GemmUniversalIN4cute5tupleIJiiiiEEENS1_10collective13CollectiveMmaINS1_35MainloopSm100TmaUmmaWarpSpecializedILi33ELi2ELi4ENS5_IJNS4_1CILi2EEENSA_ILi1EEESC_EEEEENS5_IJNSA_ILi128EEENSA_ILi256EEENSA_ILi32EEEEEEaNS5_IJlSC_lEEEaSJ_NS4_8TiledMMAINS4_8MMA_AtomIJNS4_21SM100_MMA_S8_2x1SM_SSIaaiLi128ELi256ELNS4_4UMMA5MajorE0ELSO_0ELNSN_8SaturateE0EEEEEENS4_6LayoutINS5_IJSC_SC_SC_EEENS5_IJNSA_ILi0EEESU_SU_EEEEENS5_IJNS4_10UnderscoreESX_SX_EEEEENS4_18SM100_TMA_2SM_LOADENS4_14ComposedLayoutINS4_7SwizzleILi1ELi4ELi3EEENS4_18smem_ptr_flag_bitsILi8EEENSS_INS5_IJNSA_ILi8EEESH_EEENS5_IJSH_SC_EEEEEEEvNS4_8identityES10_S1A_vS1B_EENS_8epilogue10collective18CollectiveEpilogueINS1D_23Sm100TmaWarpSpecializedILi4ELi2ELi32ELb0ELb0EEEJNS5_IJNSA_ILi64EEESG_SH_EEENS5_IJNSS_IS1I_SC_EENSS_INS5_IJSH_SB_EEENS5_IJSC_SF_EEEEEEEEaSJ_aSJ_NS1D_6fusion15FusionCallbacksIS1H_NS1P_17LinearCombinationIaiaiLNS_15FloatRoundStyleE2EEES1J_S1O_JEEENS4_5SM1004TMEM4LOAD26SM100_TMEM_LOAD_32dp32b32xENS4_13SM90_TMA_LOADES1A_NS4_39AutoVectorizingCopyWithAssumedAlignmentILi128EEENS4_14SM90_TMA_STOREES1A_S21_S21_EEEvvEEEEvNT_6ParamsE,@function
        .size           _ZN7cutlass13device_kernelINS_4gemm6kernel13GemmUniversalIN4cute5tupleIJiiiiEEENS1_10collective13CollectiveMmaINS1_35MainloopSm100TmaUmmaWarpSpecializedILi33ELi2ELi4ENS5_IJNS4_1CILi2EEENSA_ILi1EEESC_EEEEENS5_IJNSA_ILi128EEENSA_ILi256EEENSA_ILi32EEEEEEaNS5_IJlSC_lEEEaSJ_NS4_8TiledMMAINS4_8MMA_AtomIJNS4_21SM100_MMA_S8_2x1SM_SSIaaiLi128ELi256ELNS4_4UMMA5MajorE0ELSO_0ELNSN_8SaturateE0EEEEEENS4_6LayoutINS5_IJSC_SC_SC_EEENS5_IJNSA_ILi0EEESU_SU_EEEEENS5_IJNS4_10UnderscoreESX_SX_EEEEENS4_18SM100_TMA_2SM_LOADENS4_14ComposedLayoutINS4_7SwizzleILi1ELi4ELi3EEENS4_18smem_ptr_flag_bitsILi8EEENSS_INS5_IJNSA_ILi8EEESH_EEENS5_IJSH_SC_EEEEEEEvNS4_8identityES10_S1A_vS1B_EENS_8epilogue10collective18CollectiveEpilogueINS1D_23Sm100TmaWarpSpecializedILi4ELi2ELi32ELb0ELb0EEEJNS5_IJNSA_ILi64EEESG_SH_EEENS5_IJNSS_IS1I_SC_EENSS_INS5_IJSH_SB_EEENS5_IJSC_SF_EEEEEEEEaSJ_aSJ_NS1D_6fusion15FusionCallbacksIS1H_NS1P_17LinearCombinationIaiaiLNS_15FloatRoundStyleE2EEES1J_S1O_JEEENS4_5SM1004TMEM4LOAD26SM100_TMEM_LOAD_32dp32b32xENS4_13SM90_TMA_LOADES1A_NS4_39AutoVectorizingCopyWithAssumedAlignmentILi128EEENS4_14SM90_TMA_STOREES1A_S21_S21_EEEvvEEEEvNT_6ParamsE,(.L_x_279 - _ZN7cutlass13device_kernelINS_4gemm6kernel13GemmUniversalIN4cute5tupleIJiiiiEEENS1_10collective13CollectiveMmaINS1_35MainloopSm100TmaUmmaWarpSpecializedILi33ELi2ELi4ENS5_IJNS4_1CILi2EEENSA_ILi1EEESC_EEEEENS5_IJNSA_ILi128EEENSA_ILi256EEENSA_ILi32EEEEEEaNS5_IJlSC_lEEEaSJ_NS4_8TiledMMAINS4_8MMA_AtomIJNS4_21SM100_MMA_S8_2x1SM_SSIaaiLi128ELi256ELNS4_4UMMA5MajorE0ELSO_0ELNSN_8SaturateE0EEEEEENS4_6LayoutINS5_IJSC_SC_SC_EEENS5_IJNSA_ILi0EEESU_SU_EEEEENS5_IJNS4_10UnderscoreESX_SX_EEEEENS4_18SM100_TMA_2SM_LOADENS4_14ComposedLayoutINS4_7SwizzleILi1ELi4ELi3EEENS4_18smem_ptr_flag_bitsILi8EEENSS_INS5_IJNSA_ILi8EEESH_EEENS5_IJSH_SC_EEEEEEEvNS4_8identityES10_S1A_vS1B_EENS_8epilogue10collective18CollectiveEpilogueINS1D_23Sm100TmaWarpSpecializedILi4ELi2ELi32ELb0ELb0EEEJNS5_IJNSA_ILi64EEESG_SH_EEENS5_IJNSS_IS1I_SC_EENSS_INS5_IJSH_SB_EEENS5_IJSC_SF_EEEEEEEEaSJ_aSJ_NS1D_6fusion15FusionCallbacksIS1H_NS1P_17LinearCombinationIaiaiLNS_15FloatRoundStyleE2EEES1J_S1O_JEEENS4_5SM1004TMEM4LOAD26SM100_TMEM_LOAD_32dp32b32xENS4_13SM90_TMA_LOADES1A_NS4_39AutoVectorizingCopyWithAssumedAlignmentILi128EEENS4_14SM90_TMA_STOREES1A_S21_S21_EEEvvEEEEvNT_6ParamsE)
        .other          _ZN7cutlass13device_kernelINS_4gemm6kernel13GemmUniversalIN4cute5tupleIJiiiiEEENS1_10collective13CollectiveMmaINS1_35MainloopSm100TmaUmmaWarpSpecializedILi33ELi2ELi4ENS5_IJNS4_1CILi2EEENSA_ILi1EEESC_EEEEENS5_IJNSA_ILi128EEENSA_ILi256EEENSA_ILi32EEEEEEaNS5_IJlSC_lEEEaSJ_NS4_8TiledMMAINS4_8MMA_AtomIJNS4_21SM100_MMA_S8_2x1SM_SSIaaiLi128ELi256ELNS4_4UMMA5MajorE0ELSO_0ELNSN_8SaturateE0EEEEEENS4_6LayoutINS5_IJSC_SC_SC_EEENS5_IJNSA_ILi0EEESU_SU_EEEEENS5_IJNS4_10UnderscoreESX_SX_EEEEENS4_18SM100_TMA_2SM_LOADENS4_14ComposedLayoutINS4_7SwizzleILi1ELi4ELi3EEENS4_18smem_ptr_flag_bitsILi8EEENSS_INS5_IJNSA_ILi8EEESH_EEENS5_IJSH_SC_EEEEEEEvNS4_8identityES10_S1A_vS1B_EENS_8epilogue10collective18CollectiveEpilogueINS1D_23Sm100TmaWarpSpecializedILi4ELi2ELi32ELb0ELb0EEEJNS5_IJNSA_ILi64EEESG_SH_EEENS5_IJNSS_IS1I_SC_EENSS_INS5_IJSH_SB_EEENS5_IJSC_SF_EEEEEEEEaSJ_aSJ_NS1D_6fusion15FusionCallbacksIS1H_NS1P_17LinearCombinationIaiaiLNS_15FloatRoundStyleE2EEES1J_S1O_JEEENS4_5SM1004TMEM4LOAD26SM100_TMEM_LOAD_32dp32b32xENS4_13SM90_TMA_LOADES1A_NS4_39AutoVectorizingCopyWithAssumedAlignmentILi128EEENS4_14SM90_TMA_STOREES1A_S21_S21_EEEvvEEEEvNT_6ParamsE,@"STO_CUDA_ENTRY STV_DEFAULT"
_ZN7cutlass13device_kernelINS_4gemm6kernel13GemmUniversalIN4cute5tupleIJiiiiEEENS1_10collective13CollectiveMmaINS1_35MainloopSm100TmaUmmaWarpSpecializedILi33ELi2ELi4ENS5_IJNS4_1CILi2EEENSA_ILi1EEESC_EEEEENS5_IJNSA_ILi128EEENSA_ILi256EEENSA_ILi32EEEEEEaNS5_IJlSC_lEEEaSJ_NS4_8TiledMMAINS4_8MMA_AtomIJNS4_21SM100_MMA_S8_2x1SM_SSIaaiLi128ELi256ELNS4_4UMMA5MajorE0ELSO_0ELNSN_8SaturateE0EEEEEENS4_6LayoutINS5_IJSC_SC_SC_EEENS5_IJNSA_ILi0EEESU_SU_EEEEENS5_IJNS4_10UnderscoreESX_SX_EEEEENS4_18SM100_TMA_2SM_LOADENS4_14ComposedLayoutINS4_7SwizzleILi1ELi4ELi3EEENS4_18smem_ptr_flag_bitsILi8EEENSS_INS5_IJNSA_ILi8EEESH_EEENS5_IJSH_SC_EEEEEEEvNS4_8identityES10_S1A_vS1B_EENS_8epilogue10collective18CollectiveEpilogueINS1D_23Sm100TmaWarpSpecializedILi4ELi2ELi32ELb0ELb0EEEJNS5_IJNSA_ILi64EEESG_SH_EEENS5_IJNSS_IS1I_SC_EENSS_INS5_IJSH_SB_EEENS5_IJSC_SF_EEEEEEEEaSJ_aSJ_NS1D_6fusion15FusionCallbacksIS1H_NS1P_17LinearCombinationIaiaiLNS_15FloatRoundStyleE2EEES1J_S1O_JEEENS4_5SM1004TMEM4LOAD26SM100_TMEM_LOAD_32dp32b32xENS4_13SM90_TMA_LOADES1A_NS4_39AutoVectorizingCopyWithAssumedAlignmentILi128EEENS4_14SM90_TMA_STOREES1A_S21_S21_EEEvvEEEEvNT_6ParamsE:
[----:B------:R-:W1:Y:S01]  /*0000*/  LDC R1, c[0x0][0x37c] ;  /* 0x0000df00ff017b82 */ /* 0x000e620000000800 */
[----:B------:R-:W2:Y:S01]  /*0010*/  S2R R104, SR_TID.X ;  /* 0x0000000000687919 */ /* 0x000ea20000002100 */
[----:B------:R-:W3:Y:S06]  /*0020*/  LDCU.64 UR6, c[0x0][0x890] ;  /* 0x00011200ff0677ac */ /* 0x000eec0008000a00 */
[----:B------:R-:W4:Y:S01]  /*0030*/  S2UR UR37, SR_CgaCtaId ;  /* 0x00000000002579c3 */ /* 0x000f220000008800 */
[----:B------:R-:W-:Y:S02]  /*0040*/  PRMT R91, RZ, 0x7610, R91 ;  /* 0x00007610ff5b7816 */ /* 0x000fe4000000005b */
[----:B------:R-:W-:Y:S01]  /*0050*/  ELECT P1, URZ, PT ;  /* 0x0000000000ff782f */ /* 0x000fe20003820000 */
[----:B------:R-:W1:Y:S01]  /*0060*/  LDCU.64 UR46, c[0x0][0x358] ;  /* 0x00006b00ff2e77ac */ /* 0x000e620008000a00 */
[----:B---3--:R-:W-:-:S04]  /*0070*/  UISETP.NE.U32.AND UP0, UPT, UR6, URZ, UPT ;  /* 0x000000ff0600728c */ /* 0x008fc8000bf05070 */
[----:B------:R-:W-:Y:S02]  /*0080*/  UISETP.NE.AND.EX UP0, UPT, UR7, URZ, UPT, UP0 ;  /* 0x000000ff0700728c */ /* 0x000fe4000bf05300 */
[----:B----4-:R-:W-:Y:S02]  /*0090*/  ULOP3.LUT UR5, UR37, 0x1, URZ, 0xc0, !UPT ;  /* 0x0000000125057892 */ /* 0x010fe4000f8ec0ff */
[----:B------:R-:W-:Y:S01]  /*00a0*/  ULOP3.LUT UR4, UR37, 0x1, URZ, 0x3c, !UPT ;  /* 0x0000000125047892 */ /* 0x000fe2000f8e3cff */
[----:B--2---:R-:W-:-:S05]  /*00b0*/  SHF.R.U32.HI R97, RZ, 0x5, R104 ;  /* 0x00000005ff617819 */ /* 0x004fca0000011668 */
[----:B------:R-:W2:Y:S02]  /*00c0*/  SHFL.IDX PT, R0, R97, RZ, 0x1f ;  /* 0x00001fff61007589 */ /* 0x000ea400000e0000 */
[----:B--2---:R-:W-:Y:S01]  /*00d0*/  R2UR UR10, R0 ;  /* 0x00000000000a72ca */ /* 0x004fe200000e0000 */
[----:B-1----:R-:W-:-:S14]  /*00e0*/  BRA.U UP0, `(.L_x_0) ;  /* 0x00000001002c7547 */ /* 0x002fdc000b800000 */
[----:B------:R-:W1:Y:S02]  /*00f0*/  LDCU.64 UR8, c[0x0][0x888] ;  /* 0x00011100ff0877ac */ /* 0x000e640008000a00 */
[----:B-1----:R-:W-:-:S04]  /*0100*/  UISETP.NE.U32.AND UP0, UPT, UR8, URZ, UPT ;  /* 0x000000ff0800728c */ /* 0x002fc8000bf05070 */
[----:B------:R-:W-:-:S09]  /*0110*/  UISETP.NE.AND.EX UP0, UPT, UR9, URZ, UPT, UP0 ;  /* 0x000000ff0900728c */ /* 0x000fd2000bf05300 */
[----:B------:R-:W-:Y:S05]  /*0120*/  BRA.U !UP0, `(.L_x_1) ;  /* 0x0000000108107547 */ /* 0x000fea000b800000 */
[----:B------:R-:W1:Y:S02]  /*0130*/  LDC.64 R50, c[0x0][0x888] ;  /* 0x00022200ff327b82 */ /* 0x000e640000000a00 */
[----:B-1----:R1:W5:Y:S01]  /*0140*/  LDG.E R50, desc[UR46][R50.64] ;  /* 0x0000002e32327981 */ /* 0x002362000c1e1900 */
[----:B------:R-:W-:Y:S01]  /*0150*/  HFMA2 R91, -RZ, RZ, 0, 5.9604644775390625e-08 ;  /* 0x00000001ff5b7431 */ /* 0x000fe200000001ff */
[----:B------:R-:W-:Y:S05]  /*0160*/  BRA `(.L_x_0) ;  /* 0x00000000000c7947 */ /* 0x000fea0003800000 */
.L_x_1:
[----:B------:R-:W1:Y:S01]  /*0170*/  LDCU UR8, c[0x0][0x880] ;  /* 0x00011000ff0877ac */ /* 0x000e620008000800 */
[----:B------:R-:W-:Y:S01]  /*0180*/  HFMA2 R91, -RZ, RZ, 0, 5.9604644775390625e-08 ;  /* 0x00000001ff5b7431 */ /* 0x000fe200000001ff */
[----:B-1----:R-:W-:-:S07]  /*0190*/  MOV R50, UR8 ;  /* 0x0000000800327c02 */ /* 0x002fce0008000f00 */
.L_x_0:
[----:B------:R-:W2:Y:S02]  /*01a0*/  LDCU.64 UR8, c[0x0][0x8b0] ;  /* 0x00011600ff0877ac */ /* 0x000ea40008000a00 */
[----:B--2---:R-:W-:-:S04]  /*01b0*/  UISETP.NE.U32.AND UP0, UPT, UR8, URZ, UPT ;  /* 0x000000ff0800728c */ /* 0x004fc8000bf05070 */
[----:B------:R-:W-:-:S09]  /*01c0*/  UISETP.NE.AND.EX UP0, UPT, UR9, URZ, UPT, UP0 ;  /* 0x000000ff0900728c */ /* 0x000fd2000bf05300 */
[----:B------:R-:W-:Y:S05]  /*01d0*/  BRA.U UP0, `(.L_x_2) ;  /* 0x0000000100247547 */ /* 0x000fea000b800000 */
[----:B------:R-:W2:Y:S02]  /*01e0*/  LDCU.64 UR8, c[0x0][0x8a8] ;  /* 0x00011500ff0877ac */ /* 0x000ea40008000a00 */
[----:B--2---:R-:W-:-:S04]  /*01f0*/  UISETP.NE.U32.AND UP0, UPT, UR8, URZ, UPT ;  /* 0x000000ff0800728c */ /* 0x004fc8000bf05070 */
[----:B------:R-:W-:-:S09]  /*0200*/  UISETP.NE.AND.EX UP0, UPT, UR9, URZ, UPT, UP0 ;  /* 0x000000ff0900728c */ /* 0x000fd2000bf05300 */
[----:B------:R-:W-:Y:S05]  /*0210*/  BRA.U !UP0, `(.L_x_3) ;  /* 0x00000001080c7547 */ /* 0x000fea000b800000 */
[----:B------:R-:W2:Y:S02]  /*0220*/  LDC.64 R46, c[0x0][0x8a8] ;  /* 0x00022a00ff2e7b82 */ /* 0x000ea40000000a00 */
[----:B--2---:R2:W5:Y:S01]  /*0230*/  LDG.E R46, desc[UR46][R46.64] ;  /* 0x0000002e2e2e7981 */ /* 0x004562000c1e1900 */
[----:B------:R-:W-:Y:S05]  /*0240*/  BRA `(.L_x_2) ;  /* 0x0000000000087947 */ /* 0x000fea0003800000 */
.L_x_3:
[----:B------:R-:W2:Y:S02]  /*0250*/  LDCU UR8, c[0x0][0x8a0] ;  /* 0x00011400ff0877ac */ /* 0x000ea40008000800 */
[----:B--2---:R-:W-:Y:S02]  /*0260*/  MOV R46, UR8 ;  /* 0x00000008002e7c02 */ /* 0x004fe40008000f00 */
.L_x_2:
[----:B------:R-:W-:Y:S01]  /*0270*/  IMAD.U32 R0, RZ, RZ, UR10 ;  /* 0x0000000aff007e24 */ /* 0x000fe2000f8e00ff */
[----:B------:R-:W-:Y:S04]  /*0280*/  BSSY.RECONVERGENT B0, `(.L_x_4) ;  /* 0x000000c000007945 */ /* 0x000fe80003800200 */
[C---:B------:R-:W-:Y:S02]  /*0290*/  ISETP.NE.OR P2, PT, R0.reuse, 0x1, !P1 ;  /* 0x000000010000780c */ /* 0x040fe40004f45670 */
[----:B------:R-:W-:-:S11]  /*02a0*/  ISETP.NE.OR P0, PT, R0, 0x3, !P1 ;  /* 0x000000030000780c */ /* 0x000fd60004f05670 */
[----:B------:R-:W-:Y:S05]  /*02b0*/  @P2 BRA `(.L_x_5) ;  /* 0x0000000000202947 */ /* 0x000fea0003800000 */
[----:B------:R-:W3:Y:S02]  /*02c0*/  LDCU.64 UR8, c[0x0][0x348] ;  /* 0x00006900ff0877ac */ /* 0x000ee40008000a00 */
[----:B---3--:R-:W-:Y:S02]  /*02d0*/  UIADD3 UR12, UP1, UPT, UR8, 0x80, URZ ;  /* 0x00000080080c7890 */ /* 0x008fe4000ff3e0ff */
[----:B------:R-:W-:Y:S02]  /*02e0*/  UIADD3 UR8, UP0, UPT, UR8, 0x180, URZ ;  /* 0x0000018008087890 */ /* 0x000fe4000ff1e0ff */
[----:B------:R-:W-:Y:S02]  /*02f0*/  UIADD3.X UR13, UPT, UPT, URZ, UR9, URZ, UP1, !UPT ;  /* 0x00000009ff0d7290 */ /* 0x000fe40008ffe4ff */
[----:B------:R-:W-:-:S07]  /*0300*/  UIADD3.X UR9, UPT, UPT, URZ, UR9, URZ, UP0, !UPT ;  /* 0x00000009ff097290 */ /* 0x000fce00087fe4ff */
[----:B------:R3:W-:Y:S02]  /*0310*/  UTMACCTL.PF [UR12] ;  /* 0x000000000c0079b9 */ /* 0x0007e40008040000 */
[----:B------:R3:W-:Y:S02]  /*0320*/  UTMACCTL.PF [UR8] ;  /* 0x00000000080079b9 */ /* 0x0007e40008040000 */
[----:B---3--:R-:W-:Y:S01]  /*0330*/  NOP ;  /* 0x0000000000007918 */ /* 0x008fe20000000000 */
.L_x_5:
[----:B------:R-:W-:Y:S05]  /*0340*/  BSYNC.RECONVERGENT B0 ;  /* 0x0000000000007941 */ /* 0x000fea0003800200 */
.L_x_4:
[----:B------:R-:W-:Y:S04]  /*0350*/  BSSY.RECONVERGENT B0, `(.L_x_6) ;  /* 0x000000a000007945 */ /* 0x000fe80003800200 */
        /* <DEDUP_REMOVED lines=9> */
.L_x_7:
[----:B------:R-:W-:Y:S05]  /*03f0*/  BSYNC.RECONVERGENT B0 ;  /* 0x0000000000007941 */ /* 0x000fea0003800200 */
.L_x_6:
[----:B------:R-:W3:Y:S01]  /*0400*/  LDCU.64 UR8, c[0x0][0x888] ;  /* 0x00011100ff0877ac */ /* 0x000ee20008000a00 */
[----:B------:R-:W-:Y:S02]  /*0410*/  UISETP.EQ.U32.AND UP1, UPT, UR6, URZ, UPT ;  /* 0x000000ff0600728c */ /* 0x000fe4000bf22070 */
[----:B------:R-:W-:Y:S02]  /*0420*/  UPLOP3.LUT UP5, UPT, UPT, UPT, UPT, 0x80, 0x8 ;  /* 0x000000000008789c */ /* 0x000fe40003faf070 */
[----:B---3--:R-:W-:-:S04]  /*0430*/  UISETP.NE.U32.AND UP0, UPT, UR8, URZ, UPT ;  /* 0x000000ff0800728c */ /* 0x008fc8000bf05070 */
[----:B------:R-:W-:-:S04]  /*0440*/  UISETP.NE.AND.EX UP0, UPT, UR9, URZ, UPT, UP0 ;  /* 0x000000ff0900728c */ /* 0x000fc8000bf05300 */
[----:B------:R-:W-:-:S04]  /*0450*/  UISETP.EQ.OR.EX UP2, UPT, UR7, URZ, !UP0, UP1 ;  /* 0x000000ff0700728c */ /* 0x000fc8000c742710 */
[----:B------:R-:W-:-:S05]  /*0460*/  UP2UR UR50, UPR, URZ, 0x4 ;  /* 0x00000004ff327883 */ /* 0x000fca0008000000 */
[----:B------:R-:W-:Y:S07]  /*0470*/  BRA.U !UP2, `(.L_x_8) ;  /* 0x000000010a207547 */ /* 0x000fee000b800000 */
[----:B-----5:R-:W-:Y:S01]  /*0480*/  R2UR UR8, R50 ;  /* 0x00000000320872ca */ /* 0x020fe200000e0000 */
[----:B------:R-:W-:Y:S02]  /*0490*/  UISETP.NE.U32.AND UP2, UPT, UR6, URZ, UPT ;  /* 0x000000ff0600728c */ /* 0x000fe4000bf45070 */
[----:B------:R-:W-:Y:S02]  /*04a0*/  USEL UR6, URZ, 0xffffffff, UP0 ;  /* 0xffffffffff067887 */ /* 0x000fe40008000000 */
[----:B------:R-:W-:-:S08]  /*04b0*/  UISETP.NE.AND.EX UP2, UPT, UR7, URZ, UPT, UP2 ;  /* 0x000000ff0700728c */ /* 0x000fd0000bf45320 */
[----:B------:R-:W-:-:S04]  /*04c0*/  UISETP.NE.AND UP1, UPT, UR8, URZ, UPT ;  /* 0x000000ff0800728c */ /* 0x000fc8000bf25270 */
[----:B------:R-:W-:-:S04]  /*04d0*/  @!UP2 USEL UR6, URZ, 0xffffffff, UP1 ;  /* 0xffffffffff06a887 */ /* 0x000fc80008800000 */
[----:B------:R-:W-:-:S04]  /*04e0*/  ULOP3.LUT UR6, UR6, 0x1, URZ, 0xc0, !UPT ;  /* 0x0000000106067892 */ /* 0x000fc8000f8ec0ff */
[----:B------:R-:W-:-:S11]  /*04f0*/  UISETP.NE.U32.AND UP5, UPT, UR6, 0x1, UPT ;  /* 0x000000010600788c */ /* 0x000fd6000bfa5070 */
.L_x_8:
[----:B------:R-:W3:Y:S01]  /*0500*/  SHFL.IDX PT, R0, R97, RZ, 0x1f ;  /* 0x00001fff61007589 */ /* 0x000ee200000e0000 */
[----:B------:R-:W-:-:S04]  /*0510*/  UISETP.NE.AND UP1, UPT, UR10, 0x2, UPT ;  /* 0x000000020a00788c */ /* 0x000fc8000bf25270 */
[----:B------:R-:W-:Y:S02]  /*0520*/  UISETP.EQ.AND UP2, UPT, UR5, URZ, !UP1 ;  /* 0x000000ff0500728c */ /* 0x000fe4000cf42270 */
[----:B------:R-:W-:-:S04]  /*0530*/  USEL UR6, URZ, 0x1, UP1 ;  /* 0x00000001ff067887 */ /* 0x000fc80008800000 */
[----:B------:R-:W-:Y:S02]  /*0540*/  PLOP3.LUT P5, PT, P1, PT, UP2, 0x80, 0x8 ;  /* 0x000000000008781c */ /* 0x000fe40000faf028 */
[----:B---3--:R-:W-:-:S13]  /*0550*/  ISETP.NE.AND P0, PT, R0, RZ, PT ;  /* 0x000000ff0000720c */ /* 0x008fda0003f05270 */
[----:B------:R-:W-:Y:S05]  /*0560*/  @P0 BRA `(.L_x_9) ;  /* 0x0000000400380947 */ /* 0x000fea0003800000 */
[----:B------:R-:W-:Y:S01]  /*0570*/  ELECT P0, URZ, PT ;  /* 0x0000000000ff782f */ /* 0x000fe20003800000 */
[----:B------:R-:W-:-:S12]  /*0580*/  BSSY.RECONVERGENT B0, `(.L_x_9) ;  /* 0x000004c000007945 */ /* 0x000fd80003800200 */
[----:B------:R-:W-:Y:S05]  /*0590*/  @!P0 BRA `(.L_x_10) ;  /* 0x0000000400288947 */ /* 0x000fea0003800000 */
[----:B------:R-:W-:Y:S01]  /*05a0*/  UMOV UR8, 0x400 ;  /* 0x0000040000087882 */ /* 0x000fe20000000000 */
[----:B------:R-:W-:Y:S01]  /*05b0*/  UMOV UR7, 0x1 ;  /* 0x0000000100077882 */ /* 0x000fe20000000000 */
[----:B------:R-:W-:Y:S02]  /*05c0*/  ULEA UR8, UR37, UR8, 0x18 ;  /* 0x0000000825087291 */ /* 0x000fe4000f8ec0ff */
[----:B------:R-:W-:-:S04]  /*05d0*/  UIADD3 UR12, UPT, UPT, -UR7, 0x100000, URZ ;  /* 0x00100000070c7890 */ /* 0x000fc8000fffe1ff */
[----:B------:R-:W-:Y:S02]  /*05e0*/  USHF.L.U32 UR13, UR12, 0xb, URZ ;  /* 0x0000000b0c0d7899 */ /* 0x000fe400080006ff */
[----:B------:R-:W-:Y:S01]  /*05f0*/  USHF.L.U32 UR12, UR12, 0x1, URZ ;  /* 0x000000010c0c7899 */ /* 0x000fe200080006ff */
[----:B------:R-:W3:Y:S11]  /*0600*/  FENCE.VIEW.ASYNC.S ;  /* 0x00000000000073c6 */ /* 0x000ef60000000000 */
[----:B---3--:R3:W4:Y:S01]  /*0610*/  SYNCS.EXCH.64 URZ, [UR8], UR12 ;  /* 0x0000000c08ff75b2 */ /* 0x0087220008000100 */
[----:B------:R3:W1:Y:S01]  /*0620*/  SYNCS.EXCH.64 URZ, [UR8+0x108], UR12 ;  /* 0x0001080c08ff75b2 */ /* 0x0006620008000100 */
        /* <DEDUP_REMOVED lines=63> */
[----:B------:R3:W1:Y:S02]  /*0a20*/  SYNCS.EXCH.64 URZ, [UR8+0x208], UR12 ;  /* 0x0002080c08ff75b2 */ /* 0x0006640008000100 */
[----:B---34-:R-:W-:Y:S01]  /*0a30*/  NOP ;  /* 0x0000000000007918 */ /* 0x018fe20000000000 */
.L_x_10:
[----:B------:R-:W-:Y:S05]  /*0a40*/  BSYNC.RECONVERGENT B0 ;  /* 0x0000000000007941 */ /* 0x000fea0003800200 */
.L_x_9:
[----:B------:R-:W3:Y:S01]  /*0a50*/  SHFL.IDX PT, R0, R97, RZ, 0x1f ;  /* 0x00001fff61007589 */ /* 0x000ee200000e0000 */
[----:B------:R-:W-:Y:S01]  /*0a60*/  NOP ;  /* 0x0000000000007918 */ /* 0x000fe20000000000 */
[----:B---3--:R-:W-:-:S13]  /*0a70*/  ISETP.NE.AND P0, PT, R0, 0x1, PT ;  /* 0x000000010000780c */ /* 0x008fda0003f05270 */
[----:B------:R-:W-:Y:S05]  /*0a80*/  @P0 BRA `(.L_x_11) ;  /* 0x0000000000540947 */ /* 0x000fea0003800000 */
[----:B------:R-:W-:Y:S01]  /*0a90*/  UMOV UR9, 0x400 ;  /* 0x0000040000097882 */ /* 0x000fe20000000000 */
[----:B------:R-:W-:Y:S01]  /*0aa0*/  UMOV UR8, 0x20 ;  /* 0x0000002000087882 */ /* 0x000fe20000000000 */
[----:B------:R-:W-:Y:S01]  /*0ab0*/  UMOV UR7, 0x80 ;  /* 0x0000008000077882 */ /* 0x000fe20000000000 */
[----:B------:R-:W-:Y:S02]  /*0ac0*/  ULEA UR9, UR37, UR9, 0x18 ;  /* 0x0000000925097291 */ /* 0x000fe4000f8ec0ff */
[----:B------:R-:W-:-:S04]  /*0ad0*/  UIADD3 UR12, UPT, UPT, -UR8, 0x100000, URZ ;  /* 0x00100000080c7890 */ /* 0x000fc8000fffe1ff */
[----:B------:R-:W-:Y:S02]  /*0ae0*/  USHF.L.U32 UR13, UR12, 0xb, URZ ;  /* 0x0000000b0c0d7899 */ /* 0x000fe400080006ff */
[----:B------:R-:W-:Y:S02]  /*0af0*/  USHF.L.U32 UR12, UR12, 0x1, URZ ;  /* 0x000000010c0c7899 */ /* 0x000fe400080006ff */
[----:B------:R-:W-:-:S04]  /*0b00*/  UIADD3 UR14, UPT, UPT, -UR7, 0x100000, URZ ;  /* 0x00100000070e7890 */ /* 0x000fc8000fffe1ff */
[----:B------:R-:W-:Y:S02]  /*0b10*/  USHF.L.U32 UR15, UR14, 0xb, URZ ;  /* 0x0000000b0e0f7899 */ /* 0x000fe400080006ff */
[----:B------:R-:W-:Y:S01]  /*0b20*/  USHF.L.U32 UR14, UR14, 0x1, URZ ;  /* 0x000000010e0e7899 */ /* 0x000fe200080006ff */
[----:B------:R-:W-:Y:S01]  /*0b30*/  ELECT P0, URZ, PT ;  /* 0x0000000000ff782f */ /* 0x000fe20003800000 */
[----:B------:R-:W3:Y:S02]  /*0b40*/  FENCE.VIEW.ASYNC.S ;  /* 0x00000000000073c6 */ /* 0x000ee40000000000 */
[----:B---3--:R3:W4:Y:S08]  /*0b50*/  SYNCS.EXCH.64 URZ, [UR9+0x210], UR12 ;  /* 0x0002100c09ff75b2 */ /* 0x0087300008000100 */
[----:B------:R3:W1:Y:S01]  /*0b60*/  SYNCS.EXCH.64 URZ, [UR9+0x230], UR14 ;  /* 0x0002300e09ff75b2 */ /* 0x0006620008000100 */
[----:B------:R3:W1:Y:S01]  /*0b70*/  SYNCS.EXCH.64 URZ, [UR9+0x218], UR12 ;  /* 0x0002180c09ff75b2 */ /* 0x0006620008000100 */
[----:B------:R3:W1:Y:S01]  /*0b80*/  SYNCS.EXCH.64 URZ, [UR9+0x238], UR14 ;  /* 0x0002380e09ff75b2 */ /* 0x0006620008000100 */
[----:B------:R3:W1:Y:S01]  /*0b90*/  SYNCS.EXCH.64 URZ, [UR9+0x220], UR12 ;  /* 0x0002200c09ff75b2 */ /* 0x0006620008000100 */
[----:B------:R3:W1:Y:S01]  /*0ba0*/  SYNCS.EXCH.64 URZ, [UR9+0x240], UR14 ;  /* 0x0002400e09ff75b2 */ /* 0x0006620008000100 */
[----:B------:R3:W1:Y:S01]  /*0bb0*/  SYNCS.EXCH.64 URZ, [UR9+0x228], UR12 ;  /* 0x0002280c09ff75b2 */ /* 0x0006620008000100 */
[----:B------:R3:W1:Y:S01]  /*0bc0*/  SYNCS.EXCH.64 URZ, [UR9+0x248], UR14 ;  /* 0x0002480e09ff75b2 */ /* 0x0006620008000100 */
[----:B------:R-:W-:Y:S01]  /*0bd0*/  NOP ;  /* 0x0000000000007918 */ /* 0x000fe20000000000 */
.L_x_11:
[----:B------:R-:W2:Y:S01]  /*0be0*/  SHFL.IDX PT, R0, R97, RZ, 0x1f ;  /* 0x00001fff61007589 */ /* 0x000ea200000e0000 */
[----:B------:R-:W-:Y:S01]  /*0bf0*/  NOP ;  /* 0x0000000000007918 */ /* 0x000fe20000000000 */
[----:B--2---:R-:W-:-:S13]  /*0c00*/  ISETP.NE.AND P0, PT, R0, 0x3, PT ;  /* 0x000000030000780c */ /* 0x004fda0003f05270 */
[----:B------:R-:W-:Y:S05]  /*0c10*/  @P0 BRA `(.L_x_12) ;  /* 0x00000000002c0947 */ /* 0x000fea0003800000 */
[----:B------:R-:W-:Y:S01]  /*0c20*/  UMOV UR8, 0x400 ;  /* 0x0000040000087882 */ /* 0x000fe20000000000 */
[----:B------:R-:W-:Y:S01]  /*0c30*/  UMOV UR7, 0x20 ;  /* 0x0000002000077882 */ /* 0x000fe20000000000 */
[----:B------:R-:W-:Y:S02]  /*0c40*/  ULEA UR8, UR37, UR8, 0x18 ;  /* 0x0000000825087291 */ /* 0x000fe4000f8ec0ff */
[----:B---3--:R-:W-:-:S04]  /*0c50*/  UIADD3 UR12, UPT, UPT, -UR7, 0x100000, URZ ;  /* 0x00100000070c7890 */ /* 0x008fc8000fffe1ff */
[----:B------:R-:W-:Y:S02]  /*0c60*/  USHF.L.U32 UR13, UR12, 0xb, URZ ;  /* 0x0000000b0c0d7899 */ /* 0x000fe400080006ff */
[----:B------:R-:W-:Y:S01]  /*0c70*/  USHF.L.U32 UR12, UR12, 0x1, URZ ;  /* 0x000000010c0c7899 */ /* 0x000fe200080006ff */
[----:B------:R-:W-:Y:S01]  /*0c80*/  ELECT P0, URZ, PT ;  /* 0x0000000000ff782f */ /* 0x000fe20003800000 */
[----:B------:R-:W2:Y:S10]  /*0c90*/  FENCE.VIEW.ASYNC.S ;  /* 0x00000000000073c6 */ /* 0x000eb40000000000 */
[----:B--2---:R2:W3:Y:S01]  /*0ca0*/  SYNCS.EXCH.64 URZ, [UR8+0x250], UR12 ;  /* 0x0002500c08ff75b2 */ /* 0x0044e20008000100 */
[----:B------:R2:W1:Y:S01]  /*0cb0*/  SYNCS.EXCH.64 URZ, [UR8+0x258], UR12 ;  /* 0x0002580c08ff75b2 */ /* 0x0004620008000100 */
[----:B------:R-:W-:Y:S01]  /*0cc0*/  NOP ;  /* 0x0000000000007918 */ /* 0x000fe20000000000 */
.L_x_12:
[----:B------:R-:W4:Y:S01]  /*0cd0*/  SHFL.IDX PT, R0, R97, RZ, 0x1f ;  /* 0x00001fff61007589 */ /* 0x000f2200000e0000 */
[----:B------:R-:W-:Y:S01]  /*0ce0*/  NOP ;  /* 0x0000000000007918 */ /* 0x000fe20000000000 */
[----:B----4-:R-:W-:-:S13]  /*0cf0*/  ISETP.NE.AND P0, PT, R0, 0x4, PT ;  /* 0x000000040000780c */ /* 0x010fda0003f05270 */
[----:B------:R-:W-:Y:S05]  /*0d00*/  @P0 BRA `(.L_x_13) ;  /* 0x0000000000480947 */ /* 0x000fea0003800000 */
[----:B---3--:R-:W-:Y:S01]  /*0d10*/  UMOV UR9, 0x1e0 ;  /* 0x000001e000097882 */ /* 0x008fe20000000000 */
[----:B--2---:R-:W-:Y:S01]  /*0d20*/  UMOV UR8, 0x400 ;  /* 0x0000040000087882 */ /* 0x004fe20000000000 */
[----:B------:R-:W-:Y:S01]  /*0d30*/  USEL UR9, UR9, 0x1a0, UP5 ;  /* 0x000001a009097887 */ /* 0x000fe2000a800000 */
        /* <DEDUP_REMOVED lines=9> */
[----:B------:R-:W2:Y:S02]  /*0dd0*/  FENCE.VIEW.ASYNC.S ;  /* 0x00000000000073c6 */ /* 0x000ea40000000000 */
[----:B--2---:R4:W2:Y:S08]  /*0de0*/  SYNCS.EXCH.64 URZ, [UR8+0x260], UR12 ;  /* 0x0002600c08ff75b2 */ /* 0x0048b00008000100 */
[----:B------:R4:W3:Y:S01]  /*0df0*/  SYNCS.EXCH.64 URZ, [UR8+0x270], UR14 ;  /* 0x0002700e08ff75b2 */ /* 0x0008e20008000100 */
[----:B------:R4:W1:Y:S01]  /*0e00*/  SYNCS.EXCH.64 URZ, [UR8+0x268], UR12 ;  /* 0x0002680c08ff75b2 */ /* 0x0008620008000100 */
[----:B------:R4:W1:Y:S02]  /*0e10*/  SYNCS.EXCH.64 URZ, [UR8+0x278], UR14 ;  /* 0x0002780e08ff75b2 */ /* 0x0008640008000100 */
[----:B----4-:R-:W-:Y:S01]  /*0e20*/  NOP ;  /* 0x0000000000007918 */ /* 0x010fe20000000000 */
.L_x_13:
[----:B------:R-:W4:Y:S01]  /*0e30*/  SHFL.IDX PT, R0, R97, RZ, 0x1f ;  /* 0x00001fff61007589 */ /* 0x000f2200000e0000 */
[----:B------:R-:W-:Y:S01]  /*0e40*/  NOP ;  /* 0x0000000000007918 */ /* 0x000fe20000000000 */
[----:B----4-:R-:W-:-:S13]  /*0e50*/  ISETP.NE.AND P0, PT, R0, 0x5, PT ;  /* 0x000000050000780c */ /* 0x010fda0003f05270 */
[----:B------:R-:W-:Y:S05]  /*0e60*/  @P0 BRA `(.L_x_14) ;  /* 0x0000000000540947 */ /* 0x000fea0003800000 */
[----:B---3--:R-:W-:Y:S01]  /*0e70*/  UMOV UR9, 0x400 ;  /* 0x0000040000097882 */ /* 0x008fe20000000000 */
[----:B--2---:R-:W-:Y:S01]  /*0e80*/  UMOV UR8, 0x1 ;  /* 0x0000000100087882 */ /* 0x004fe20000000000 */
        /* <DEDUP_REMOVED lines=13> */
[----:B------:R4:W1:Y:S01]  /*0f60*/  SYNCS.EXCH.64 URZ, [UR9+0x2a8], UR14 ;  /* 0x0002a80e09ff75b2 */ /* 0x0008620008000100 */
[----:B------:R4:W1:Y:S01]  /*0f70*/  SYNCS.EXCH.64 URZ, [UR9+0x290], UR12 ;  /* 0x0002900c09ff75b2 */ /* 0x0008620008000100 */
[----:B------:R4:W1:Y:S01]  /*0f80*/  SYNCS.EXCH.64 URZ, [UR9+0x2b0], UR14 ;  /* 0x0002b00e09ff75b2 */ /* 0x0008620008000100 */
[----:B------:R4:W1:Y:S01]  /*0f90*/  SYNCS.EXCH.64 URZ, [UR9+0x298], UR12 ;  /* 0x0002980c09ff75b2 */ /* 0x0008620008000100 */
[----:B------:R4:W1:Y:S02]  /*0fa0*/  SYNCS.EXCH.64 URZ, [UR9+0x2b8], UR14 ;  /* 0x0002b80e09ff75b2 */ /* 0x0008640008000100 */
[----:B----4-:R-:W-:Y:S01]  /*0fb0*/  NOP ;  /* 0x0000000000007918 */ /* 0x010fe20000000000 */
.L_x_14:
[----:B------:R-:W4:Y:S01]  /*0fc0*/  SHFL.IDX PT, R0, R97, RZ, 0x1f ;  /* 0x00001fff61007589 */ /* 0x000f2200000e0000 */
[----:B------:R-:W-:Y:S01]  /*0fd0*/  ISETP.NE.OR P1, PT, RZ, UR10, !P1 ;  /* 0x0000000aff007c0c */ /* 0x000fe2000cf25670 */
[----:B------:R-:W-:Y:S01]  /*0fe0*/  NOP ;  /* 0x0000000000007918 */ /* 0x000fe20000000000 */
[----:B----4-:R-:W-:-:S13]  /*0ff0*/  ISETP.NE.AND P0, PT, R0, 0x3, PT ;  /* 0x000000030000780c */ /* 0x010fda0003f05270 */
[----:B------:R-:W-:Y:S05]  /*1000*/  @P0 BRA `(.L_x_15) ;  /* 0x0000000000340947 */ /* 0x000fea0003800000 */
[----:B--2---:R-:W-:Y:S01]  /*1010*/  UMOV UR8, 0x400 ;  /* 0x0000040000087882 */ /* 0x004fe20000000000 */
[----:B------:R-:W-:Y:S01]  /*1020*/  UMOV UR7, 0x20 ;  /* 0x0000002000077882 */ /* 0x000fe20000000000 */
[----:B------:R-:W-:Y:S02]  /*1030*/  ULEA UR8, UR37, UR8, 0x18 ;  /* 0x0000000825087291 */ /* 0x000fe4000f8ec0ff */
[----:B---3--:R-:W-:-:S04]  /*1040*/  UIADD3 UR12, UPT, UPT, -UR7, 0x100000, URZ ;  /* 0x00100000070c7890 */ /* 0x008fc8000fffe1ff */
[----:B------:R-:W-:Y:S02]  /*1050*/  USHF.L.U32 UR13, UR12, 0xb, URZ ;  /* 0x0000000b0c0d7899 */ /* 0x000fe400080006ff */
[----:B------:R-:W-:Y:S01]  /*1060*/  USHF.L.U32 UR12, UR12, 0x1, URZ ;  /* 0x000000010c0c7899 */ /* 0x000fe200080006ff */
[----:B------:R-:W-:Y:S01]  /*1070*/  ELECT P0, URZ, PT ;  /* 0x0000000000ff782f */ /* 0x000fe20003800000 */
[----:B------:R-:W2:Y:S10]  /*1080*/  FENCE.VIEW.ASYNC.S ;  /* 0x00000000000073c6 */ /* 0x000eb40000000000 */
[----:B--2---:R4:W2:Y:S01]  /*1090*/  SYNCS.EXCH.64 URZ, [UR8+0x2c0], UR12 ;  /* 0x0002c00c08ff75b2 */ /* 0x0048a20008000100 */
[----:B------:R4:W3:Y:S01]  /*10a0*/  SYNCS.EXCH.64 URZ, [UR8+0x2d0], UR12 ;  /* 0x0002d00c08ff75b2 */ /* 0x0008e20008000100 */
[----:B------:R4:W1:Y:S01]  /*10b0*/  SYNCS.EXCH.64 URZ, [UR8+0x2c8], UR12 ;  /* 0x0002c80c08ff75b2 */ /* 0x0008620008000100 */
[----:B------:R4:W1:Y:S02]  /*10c0*/  SYNCS.EXCH.64 URZ, [UR8+0x2d8], UR12 ;  /* 0x0002d80c08ff75b2 */ /* 0x0008640008000100 */
[----:B----4-:R-:W-:Y:S01]  /*10d0*/  NOP ;  /* 0x0000000000007918 */ /* 0x010fe20000000000 */
.L_x_15:
[----:B------:R-:W-:Y:S01]  /*10e0*/  VOTEU.ALL UP1, P1 ;  /* 0x0000000000ff7886 */ /* 0x000fe20000820000 */
[----:B--2---:R-:W2:Y:S01]  /*10f0*/  LDCU UR8, c[0x0][0x36c] ;  /* 0x00006d80ff0877ac */ /* 0x004ea20008000800 */
[----:B------:R-:W-:Y:S01]  /*1100*/  NOP ;  /* 0x0000000000007918 */ /* 0x000fe20000000000 */
[----:B------:R-:W-:Y:S01]  /*1110*/  LOP3.LUT R10, R104, 0x1f, RZ, 0xc0, !PT ;  /* 0x0000001f680a7812 */ /* 0x000fe200078ec0ff */
[----:B---3--:R-:W-:Y:S01]  /*1120*/  UMOV UR12, 0x20 ;  /* 0x00000020000c7882 */ /* 0x008fe20000000000 */
[----:B------:R-:W-:Y:S01]  /*1130*/  @!UP1 UMOV UR7, 0x400 ;  /* 0x0000040000079882 */ /* 0x000fe20000000000 */
[----:B------:R-:W-:-:S04]  /*1140*/  @!UP1 UIADD3 UR12, UPT, UPT, -UR12, 0x100000, URZ ;  /* 0x001000000c0c9890 */ /* 0x000fc8000fffe1ff */
[----:B------:R-:W-:Y:S02]  /*1150*/  @!UP1 USHF.L.U32 UR13, UR12, 0xb, URZ ;  /* 0x0000000b0c0d9899 */ /* 0x000fe400080006ff */
[----:B------:R-:W-:Y:S02]  /*1160*/  @!UP1 USHF.L.U32 UR12, UR12, 0x1, URZ ;  /* 0x000000010c0c9899 */ /* 0x000fe400080006ff */
[----:B------:R-:W-:Y:S01]  /*1170*/  @!UP1 ULEA UR7, UR37, UR7, 0x18 ;  /* 0x0000000725079291 */ /* 0x000fe2000f8ec0ff */
[----:B------:R-:W-:Y:S01]  /*1180*/  VOTEU.ALL UP1, P1 ;  /* 0x0000000000ff7886 */ /* 0x000fe20000820000 */
[----:B------:R-:W-:Y:S01]  /*1190*/  UISETP.NE.AND UP4, UPT, UR10, URZ, UPT ;  /* 0x000000ff0a00728c */ /* 0x000fe2000bf85270 */
[----:B------:R-:W3:Y:S09]  /*11a0*/  FENCE.VIEW.ASYNC.S ;  /* 0x00000000000073c6 */ /* 0x000ef20000000000 */
[----:B---3--:R3:W4:Y:S01]  /*11b0*/  @!UP1 SYNCS.EXCH.64 URZ, [UR7+0x2e0], UR12 ;  /* 0x0002e00c07ff95b2 */ /* 0x0087220008000100 */
[----:B--2---:R-:W-:-:S09]  /*11c0*/  UISETP.EQ.U32.AND UP1, UPT, UR8, 0x1, UPT ;  /* 0x000000010800788c */ /* 0x004fd2000bf22070 */
[----:B------:R-:W-:Y:S05]  /*11d0*/  BRA.U !UP1, `(.L_x_16) ;  /* 0x0000000109087547 */ /* 0x000fea000b800000 */
[----:B-1--4-:R-:W-:Y:S01]  /*11e0*/  UCGABAR_ARV ;  /* 0x00000000000079c7 */ /* 0x012fe20008000000 */
[----:B------:R-:W-:Y:S05]  /*11f0*/  BRA `(.L_x_17) ;  /* 0x0000000000047947 */ /* 0x000fea0003800000 */
.L_x_16:
[----:B-1--4-:R-:W-:Y:S01]  /*1200*/  NOP ;  /* 0x0000000000007918 */ /* 0x012fe20000000000 */
.L_x_17:
[----:B------:R-:W1:Y:S01]  /*1210*/  S2R R20, SR_CTAID.Y ;  /* 0x0000000000147919 */ /* 0x000e620000002600 */
[----:B------:R-:W-:-:S05]  /*1220*/  CS2R.32 R90, SR_CgaSize ;  /* 0x00000000005a7805 */ /* 0x000fca0000008a00 */
[----:B------:R-:W-:-:S05]  /*1230*/  IMAD R90, R90, -0xa0, RZ ;  /* 0xffffff605a5a7824 */ /* 0x000fca00078e02ff */
[----:B---3--:R-:W-:-:S14]  /*1240*/  R2UR UR7, R90 ;  /* 0x000000005a0772ca */ /* 0x008fdc00000e0000 */
[----:B------:R-:W2:Y:S01]  /*1250*/  LDCU UR7, c[0x0][UR7+0x2b4] ;  /* 0x00005680070777ac */ /* 0x000ea20008000800 */
[----:B------:R-:W-:-:S05]  /*1260*/  CS2R.32 R0, SR_CgaSize ;  /* 0x0000000000007805 */ /* 0x000fca0000008a00 */
[----:B------:R-:W-:-:S06]  /*1270*/  IMAD R0, R0, -0xa0, RZ ;  /* 0xffffff6000007824 */ /* 0x000fcc00078e02ff */
[----:B------:R-:W3:Y:S01]  /*1280*/  LDC R0, c[0x0][R0+0x2a4] ;  /* 0x0000a90000007b82 */ /* 0x000ee20000000800 */
[----:B------:R-:W-:Y:S01]  /*1290*/  PRMT R8, RZ, 0x7610, R8 ;  /* 0x00007610ff087816 */ /* 0x000fe20000000008 */
[----:B------:R-:W4:Y:S01]  /*12a0*/  S2R R11, SR_CTAID.X ;  /* 0x00000000000b7919 */ /* 0x000f220000002500 */
[----:B------:R-:W-:-:S05]  /*12b0*/  CS2R.32 R90, SR_CgaSize ;  /* 0x00000000005a7805 */ /* 0x000fca0000008a00 */
[----:B------:R-:W-:-:S05]  /*12c0*/  IMAD R90, R90, -0xa0, RZ ;  /* 0xffffff605a5a7824 */ /* 0x000fca00078e02ff */
[----:B------:R-:W-:-:S14]  /*12d0*/  R2UR UR8, R90 ;  /* 0x000000005a0872ca */ /* 0x000fdc00000e0000 */
[----:B------:R-:W3:Y:S01]  /*12e0*/  LDCU UR8, c[0x0][UR8+0x2b0] ;  /* 0x00005600080877ac */ /* 0x000ee20008000800 */
[----:B------:R-:W-:Y:S01]  /*12f0*/  UISETP.NE.AND UP2, UPT, UR10, 0x2, UPT ;  /* 0x000000020a00788c */ /* 0x000fe2000bf45270 */
[----:B------:R-:W2:Y:S01]  /*1300*/  LDC R9, c[0x0][0xb24] ;  /* 0x0002c900ff097b82 */ /* 0x000ea20000000800 */
[----:B------:R-:W-:-:S05]  /*1310*/  CS2R.32 R2, SR_CgaSize ;  /* 0x0000000000027805 */ /* 0x000fca0000008a00 */
[----:B------:R-:W-:-:S06]  /*1320*/  IMAD R2, R2, -0xa0, RZ ;  /* 0xffffff6002027824 */ /* 0x000fcc00078e02ff */
[----:B------:R-:W3:Y:S08]  /*1330*/  LDC R2, c[0x0][R2+0x2a0] ;  /* 0x0000a80002027b82 */ /* 0x000ef00000000800 */
[----:B------:R-:W3:Y:S01]  /*1340*/  LDC R40, c[0x0][0xb24] ;  /* 0x0002c900ff287b82 */ /* 0x000ee20000000800 */
[----:B-1----:R-:W-:-:S07]  /*1350*/  I2FP.F32.U32 R3, R20 ;  /* 0x0000001400037245 */ /* 0x002fce0000201000 */
[----:B------:R-:W1:Y:S01]  /*1360*/  S2UR UR36, SR_CTAID.Z ;  /* 0x00000000002479c3 */ /* 0x000e620000002700 */
[----:B--2---:R-:W-:Y:S01]  /*1370*/  ISETP.GE.AND P0, PT, R9, 0x1, PT ;  /* 0x000000010900780c */ /* 0x004fe20003f06270 */
[----:B----4-:R-:W-:Y:S01]  /*1380*/  IMAD.MOV.U32 R21, RZ, RZ, R11 ;  /* 0x000000ffff157224 */ /* 0x010fe200078e000b */
[----:B------:R-:W-:Y:S01]  /*1390*/  I2FP.F32.U32 R4, R11 ;  /* 0x0000000b00047245 */ /* 0x000fe20000201000 */
[----:B------:R-:W-:Y:S01]  /*13a0*/  FMUL R3, R3, UR7 ;  /* 0x0000000703037c20 */ /* 0x000fe20008400000 */
[----:B------:R-:W2:Y:S03]  /*13b0*/  LDCU UR7, c[0x0][0xb30] ;  /* 0x00016600ff0777ac */ /* 0x000ea60008000800 */
[----:B---3--:R-:W-:Y:S01]  /*13c0*/  FMUL R4, R4, UR8 ;  /* 0x0000000804047c20 */ /* 0x008fe20008400000 */
[----:B------:R-:W3:Y:S08]  /*13d0*/  F2I.U32.TRUNC.NTZ R83, R3 ;  /* 0x0000000300537305 */ /* 0x000ef0000020f000 */
[----:B------:R-:W4:Y:S01]  /*13e0*/  F2I.U32.TRUNC.NTZ R90, R4 ;  /* 0x00000004005a7305 */ /* 0x000f22000020f000 */
[----:B--2---:R-:W-:Y:S01]  /*13f0*/  UISETP.NE.AND UP3, UPT, UR7, 0x1, UPT ;  /* 0x000000010700788c */ /* 0x004fe2000bf65270 */
[----:B---3--:R-:W-:-:S05]  /*1400*/  IADD3 R83, PT, PT, -R83, RZ, RZ ;  /* 0x000000ff53537210 */ /* 0x008fca0007ffe1ff */
[----:B------:R-:W-:Y:S01]  /*1410*/  IMAD R83, R0, R83, R20 ;  /* 0x0000005300537224 */ /* 0x000fe200078e0214 */
[----:B------:R-:W-:Y:S01]  /*1420*/  PRMT R0, RZ, 0x7610, R0 ;  /* 0x00007610ff007816 */ /* 0x000fe20000000000 */
[----:B----4-:R-:W-:-:S04]  /*1430*/  IMAD.MOV R90, RZ, RZ, -R90 ;  /* 0x000000ffff5a7224 */ /* 0x010fc800078e0a5a */
[----:B------:R-:W-:Y:S01]  /*1440*/  IMAD R90, R2, R90, R11 ;  /* 0x0000005a025a7224 */ /* 0x000fe200078e020b */
[----:B-1----:R-:W-:Y:S06]  /*1450*/  BRA.U UP4, `(.L_x_18) ;  /* 0x0000000104247547 */ /* 0x002fec000b800000 */
[----:B------:R-:W-:Y:S01]  /*1460*/  ISETP.NE.AND P1, PT, R83, RZ, PT ;  /* 0x000000ff5300720c */ /* 0x000fe20003f25270 */
[----:B------:R-:W-:Y:S01]  /*1470*/  IMAD.MOV.U32 R0, RZ, RZ, 0x3 ;  /* 0x00000003ff007424 */ /* 0x000fe200078e00ff */
[C---:B------:R-:W-:Y:S02]  /*1480*/  LOP3.LUT R3, R90.reuse, 0xfffffffe, RZ, 0xc0, !PT ;  /* 0xfffffffe5a037812 */ /* 0x040fe400078ec0ff */
[----:B------:R-:W-:Y:S02]  /*1490*/  ISETP.LT.U32.OR P1, PT, R90, 0x2, !P1 ;  /* 0x000000025a00780c */ /* 0x000fe40004f21470 */
[----:B------:R-:W-:Y:S02]  /*14a0*/  SHF.L.U32 R0, R0, R3, RZ ;  /* 0x0000000300007219 */ /* 0x000fe400000006ff */
[----:B------:R-:W-:Y:S02]  /*14b0*/  SEL R5, RZ, 0x1, !P1 ;  /* 0x00000001ff057807 */ /* 0x000fe40004800000 */
[----:B------:R-:W-:-:S05]  /*14c0*/  SEL R2, RZ, 0x2, !P1 ;  /* 0x00000002ff027807 */ /* 0x000fca0004800000 */
[----:B------:R-:W-:-:S05]  /*14d0*/  IMAD.IADD R2, R5, 0x1, R2 ;  /* 0x0000000105027824 */ /* 0x000fca00078e0202 */
[----:B------:R-:W-:Y:S02]  /*14e0*/  PRMT R8, R2, 0x7610, R8 ;  /* 0x0000761002087816 */ /* 0x000fe40000000008 */
.L_x_18:
[----:B------:R-:W-:Y:S05]  /*14f0*/  @!P0 BRA `(.L_x_19) ;  /* 0x0000000000b88947 */ /* 0x000fea0003800000 */
[----:B------:R-:W1:Y:S01]  /*1500*/  LDC.64 R4, c[0x0][0xb18] ;  /* 0x0002c600ff047b82 */ /* 0x000e620000000a00 */
[----:B------:R-:W-:-:S07]  /*1510*/  ISETP.NE.AND P0, PT, R9, 0x1, PT ;  /* 0x000000010900780c */ /* 0x000fce0003f05270 */
[----:B------:R-:W2:Y:S08]  /*1520*/  LDC R14, c[0x0][0xb0c] ;  /* 0x0002c300ff0e7b82 */ /* 0x000eb00000000800 */
[----:B------:R-:W3:Y:S08]  /*1530*/  LDC R13, c[0x0][0x370] ;  /* 0x0000dc00ff0d7b82 */ /* 0x000ef00000000800 */
[----:B------:R-:W4:Y:S01]  /*1540*/  LDC R16, c[0x0][0x374] ;  /* 0x0000dd00ff107b82 */ /* 0x000f220000000800 */
[----:B-1----:R-:W-:-:S07]  /*1550*/  ISETP.NE.AND P1, PT, R4, 0x1, PT ;  /* 0x000000010400780c */ /* 0x002fce0003f25270 */
[----:B------:R-:W3:Y:S01]  /*1560*/  LDC.64 R6, c[0x0][0xb10] ;  /* 0x0002c400ff067b82 */ /* 0x000ee20000000a00 */
[----:B--2---:R-:W-:-:S07]  /*1570*/  ISETP.NE.AND P2, PT, R14, 0x1, PT ;  /* 0x000000010e00780c */ /* 0x004fce0003f45270 */
[----:B------:R-:W1:Y:S08]  /*1580*/  LDC R12, c[0x0][0xb20] ;  /* 0x0002c800ff0c7b82 */ /* 0x000e700000000800 */
[----:B------:R-:W2:Y:S01]  /*1590*/  LDC.64 R2, c[0x0][0xb28] ;  /* 0x0002ca00ff027b82 */ /* 0x000ea20000000a00 */
[----:B----4-:R-:W-:-:S04]  /*15a0*/  IMAD.HI.U32 R15, R16, R5, RZ ;  /* 0x00000005100f7227 */ /* 0x010fc800078e00ff */
[----:B------:R-:W-:-:S04]  /*15b0*/  IMAD.HI.U32 R5, R20, R5, RZ ;  /* 0x0000000514057227 */ /* 0x000fc800078e00ff */
[----:B---3--:R-:W-:-:S04]  /*15c0*/  IMAD.HI.U32 R18, R13, R6, RZ ;  /* 0x000000060d127227 */ /* 0x008fc800078e00ff */
[C---:B------:R-:W-:Y:S01]  /*15d0*/  IMAD.HI.U32 R22, R11.reuse, R6, RZ ;  /* 0x000000060b167227 */ /* 0x040fe200078e00ff */
[-C--:B------:R-:W-:Y:S02]  /*15e0*/  @P2 SHF.R.U32.HI R13, RZ, R7.reuse, R18 ;  /* 0x00000007ff0d2219 */ /* 0x080fe40000011612 */
[-C--:B-1----:R-:W-:Y:S02]  /*15f0*/  @P1 SHF.R.U32.HI R16, RZ, R12.reuse, R15 ;  /* 0x0000000cff101219 */ /* 0x082fe4000001160f */
[----:B------:R-:W-:Y:S02]  /*1600*/  SHF.R.U32.HI R5, RZ, R12, R5 ;  /* 0x0000000cff057219 */ /* 0x000fe40000011605 */
[----:B------:R-:W-:Y:S02]  /*1610*/  SHF.R.U32.HI R22, RZ, R7, R22 ;  /* 0x00000007ff167219 */ /* 0x000fe40000011616 */
[----:B------:R-:W-:Y:S01]  /*1620*/  SEL R5, R20, R5, !P1 ;  /* 0x0000000514057207 */ /* 0x000fe20004800000 */
[----:B--2---:R-:W-:Y:S01]  /*1630*/  IMAD.HI.U32 R18, R16, R2, RZ ;  /* 0x0000000210127227 */ /* 0x004fe200078e00ff */
[----:B------:R-:W-:-:S02]  /*1640*/  SEL R21, R11, R22, !P2 ;  /* 0x000000160b157207 */ /* 0x000fc40005000000 */
[----:B------:R-:W-:Y:S01]  /*1650*/  IADD3 R7, PT, PT, -R5, RZ, RZ ;  /* 0x000000ff05077210 */ /* 0x000fe20007ffe1ff */
[----:B------:R-:W-:Y:S01]  /*1660*/  IMAD.HI.U32 R6, R13, R2, RZ ;  /* 0x000000020d067227 */ /* 0x000fe200078e00ff */
[----:B------:R-:W-:-:S03]  /*1670*/  @P0 SHF.R.U32.HI R16, RZ, R3, R18 ;  /* 0x00000003ff100219 */ /* 0x000fc60000011612 */
[----:B------:R-:W-:Y:S01]  /*1680*/  IMAD R7, R4, R7, R20 ;  /* 0x0000000704077224 */ /* 0x000fe200078e0214 */
[----:B------:R-:W-:Y:S01]  /*1690*/  @P0 SHF.R.U32.HI R13, RZ, R3, R6 ;  /* 0x00000003ff0d0219 */ /* 0x000fe20000011606 */
[----:B------:R-:W-:-:S04]  /*16a0*/  IMAD R16, R16, R9, RZ ;  /* 0x0000000910107224 */ /* 0x000fc800078e02ff */
[----:B------:R-:W-:Y:S01]  /*16b0*/  IMAD R6, R13, R9, RZ ;  /* 0x000000090d067224 */ /* 0x000fe200078e02ff */
[----:B------:R-:W-:-:S04]  /*16c0*/  ISETP.GE.AND P1, PT, R5, R16, PT ;  /* 0x000000100500720c */ /* 0x000fc80003f26270 */
[----:B------:R-:W-:Y:S01]  /*16d0*/  ISETP.GE.OR P1, PT, R21, R6, P1 ;  /* 0x000000061500720c */ /* 0x000fe20000f26670 */
[----:B------:R-:W-:-:S05]  /*16e0*/  IMAD.HI.U32 R6, R5, R2, RZ ;  /* 0x0000000205067227 */ /* 0x000fca00078e00ff */
[----:B------:R-:W-:-:S04]  /*16f0*/  SHF.R.U32.HI R6, RZ, R3, R6 ;  /* 0x00000003ff067219 */ /* 0x000fc80000011606 */
[----:B------:R-:W-:-:S03]  /*1700*/  SEL R6, R5, R6, !P0 ;  /* 0x0000000605067207 */ /* 0x000fc60004000000 */
[----:B------:R-:W-:Y:S01]  /*1710*/  @!P1 IMAD.HI.U32 R12, R21, R2, RZ ;  /* 0x00000002150c9227 */ /* 0x000fe200078e00ff */
[----:B------:R-:W-:-:S04]  /*1720*/  IADD3 R2, PT, PT, -R6, RZ, RZ ;  /* 0x000000ff06027210 */ /* 0x000fc80007ffe1ff */
[----:B------:R-:W-:Y:S01]  /*1730*/  @!P1 SHF.R.U32.HI R12, RZ, R3, R12 ;  /* 0x00000003ff0c9219 */ /* 0x000fe2000001160c */
[----:B------:R-:W-:-:S03]  /*1740*/  IMAD R2, R9, R2, R5 ;  /* 0x0000000209027224 */ /* 0x000fc600078e0205 */
[----:B------:R-:W-:-:S05]  /*1750*/  @!P1 SEL R3, R21, R12, !P0 ;  /* 0x0000000c15039207 */ /* 0x000fca0004000000 */
[--C-:B------:R-:W-:Y:S02]  /*1760*/  @!P1 IMAD.IADD R6, R6, 0x1, -R3.reuse ;  /* 0x0000000106069824 */ /* 0x100fe400078e0a03 */
[----:B------:R-:W-:Y:S01]  /*1770*/  @!P1 IMAD R3, R2, R13, R3 ;  /* 0x0000000d02039224 */ /* 0x000fe200078e0203 */
[----:B------:R-:W-:Y:S01]  /*1780*/  IADD3 R2, PT, PT, -R21, RZ, RZ ;  /* 0x000000ff15027210 */ /* 0x000fe20007ffe1ff */
[----:B------:R-:W-:Y:S02]  /*1790*/  @!P1 IMAD R5, R6, R9, R21 ;  /* 0x0000000906059224 */ /* 0x000fe400078e0215 */
[----:B------:R-:W-:Y:S02]  /*17a0*/  @!P1 IMAD.MOV.U32 R21, RZ, RZ, R3 ;  /* 0x000000ffff159224 */ /* 0x000fe400078e0003 */
[----:B------:R-:W-:Y:S02]  /*17b0*/  IMAD R2, R14, R2, R11 ;  /* 0x000000020e027224 */ /* 0x000fe400078e020b */
[----:B------:R-:W-:-:S02]  /*17c0*/  IMAD R20, R5, R4, R7 ;  /* 0x0000000405147224 */ /* 0x000fc400078e0207 */
[----:B------:R-:W-:Y:S02]  /*17d0*/  IMAD R21, R21, R14, R2 ;  /* 0x0000000e15157224 */ /* 0x000fe400078e0202 */
.L_x_19:
[----:B------:R-:W-:Y:S05]  /*17e0*/  BRA.U UP3, `(.L_x_20) ;  /* 0x0000000103407547 */ /* 0x000fea000b800000 */
[----:B------:R-:W1:Y:S08]  /*17f0*/  LDC.64 R4, c[0x0][0xb10] ;  /* 0x0002c400ff047b82 */ /* 0x000e700000000a00 */
[----:B------:R-:W2:Y:S08]  /*1800*/  LDC.64 R2, c[0x0][0xb18] ;  /* 0x0002c600ff027b82 */ /* 0x000eb00000000a00 */
[----:B------:R-:W3:Y:S08]  /*1810*/  LDC R6, c[0x0][0xb20] ;  /* 0x0002c800ff067b82 */ /* 0x000ef00000000800 */
[----:B------:R-:W4:Y:S01]  /*1820*/  LDC R12, c[0x0][0xb0c] ;  /* 0x0002c300ff0c7b82 */ /* 0x000f220000000800 */
[----:B-1----:R-:W-:-:S05]  /*1830*/  IMAD.HI.U32 R4, R21, R4, RZ ;  /* 0x0000000415047227 */ /* 0x002fca00078e00ff */
[----:B------:R-:W-:Y:S01]  /*1840*/  SHF.R.U32.HI R4, RZ, R5, R4 ;  /* 0x00000005ff047219 */ /* 0x000fe20000011604 */
[----:B--2---:R-:W-:Y:S01]  /*1850*/  IMAD.HI.U32 R3, R20, R3, RZ ;  /* 0x0000000314037227 */ /* 0x004fe200078e00ff */
[----:B------:R-:W-:-:S04]  /*1860*/  ISETP.NE.AND P0, PT, R2, 0x1, PT ;  /* 0x000000010200780c */ /* 0x000fc80003f05270 */
[----:B---3--:R-:W-:-:S04]  /*1870*/  SHF.R.U32.HI R3, RZ, R6, R3 ;  /* 0x00000006ff037219 */ /* 0x008fc80000011603 */
[----:B------:R-:W-:Y:S02]  /*1880*/  SEL R3, R20, R3, !P0 ;  /* 0x0000000314037207 */ /* 0x000fe40004000000 */
[----:B----4-:R-:W-:-:S04]  /*1890*/  ISETP.NE.AND P1, PT, R12, 0x1, PT ;  /* 0x000000010c00780c */ /* 0x010fc80003f25270 */
[----:B------:R-:W-:-:S05]  /*18a0*/  SEL R6, R21, R4, !P1 ;  /* 0x0000000415067207 */ /* 0x000fca0004800000 */
[----:B------:R-:W-:Y:S02]  /*18b0*/  IMAD.IADD R4, R3, 0x1, -R6 ;  /* 0x0000000103047824 */ /* 0x000fe400078e0a06 */
[----:B------:R-:W-:Y:S02]  /*18c0*/  IMAD.IADD R3, R6, 0x1, -R3 ;  /* 0x0000000106037824 */ /* 0x000fe400078e0a03 */
[----:B------:R-:W-:Y:S02]  /*18d0*/  IMAD R21, R4, R12, R21 ;  /* 0x0000000c04157224 */ /* 0x000fe400078e0215 */
[----:B------:R-:W-:Y:S02]  /*18e0*/  IMAD R20, R3, R2, R20 ;  /* 0x0000000203147224 */ /* 0x000fe400078e0214 */
.L_x_20:
[----:B------:R-:W-:Y:S05]  /*18f0*/  BRA.U !UP1, `(.L_x_21) ;  /* 0x00000001090c7547 */ /* 0x000fea000b800000 */
[----:B------:R-:W-:Y:S01]  /*1900*/  UCGABAR_WAIT ;  /* 0x0000000000007dc7 */ /* 0x000fe20008000000 */
[----:B------:R-:W-:Y:S01]  /*1910*/  CCTL.IVALL ;  /* 0x00000000ff00798f */ /* 0x000fe20002000000 */
[----:B------:R-:W-:Y:S05]  /*1920*/  BRA `(.L_x_22) ;  /* 0x0000000000047947 */ /* 0x000fea0003800000 */
.L_x_21:
[----:B------:R-:W-:Y:S06]  /*1930*/  BAR.SYNC.DEFER_BLOCKING 0x0 ;  /* 0x0000000000007b1d */ /* 0x000fec0000010000 */
.L_x_22:
[----:B------:R-:W-:Y:S05]  /*1940*/  BRA.U UP2, `(.L_x_23) ;  /* 0x0000002102c87547 */ /* 0x000fea000b800000 */
[----:B------:R-:W1:Y:S01]  /*1950*/  LDCU UR4, c[0x0][0x38c] ;  /* 0x00007180ff0477ac */ /* 0x000e620008000800 */
[----:B------:R-:W2:Y:S01]  /*1960*/  LDC R9, c[0x0][0x370] ;  /* 0x0000dc00ff097b82 */ /* 0x000ea20000000800 */
[C---:B------:R-:W-:Y:S01]  /*1970*/  IMAD.SHL.U32 R17, R11.reuse, 0x80, RZ ;  /* 0x000000800b117824 */ /* 0x040fe200078e00ff */
[----:B------:R-:W-:Y:S01]  /*1980*/  PLOP3.LUT P1, PT, PT, PT, UP5, 0x80, 0x8 ;  /* 0x000000000008781c */ /* 0x000fe20003f2f058 */
[----:B------:R-:W-:Y:S01]  /*1990*/  UISETP.NE.AND UP1, UPT, UR10, URZ, UPT ;  /* 0x000000ff0a00728c */ /* 0x000fe2000bf25270 */
[----:B------:R-:W-:Y:S01]  /*19a0*/  ISETP.NE.AND P4, PT, R10, RZ, P5 ;  /* 0x000000ff0a00720c */ /* 0x000fe20002f85270 */
[----:B------:R-:W-:Y:S01]  /*19b0*/  IMAD.SHL.U32 R16, R11, 0x40, RZ ;  /* 0x000000400b107824 */ /* 0x000fe200078e00ff */
[----:B------:R-:W-:Y:S01]  /*19c0*/  PLOP3.LUT P1, PT, P1, PT, PT, 0x8, 0x80 ;  /* 0x000000000080781c */ /* 0x000fe20000f2e170 */
[----:B------:R-:W-:Y:S01]  /*19d0*/  IMAD.MOV.U32 R15, RZ, RZ, 0x1 ;  /* 0x00000001ff0f7424 */ /* 0x000fe200078e00ff */
[----:B------:R-:W3:Y:S01]  /*19e0*/  LDC R0, c[0x0][0x374] ;  /* 0x0000dd00ff007b82 */ /* 0x000ee20000000800 */
[----:B------:R-:W-:Y:S01]  /*19f0*/  IMAD.MOV.U32 R14, RZ, RZ, RZ ;  /* 0x000000ffff0e7224 */ /* 0x000fe200078e00ff */
[----:B------:R-:W-:Y:S01]  /*1a00*/  CS2R R12, SRZ ;  /* 0x00000000000c7805 */ /* 0x000fe2000001ff00 */
[----:B------:R-:W-:Y:S01]  /*1a10*/  IMAD.MOV.U32 R10, RZ, RZ, 0x1 ;  /* 0x00000001ff0a7424 */ /* 0x000fe200078e00ff */
[----:B------:R-:W-:Y:S01]  /*1a20*/  LOP3.LUT R17, R17, 0x80, RZ, 0xc0, !PT ;  /* 0x0000008011117812 */ /* 0x000fe200078ec0ff */
[----:B------:R-:W4:Y:S01]  /*1a30*/  LDCU.64 UR14, c[0x0][0x348] ;  /* 0x00006900ff0e77ac */ /* 0x000f220008000a00 */
[----:B-1----:R-:W-:-:S02]  /*1a40*/  UIADD3 UR5, UPT, UPT, UR4, 0x1f, URZ ;  /* 0x0000001f04057890 */ /* 0x002fc4000fffe0ff */
[----:B------:R-:W-:Y:S02]  /*1a50*/  USEL UR22, UR6, 0x2, UP1 ;  /* 0x0000000206167887 */ /* 0x000fe40008800000 */
[----:B------:R-:W-:Y:S01]  /*1a60*/  USHF.R.S32.HI UR7, URZ, 0x1f, UR5 ;  /* 0x0000001fff077899 */ /* 0x000fe20008011405 */
[----:B------:R-:W-:-:S03]  /*1a70*/  UMOV UR23, URZ ;  /* 0x000000ff00177c82 */ /* 0x000fc60008000000 */
[----:B------:R-:W-:Y:S02]  /*1a80*/  ULEA.HI UR7, UR7, UR5, URZ, 0x5 ;  /* 0x0000000507077291 */ /* 0x000fe4000f8f28ff */
[----:B------:R-:W-:Y:S02]  /*1a90*/  UIADD3 UR5, UPT, UPT, UR4, -0x1, URZ ;  /* 0xffffffff04057890 */ /* 0x000fe4000fffe0ff */
[----:B------:R-:W-:Y:S02]  /*1aa0*/  USHF.R.S32.HI UR7, URZ, 0x5, UR7 ;  /* 0x00000005ff077899 */ /* 0x000fe40008011407 */
[----:B------:R-:W-:Y:S02]  /*1ab0*/  UISETP.GE.U32.AND UP2, UPT, UR5, -0x3f, UPT ;  /* 0xffffffc10500788c */ /* 0x000fe4000bf46070 */
[----:B------:R-:W-:Y:S02]  /*1ac0*/  UISETP.LT.U32.AND UP0, UPT, UR7, 0x21, UPT ;  /* 0x000000210700788c */ /* 0x000fe4000bf01070 */
[----:B------:R-:W-:-:S02]  /*1ad0*/  UIADD3 UR4, UPT, UPT, UR4, 0x3e, URZ ;  /* 0x0000003e04047890 */ /* 0x000fc4000fffe0ff */
[----:B------:R-:W-:-:S04]  /*1ae0*/  USEL UR5, UR7, 0x21, UP0 ;  /* 0x0000002107057887 */ /* 0x000fc80008000000 */
[----:B------:R-:W-:Y:S02]  /*1af0*/  UIADD3 UR21, UPT, UPT, UR5, -0x1, URZ ;  /* 0xffffffff05157890 */ /* 0x000fe4000fffe0ff */
[----:B------:R-:W-:Y:S02]  /*1b00*/  @UP2 UIADD3 UR21, UPT, UPT, UR5, URZ, URZ ;  /* 0x000000ff05152290 */ /* 0x000fe4000fffe0ff */
[----:B------:R-:W-:Y:S02]  /*1b10*/  UIADD3 UR24, UPT, UPT, UR7, -UR5, URZ ;  /* 0x8000000507187290 */ /* 0x000fe4000fffe0ff */
[----:B------:R-:W-:Y:S02]  /*1b20*/  UIADD3 UR13, UPT, UPT, UR21, 0x1, URZ ;  /* 0x00000001150d7890 */ /* 0x000fe4000fffe0ff */
[----:B--2-4-:R-:W-:-:S12]  /*1b30*/  UIADD3 UR21, UPT, UPT, -UR21, URZ, URZ ;  /* 0x000000ff15157290 */ /* 0x014fd8000fffe1ff */
.L_x_43:
[----:B------:R-:W-:Y:S01]  /*1b40*/  UISETP.NE.AND UP0, UPT, UR37, URZ, UPT ;  /* 0x000000ff2500728c */ /* 0x000fe2000bf05270 */
[----:B------:R-:W1:Y:S08]  /*1b50*/  S2UR UR37, SR_CgaCtaId ;  /* 0x00000000002579c3 */ /* 0x000e700000008800 */
[----:B------:R-:W-:Y:S05]  /*1b60*/  BRA.U UP0, `(.L_x_24) ;  /* 0x0000000100347547 */ /* 0x000fea000b800000 */
[----:B------:R-:W2:Y:S01]  /*1b70*/  S2R R2, SR_CgaCtaId ;  /* 0x0000000000027919 */ /* 0x000ea20000008800 */
[----:B------:R-:W-:-:S04]  /*1b80*/  MOV R3, 0x400 ;  /* 0x0000040000037802 */ /* 0x000fc80000000f00 */
[----:B--2---:R-:W-:Y:S02]  /*1b90*/  LEA R3, R2, R3, 0x18 ;  /* 0x0000000302037211 */ /* 0x004fe400078ec0ff */
[----:B------:R-:W-:-:S03]  /*1ba0*/  SHF.L.U32 R2, R10, 0x1f, RZ ;  /* 0x0000001f0a027819 */ /* 0x000fc600000006ff */
[----:B------:R-:W-:-:S04]  /*1bb0*/  IMAD R3, R12, 0x8, R3 ;  /* 0x000000080c037824 */ /* 0x000fc800078e0203 */
[----:B------:R-:W2:Y:S02]  /*1bc0*/  SYNCS.PHASECHK.TRANS64.TRYWAIT P0, [R3+URZ+0x2d0], R2 ;  /* 0x0002d002030075a7 */ /* 0x000ea400080011ff */
[----:B--2---:R-:W-:Y:S05]  /*1bd0*/  @!P0 BRA `(.L_x_25) ;  /* 0x0000009000488947 */ /* 0x004fea0003800000 */
.L_x_173:
[----:B------:R-:W-:Y:S01]  /*1be0*/  VIADD R12, R12, 0x1 ;  /* 0x000000010c0c7836 */ /* 0x000fe20000000000 */
[----:B------:R2:W-:Y:S04]  /*1bf0*/  SYNCS.ARRIVE.TRANS64.A1T0 RZ, [R3+URZ+0x2c0], RZ ;  /* 0x0002c0ff03ff79a7 */ /* 0x0005e800081000ff */
[----:B------:R-:W-:-:S04]  /*1c00*/  ISETP.NE.AND P0, PT, R12, 0x2, PT ;  /* 0x000000020c00780c */ /* 0x000fc80003f05270 */
[----:B------:R-:W-:Y:S02]  /*1c10*/  SEL R12, R12, RZ, P0 ;  /* 0x000000ff0c0c7207 */ /* 0x000fe40000000000 */
[----:B--2---:R-:W-:-:S04]  /*1c20*/  SEL R3, RZ, 0x1, P0 ;  /* 0x00000001ff037807 */ /* 0x004fc80000000000 */
[----:B------:R-:W-:-:S07]  /*1c30*/  LOP3.LUT R10, R10, R3, RZ, 0x3c, !PT ;  /* 0x000000030a0a7212 */ /* 0x000fce00078e3cff */
.L_x_24:
[----:B------:R-:W-:Y:S01]  /*1c40*/  UMOV UR6, 0x400 ;  /* 0x0000040000067882 */ /* 0x000fe20000000000 */
[----:B------:R-:W-:Y:S01]  /*1c50*/  LEA.HI R3, R21, R21, RZ, 0x1 ;  /* 0x0000001515037211 */ /* 0x000fe200078f08ff */
[----:B-1----:R-:W-:Y:S01]  /*1c60*/  ULEA UR6, UR37, UR6, 0x18 ;  /* 0x0000000625067291 */ /* 0x002fe2000f8ec0ff */
[----:B------:R-:W-:Y:S01]  /*1c70*/  SHF.L.U32 R2, R15, 0x1f, RZ ;  /* 0x0000001f0f027819 */ /* 0x000fe200000006ff */
[----:B------:R-:W-:Y:S01]  /*1c80*/  UISETP.GE.U32.AND UP0, UPT, UR4, 0x3f, UPT ;  /* 0x0000003f0400788c */ /* 0x000fe2000bf06070 */
[----:B------:R-:W-:Y:S01]  /*1c90*/  R2UR UR35, R16 ;  /* 0x00000000102372ca */ /* 0x000fe200000e0000 */
[----:B------:R-:W-:Y:S01]  /*1ca0*/  ULEA UR8, UR23, UR6, 0x3 ;  /* 0x0000000617087291 */ /* 0x000fe2000f8e18ff */
[----:B------:R-:W-:Y:S01]  /*1cb0*/  IMAD.SHL.U32 R3, R3, 0x40, RZ ;  /* 0x0000004003037824 */ /* 0x000fe200078e00ff */
[----:B------:R-:W-:Y:S01]  /*1cc0*/  R2UR UR11, R17 ;  /* 0x00000000110b72ca */ /* 0x000fe200000e0000 */
[----:B------:R-:W-:-:S03]  /*1cd0*/  UMOV UR25, URZ ;  /* 0x000000ff00197c82 */ /* 0x000fc60008000000 */
[----:B------:R-:W-:-:S03]  /*1ce0*/  LOP3.LUT R3, R3, 0xffffff80, RZ, 0xc0, !PT ;  /* 0xffffff8003037812 */ /* 0x000fc600078ec0ff */
[----:B------:R1:W2:Y:S01]  /*1cf0*/  SYNCS.PHASECHK.TRANS64.TRYWAIT P0, [UR8+0x108], R2 ;  /* 0x00010802ff0075a7 */ /* 0x0002a20008001108 */
[----:B------:R-:W-:Y:S02]  /*1d00*/  R2UR UR9, R3 ;  /* 0x00000000030972ca */ /* 0x000fe400000e0000 */
[----:B------:R-:W-:-:S11]  /*1d10*/  R2UR UR8, R20 ;  /* 0x00000000140872ca */ /* 0x000fd600000e0000 */
[----:B------:R-:W-:Y:S02]  /*1d20*/  ULOP3.LUT UR35, UR9, 0x40, UR35, 0xf8, !UPT ;  /* 0x0000004009237892 */ /* 0x000fe4000f8ef823 */
[----:B------:R-:W-:Y:S01]  /*1d30*/  ULEA UR11, UR8, UR11, 0x8 ;  /* 0x0000000b080b7291 */ /* 0x000fe2000f8e40ff */
[----:B------:R-:W-:Y:S11]  /*1d40*/  BRA.U !UP0, `(.L_x_26) ;  /* 0x0000000108c07547 */ /* 0x000ff6000b800000 */
[----:B------:R-:W-:Y:S01]  /*1d50*/  UMOV UR16, UR21 ;  /* 0x0000001500107c82 */ /* 0x000fe20008000000 */
[----:B------:R-:W-:Y:S01]  /*1d60*/  UMOV UR17, UR23 ;  /* 0x0000001700117c82 */ /* 0x000fe20008000000 */
[----:B------:R-:W-:-:S05]  /*1d70*/  UMOV UR34, URZ ;  /* 0x000000ff00227c82 */ /* 0x000fca0008000000 */
.L_x_32:
[----:B------:R-:W-:Y:S01]  /*1d80*/  ULEA UR33, UR17, UR6, 0x3 ;  /* 0x0000000611217291 */ /* 0x000fe2000f8e18ff */
[----:B------:R-:W-:Y:S01]  /*1d90*/  @P5 MOV R3, 0x3000 ;  /* 0x0000300000035802 */ /* 0x000fe20000000f00 */
[----:B-12-4-:R-:W-:Y:S10]  /*1da0*/  @P0 BRA `(.L_x_27) ;  /* 0x00000000000c0947 */ /* 0x016ff40003800000 */
[----:B------:R-:W-:-:S04]  /*1db0*/  SHF.L.U32 R5, R15, 0x1f, RZ ;  /* 0x0000001f0f057819 */ /* 0x000fc800000006ff */
[----:B------:R-:W2:Y:S02]  /*1dc0*/  SYNCS.PHASECHK.TRANS64.TRYWAIT P0, [UR33+0x108], R5 ;  /* 0x00010805ff0075a7 */ /* 0x000ea40008001121 */
[----:B--2---:R-:W-:Y:S05]  /*1dd0*/  @!P0 BRA `(.L_x_28) ;  /* 0x0000008c00dc8947 */ /* 0x004fea0003800000 */
.L_x_27:
[----:B------:R2:W-:Y:S01]  /*1de0*/  @P5 SYNCS.ARRIVE.TRANS64 RZ, [UR33], R3 ;  /* 0x00000003ffff59a7 */ /* 0x0005e20008000021 */
[----:B------:R-:W-:Y:S02]  /*1df0*/  ULOP3.LUT UR8, UR22, 0x2, URZ, 0xfc, !UPT ;  /* 0x0000000216087892 */ /* 0x000fe4000f8efcff */
[----:B------:R-:W-:Y:S02]  /*1e00*/  UIADD3 UR16, UPT, UPT, UR16, 0x1, URZ ;  /* 0x0000000110107890 */ /* 0x000fe4000fffe0ff */
[----:B------:R-:W-:Y:S02]  /*1e10*/  UISETP.NE.AND UP0, UPT, UR8, 0x2, UPT ;  /* 0x000000020800788c */ /* 0x000fe4000bf05270 */
[----:B------:R-:W-:-:S07]  /*1e20*/  UISETP.NE.AND UP2, UPT, UR16, 0x1, UPT ;  /* 0x000000011000788c */ /* 0x000fce000bf45270 */
[----:B------:R-:W-:Y:S05]  /*1e30*/  BRA.U UP0, `(.L_x_29) ;  /* 0x0000000100047547 */ /* 0x000fea000b800000 */
[----:B------:R-:W-:Y:S05]  /*1e40*/  BPT.TRAP 0x1 ;  /* 0x000000040000795c */ /* 0x000fea0000300000 */
.L_x_29:
[----:B------:R-:W-:Y:S04]  /*1e50*/  BSSY.RECONVERGENT B0, `(.L_x_30) ;  /* 0x0000003000007945 */ /* 0x000fe80003800200 */
[----:B------:R-:W-:Y:S05]  /*1e60*/  @!P4 BRA `(.L_x_31) ;  /* 0x000000000004c947 */ /* 0x000fea0003800000 */
[----:B------:R-:W-:Y:S05]  /*1e70*/  BPT.TRAP 0x1 ;  /* 0x000000040000795c */ /* 0x000fea0000300000 */
.L_x_31:
[----:B------:R-:W-:Y:S05]  /*1e80*/  BSYNC.RECONVERGENT B0 ;  /* 0x0000000000007941 */ /* 0x000fea0003800200 */
.L_x_30:
[----:B------:R-:W-:Y:S02]  /*1e90*/  UIADD3 UR23, UPT, UPT, UR17, 0x1, URZ ;  /* 0x0000000111177890 */ /* 0x000fe4000fffe0ff */
[----:B------:R-:W-:Y:S02]  /*1ea0*/  ULEA UR32, UR17, UR6, 0xb ;  /* 0x0000000611207291 */ /* 0x000fe4000f8e58ff */
[----:B------:R-:W-:Y:S02]  /*1eb0*/  UISETP.NE.AND UP0, UPT, UR23, 0x21, UPT ;  /* 0x000000211700788c */ /* 0x000fe4000bf05270 */
[----:B------:R-:W-:Y:S02]  /*1ec0*/  UIADD3 UR28, UP1, UPT, UR14, 0x80, URZ ;  /* 0x000000800e1c7890 */ /* 0x000fe4000ff3e0ff */
[----:B------:R-:W-:Y:S02]  /*1ed0*/  USEL UR9, URZ, 0x1, UP0 ;  /* 0x00000001ff097887 */ /* 0x000fe40008000000 */
[----:B------:R-:W-:-:S02]  /*1ee0*/  USEL UR23, UR23, URZ, UP0 ;  /* 0x000000ff17177287 */ /* 0x000fc40008000000 */
[----:B------:R-:W-:Y:S02]  /*1ef0*/  UIADD3 UR26, UP0, UPT, UR14, 0x180, URZ ;  /* 0x000001800e1a7890 */ /* 0x000fe4000ff1e0ff */
[----:B------:R-:W-:Y:S01]  /*1f00*/  ULEA UR8, UR23, UR6, 0x3 ;  /* 0x0000000617087291 */ /* 0x000fe2000f8e18ff */
[----:B------:R-:W-:Y:S01]  /*1f10*/  LOP3.LUT R15, R15, UR9, RZ, 0x3c, !PT ;  /* 0x000000090f0f7c12 */ /* 0x000fe2000f8e3cff */
[----:B------:R-:W-:Y:S02]  /*1f20*/  ULOP3.LUT UR33, UR33, 0xfefffff8, URZ, 0xc0, !UPT ;  /* 0xfefffff821217892 */ /* 0x000fe4000f8ec0ff */
[----:B------:R-:W-:Y:S01]  /*1f30*/  UIADD3.X UR29, UPT, UPT, URZ, UR15, URZ, UP1, !UPT ;  /* 0x0000000fff1d7290 */ /* 0x000fe20008ffe4ff */
[----:B-1----:R-:W-:Y:S01]  /*1f40*/  SHF.L.U32 R2, R15, 0x1f, RZ ;  /* 0x0000001f0f027819 */ /* 0x002fe200000006ff */
[----:B------:R-:W-:Y:S02]  /*1f50*/  UIADD3 UR32, UPT, UPT, UR32, 0x6500, URZ ;  /* 0x0000650020207890 */ /* 0x000fe4000fffe0ff */
[----:B------:R-:W-:Y:S01]  /*1f60*/  UIADD3.X UR27, UPT, UPT, URZ, UR15, URZ, UP0, !UPT ;  /* 0x0000000fff1b7290 */ /* 0x000fe200087fe4ff */
[----:B------:R4:W1:Y:S01]  /*1f70*/  SYNCS.PHASECHK.TRANS64.TRYWAIT P0, [UR8+0x108], R2 ;  /* 0x00010802ff0075a7 */ /* 0x0008620008001108 */
[----:B------:R-:W-:Y:S01]  /*1f80*/  ULEA UR8, UR17, UR6, 0xc ;  /* 0x0000000611087291 */ /* 0x000fe2000f8e60ff */
[----:B------:R-:W-:Y:S01]  /*1f90*/  UMOV UR18, 0x0 ;  /* 0x0000000000127882 */ /* 0x000fe20000000000 */
[----:B------:R-:W-:-:S02]  /*1fa0*/  UMOV UR19, 0x10000000 ;  /* 0x1000000000137882 */ /* 0x000fc40000000000 */
[----:B------:R-:W-:Y:S01]  /*1fb0*/  UIADD3 UR8, UPT, UPT, UR8, 0x16d00, URZ ;  /* 0x00016d0008087890 */ /* 0x000fe2000fffe0ff */
[----:B------:R2:W-:Y:S01]  /*1fc0*/  UTMALDG.3D.2CTA [UR32], [UR28], desc[UR18] ;  /* 0x000012201c0075b4 */ /* 0x0005e20008211000 */
[----:B------:R-:W-:Y:S01]  /*1fd0*/  UMOV UR10, UR34 ;  /* 0x00000022000a7c82 */ /* 0x000fe20008000000 */
[----:B------:R-:W-:Y:S01]  /*1fe0*/  UMOV UR12, UR36 ;  /* 0x00000024000c7c82 */ /* 0x000fe20008000000 */
[----:B------:R-:W-:Y:S01]  /*1ff0*/  UMOV UR9, UR33 ;  /* 0x0000002100097c82 */ /* 0x000fe20008000000 */
[----:B------:R-:W-:Y:S01]  /*2000*/  UMOV UR25, UR13 ;  /* 0x0000000d00197c82 */ /* 0x000fe20008000000 */
[----:B------:R-:W-:-:S03]  /*2010*/  UMOV UR17, UR23 ;  /* 0x0000001700117c82 */ /* 0x000fc60008000000 */
[----:B------:R4:W-:Y:S01]  /*2020*/  UTMALDG.3D.2CTA [UR8], [UR26], desc[UR18] ;  /* 0x000012081a0075b4 */ /* 0x0009e20008211000 */
[----:B--2---:R-:W-:Y:S01]  /*2030*/  UIADD3 UR34, UPT, UPT, UR34, 0x20, URZ ;  /* 0x0000002022227890 */ /* 0x004fe2000fffe0ff */
[----:B------:R-:W-:Y:S11]  /*2040*/  BRA.U UP2, `(.L_x_32) ;  /* 0xfffffffd024c7547 */ /* 0x000ff6000b83ffff */
.L_x_26:
[----:B----4-:R-:W-:Y:S01]  /*2050*/  ULEA UR8, UR23, UR6, 0x3 ;  /* 0x0000000617087291 */ /* 0x010fe2000f8e18ff */
[----:B-1----:R-:W-:Y:S01]  /*2060*/  SHF.L.U32 R2, R15, 0x1f, RZ ;  /* 0x0000001f0f027819 */ /* 0x002fe200000006ff */
[----:B------:R-:W-:Y:S01]  /*2070*/  @!P1 SYNCS.ARRIVE.TRANS64.A1T0 RZ, [UR6+0x258], RZ ;  /* 0x000258ffffff99a7 */ /* 0x000fe20008100006 */
[----:B------:R-:W-:-:S06]  /*2080*/  UISETP.GT.AND UP0, UPT, UR7, UR5, UPT ;  /* 0x000000050700728c */ /* 0x000fcc000bf04270 */
[----:B--2---:R1:W2:Y:S03]  /*2090*/  SYNCS.PHASECHK.TRANS64.TRYWAIT P0, [UR8+0x108], R2 ;  /* 0x00010802ff0075a7 */ /* 0x0042a60008001108 */
[----:B------:R-:W-:Y:S05]  /*20a0*/  BRA.U !UP0, `(.L_x_33) ;  /* 0x0000000108c07547 */ /* 0x000fea000b800000 */
[----:B------:R-:W-:Y:S01]  /*20b0*/  UIADD3 UR26, UPT, UPT, UR24, UR25, URZ ;  /* 0x00000019181a7290 */ /* 0x000fe2000fffe0ff */
[----:B------:R-:W-:-:S11]  /*20c0*/  UMOV UR27, UR23 ;  /* 0x00000017001b7c82 */ /* 0x000fd60008000000 */
.L_x_39:
[----:B------:R-:W-:Y:S01]  /*20d0*/  ULEA UR17, UR27, UR6, 0x3 ;  /* 0x000000061b117291 */ /* 0x000fe2000f8e18ff */
[----:B--2---:R-:W-:Y:S01]  /*20e0*/  @P5 MOV R3, 0x3000 ;  /* 0x0000300000035802 */ /* 0x004fe20000000f00 */
[----:B-12---:R-:W-:Y:S10]  /*20f0*/  @P0 BRA `(.L_x_34) ;  /* 0x00000000000c0947 */ /* 0x006ff40003800000 */
[----:B------:R-:W-:-:S04]  /*2100*/  SHF.L.U32 R5, R15, 0x1f, RZ ;  /* 0x0000001f0f057819 */ /* 0x000fc800000006ff */
[----:B------:R-:W2:Y:S02]  /*2110*/  SYNCS.PHASECHK.TRANS64.TRYWAIT P0, [UR17+0x108], R5 ;  /* 0x00010805ff0075a7 */ /* 0x000ea40008001111 */
[----:B--2---:R-:W-:Y:S05]  /*2120*/  @!P0 BRA `(.L_x_35) ;  /* 0x0000008c00208947 */ /* 0x004fea0003800000 */
.L_x_34:
[----:B------:R2:W-:Y:S01]  /*2130*/  @P5 SYNCS.ARRIVE.TRANS64 RZ, [UR17], R3 ;  /* 0x00000003ffff59a7 */ /* 0x0005e20008000011 */
[----:B------:R-:W-:-:S04]  /*2140*/  ULOP3.LUT UR8, UR22, 0x2, URZ, 0xfc, !UPT ;  /* 0x0000000216087892 */ /* 0x000fc8000f8efcff */
[----:B------:R-:W-:-:S09]  /*2150*/  UISETP.NE.AND UP0, UPT, UR8, 0x2, UPT ;  /* 0x000000020800788c */ /* 0x000fd2000bf05270 */
[----:B------:R-:W-:Y:S05]  /*2160*/  BRA.U UP0, `(.L_x_36) ;  /* 0x0000000100047547 */ /* 0x000fea000b800000 */
[----:B------:R-:W-:Y:S05]  /*2170*/  BPT.TRAP 0x1 ;  /* 0x000000040000795c */ /* 0x000fea0000300000 */
.L_x_36:
[----:B------:R-:W-:Y:S04]  /*2180*/  BSSY.RECONVERGENT B0, `(.L_x_37) ;  /* 0x0000003000007945 */ /* 0x000fe80003800200 */
[----:B------:R-:W-:Y:S05]  /*2190*/  @!P4 BRA `(.L_x_38) ;  /* 0x000000000004c947 */ /* 0x000fea0003800000 */
[----:B------:R-:W-:Y:S05]  /*21a0*/  BPT.TRAP 0x1 ;  /* 0x000000040000795c */ /* 0x000fea0000300000 */
.L_x_38:
[----:B------:R-:W-:Y:S05]  /*21b0*/  BSYNC.RECONVERGENT B0 ;  /* 0x0000000000007941 */ /* 0x000fea0003800200 */
.L_x_37:
        /* <DEDUP_REMOVED lines=9> */
[----:B------:R-:W-:Y:S02]  /*2250*/  USHF.L.U32 UR18, UR25, 0x5, URZ ;  /* 0x0000000519127899 */ /* 0x000fe400080006ff */
[----:B------:R-:W-:Y:S01]  /*2260*/  ULOP3.LUT UR17, UR17, 0xfefffff8, URZ, 0xc0, !UPT ;  /* 0xfefffff811117892 */ /* 0x000fe2000f8ec0ff */
[----:B-1----:R-:W-:Y:S01]  /*2270*/  SHF.L.U32 R2, R15, 0x1f, RZ ;  /* 0x0000001f0f027819 */ /* 0x002fe200000006ff */
[----:B------:R-:W-:Y:S02]  /*2280*/  UIADD3 UR16, UPT, UPT, UR16, 0x6500, URZ ;  /* 0x0000650010107890 */ /* 0x000fe4000fffe0ff */
[----:B------:R-:W-:Y:S01]  /*2290*/  UIADD3.X UR33, UPT, UPT, URZ, UR15, URZ, UP1, !UPT ;  /* 0x0000000fff217290 */ /* 0x000fe20008ffe4ff */
[----:B------:R4:W1:Y:S01]  /*22a0*/  SYNCS.PHASECHK.TRANS64.TRYWAIT P0, [UR8+0x108], R2 ;  /* 0x00010802ff0075a7 */ /* 0x0008620008001108 */
[----:B------:R-:W-:-:S02]  /*22b0*/  ULEA UR8, UR27, UR6, 0xc ;  /* 0x000000061b087291 */ /* 0x000fc4000f8e60ff */
[----:B------:R-:W-:Y:S02]  /*22c0*/  UIADD3.X UR31, UPT, UPT, URZ, UR15, URZ, UP0, !UPT ;  /* 0x0000000fff1f7290 */ /* 0x000fe400087fe4ff */
[----:B------:R-:W-:Y:S01]  /*22d0*/  UIADD3 UR8, UPT, UPT, UR8, 0x16d00, URZ ;  /* 0x00016d0008087890 */ /* 0x000fe2000fffe0ff */
[----:B------:R-:W-:Y:S01]  /*22e0*/  UMOV UR28, 0x0 ;  /* 0x00000000001c7882 */ /* 0x000fe20000000000 */
[----:B------:R-:W-:Y:S01]  /*22f0*/  UMOV UR29, 0x10000000 ;  /* 0x10000000001d7882 */ /* 0x000fe20000000000 */
[----:B------:R-:W-:Y:S01]  /*2300*/  UMOV UR19, UR35 ;  /* 0x0000002300137c82 */ /* 0x000fe20008000000 */
[----:B------:R-:W-:Y:S01]  /*2310*/  UMOV UR20, UR36 ;  /* 0x0000002400147c82 */ /* 0x000fe20008000000 */
[----:B------:R-:W-:Y:S01]  /*2320*/  UMOV UR12, UR36 ;  /* 0x00000024000c7c82 */ /* 0x000fe20008000000 */
[----:B------:R-:W-:Y:S01]  /*2330*/  UMOV UR9, UR17 ;  /* 0x0000001100097c82 */ /* 0x000fe20008000000 */
[----:B------:R-:W-:Y:S01]  /*2340*/  UMOV UR10, UR18 ;  /* 0x00000012000a7c82 */ /* 0x000fe20008000000 */
[----:B------:R4:W-:Y:S01]  /*2350*/  UTMALDG.3D.2CTA [UR16], [UR32], desc[UR28] ;  /* 0x00001c10200075b4 */ /* 0x0009e20008211000 */
[----:B------:R-:W-:Y:S01]  /*2360*/  UIADD3 UR25, UPT, UPT, UR25, 0x1, URZ ;  /* 0x0000000119197890 */ /* 0x000fe2000fffe0ff */
[----:B------:R-:W-:-:S03]  /*2370*/  UMOV UR27, UR23 ;  /* 0x00000017001b7c82 */ /* 0x000fc60008000000 */
[----:B------:R-:W-:Y:S01]  /*2380*/  UISETP.NE.AND UP0, UPT, UR25, UR26, UPT ;  /* 0x0000001a1900728c */ /* 0x000fe2000bf05270 */
[----:B------:R4:W-:Y:S08]  /*2390*/  UTMALDG.3D.2CTA [UR8], [UR30], desc[UR28] ;  /* 0x00001c081e0075b4 */ /* 0x0009f00008211000 */
[----:B----4-:R-:W-:Y:S05]  /*23a0*/  BRA.U UP0, `(.L_x_39) ;  /* 0xfffffffd00487547 */ /* 0x010fea000b83ffff */
.L_x_33:
[C---:B-1----:R-:W-:Y:S01]  /*23b0*/  LEA R2, R14.reuse, UR6, 0x3 ;  /* 0x000000060e027c11 */ /* 0x042fe2000f8e18ff */
[----:B------:R-:W-:Y:S01]  /*23c0*/  NOP ;  /* 0x0000000000007918 */ /* 0x000fe20000000000 */
[----:B--2---:R-:W-:Y:S02]  /*23d0*/  SHF.L.U32 R3, R13, 0x1f, RZ ;  /* 0x0000001f0d037819 */ /* 0x004fe400000006ff */
[----:B------:R-:W-:Y:S02]  /*23e0*/  LEA R4, R14, UR6, 0x4 ;  /* 0x000000060e047c11 */ /* 0x000fe4000f8e20ff */
[----:B------:R-:W1:Y:S02]  /*23f0*/  SYNCS.PHASECHK.TRANS64.TRYWAIT P0, [R2+URZ+0x260], R3 ;  /* 0x00026003020075a7 */ /* 0x000e6400080011ff */
[----:B-1----:R-:W-:Y:S05]  /*2400*/  @!P0 BRA `(.L_x_40) ;  /* 0x0000008800808947 */ /* 0x002fea0003800000 */
.L_x_176:
[----:B------:R-:W2:Y:S01]  /*2410*/  LDS.128 R4, [R4+0x2f0] ;  /* 0x0002f00004047984 */ /* 0x000ea20000000c00 */
[----:B------:R-:W-:Y:S01]  /*2420*/  ISETP.GE.AND P0, PT, R40, 0x1, PT ;  /* 0x000000012800780c */ /* 0x000fe20003f06270 */
[----:B-1----:R-:W-:Y:S01]  /*2430*/  VIADD R2, R2, 0x270 ;  /* 0x0000027002027836 */ /* 0x002fe20000000000 */
[----:B------:R-:W-:Y:S01]  /*2440*/  @!PT LDS RZ, [RZ] ;  /* 0x00000000fffff984 */ /* 0x000fe20000000800 */
[----:B------:R-:W-:Y:S01]  /*2450*/  @!PT LDS RZ, [RZ] ;  /* 0x00000000fffff984 */ /* 0x000fe20000000800 */
[----:B------:R-:W-:Y:S01]  /*2460*/  @!PT LDS RZ, [RZ] ;  /* 0x00000000fffff984 */ /* 0x000fe20000000800 */
[----:B------:R-:W-:Y:S01]  /*2470*/  @!PT LDS RZ, [RZ] ;  /* 0x00000000fffff984 */ /* 0x000fe20000000800 */
[----:B------:R1:W-:Y:S06]  /*2480*/  MEMBAR.ALL.CTA ;  /* 0x0000000000007992 */ /* 0x0003ec0000008000 */
[----:B-1----:R-:W1:Y:S01]  /*2490*/  FENCE.VIEW.ASYNC.S ;  /* 0x00000000000073c6 */ /* 0x002e620000000000 */
[----:B------:R-:W-:-:S04]  /*24a0*/  PRMT R2, RZ, 0x654, R2 ;  /* 0x00000654ff027816 */ /* 0x000fc80000000002 */
[----:B-1----:R1:W-:Y:S01]  /*24b0*/  SYNCS.ARRIVE.TRANS64.RED.A1T0 RZ, [R2+URZ], RZ ;  /* 0x000000ff02ff79a7 */ /* 0x0023e200081004ff */
[----:B--2---:R-:W-:-:S13]  /*24c0*/  LOP3.LUT P2, RZ, R6, 0x1, RZ, 0xc0, !PT ;  /* 0x0000000106ff7812 */ /* 0x004fda000784c0ff */
[----:B------:R-:W-:Y:S01]  /*24d0*/  @P2 SHF.R.U32.HI R3, RZ, 0x10, R5 ;  /* 0x00000010ff032819 */ /* 0x000fe20000011605 */
[----:B------:R-:W-:Y:S01]  /*24e0*/  VOTEU.ANY UP0, P2 ;  /* 0x0000000000ff7886 */ /* 0x000fe20001000100 */
[----:B------:R-:W-:Y:S02]  /*24f0*/  @P2 MOV R11, R4 ;  /* 0x00000004000b2202 */ /* 0x000fe40000000f00 */
[----:B------:R-:W-:Y:S02]  /*2500*/  @P2 R2UR.BROADCAST UR8, R3 ;  /* 0x00000000030822ca */ /* 0x000fe400008e0000 */
[----:B------:R-:W-:-:S11]  /*2510*/  @P2 LOP3.LUT R8, R5, 0xffff, RZ, 0xc0, !PT ;  /* 0x0000ffff05082812 */ /* 0x000fd600078ec0ff */
[----:B------:R-:W-:Y:S01]  /*2520*/  @UP0 UMOV UR36, UR8 ;  /* 0x0000000800240c82 */ /* 0x000fe20008000000 */
[----:B-1----:R-:W-:Y:S05]  /*2530*/  @!P0 BRA `(.L_x_41) ;  /* 0x0000000000b88947 */ /* 0x002fea0003800000 */
[----:B------:R-:W3:Y:S01]  /*2540*/  LDC.64 R4, c[0x0][0xb18] ;  /* 0x0002c600ff047b82 */ /* 0x000ee20000000a00 */
[----:B------:R-:W-:-:S07]  /*2550*/  ISETP.NE.AND P3, PT, R40, 0x1, PT ;  /* 0x000000012800780c */ /* 0x000fce0003f65270 */
[----:B------:R-:W1:Y:S08]  /*2560*/  LDC.64 R6, c[0x0][0xb10] ;  /* 0x0002c400ff067b82 */ /* 0x000e700000000a00 */
[----:B------:R-:W2:Y:S08]  /*2570*/  LDC R18, c[0x0][0xb20] ;  /* 0x0002c800ff127b82 */ /* 0x000eb00000000800 */
[----:B------:R-:W4:Y:S01]  /*2580*/  LDC R20, c[0x0][0xb0c] ;  /* 0x0002c300ff147b82 */ /* 0x000f220000000800 */
[----:B---3--:R-:W-:Y:S01]  /*2590*/  IMAD.HI.U32 R19, R0, R5, RZ ;  /* 0x0000000500137227 */ /* 0x008fe200078e00ff */
[----:B------:R-:W-:-:S03]  /*25a0*/  ISETP.NE.AND P0, PT, R4, 0x1, PT ;  /* 0x000000010400780c */ /* 0x000fc60003f05270 */
[----:B------:R-:W-:-:S03]  /*25b0*/  IMAD.HI.U32 R5, R8, R5, RZ ;  /* 0x0000000508057227 */ /* 0x000fc600078e00ff */
[----:B------:R-:W3:Y:S01]  /*25c0*/  LDC.64 R2, c[0x0][0xb28] ;  /* 0x0002ca00ff027b82 */ /* 0x000ee20000000a00 */
[----:B-1----:R-:W-:-:S04]  /*25d0*/  IMAD.HI.U32 R22, R9, R6, RZ ;  /* 0x0000000609167227 */ /* 0x002fc800078e00ff */
[----:B------:R-:W-:Y:S01]  /*25e0*/  IMAD.HI.U32 R24, R11, R6, RZ ;  /* 0x000000060b187227 */ /* 0x000fe200078e00ff */
[----:B------:R-:W-:Y:S02]  /*25f0*/  SHF.R.U32.HI R22, RZ, R7, R22 ;  /* 0x00000007ff167219 */ /* 0x000fe40000011616 */
[-C--:B--2---:R-:W-:Y:S02]  /*2600*/  SHF.R.U32.HI R19, RZ, R18.reuse, R19 ;  /* 0x00000012ff137219 */ /* 0x084fe40000011613 */
[----:B------:R-:W-:Y:S02]  /*2610*/  SHF.R.U32.HI R5, RZ, R18, R5 ;  /* 0x00000012ff057219 */ /* 0x000fe40000011605 */
[----:B------:R-:W-:Y:S02]  /*2620*/  SEL R19, R0, R19, !P0 ;  /* 0x0000001300137207 */ /* 0x000fe40004000000 */
[----:B------:R-:W-:Y:S02]  /*2630*/  SHF.R.U32.HI R24, RZ, R7, R24 ;  /* 0x00000007ff187219 */ /* 0x000fe40000011618 */
[----:B----4-:R-:W-:-:S02]  /*2640*/  ISETP.NE.AND P1, PT, R20, 0x1, PT ;  /* 0x000000011400780c */ /* 0x010fc40003f25270 */
[----:B------:R-:W-:Y:S02]  /*2650*/  SEL R5, R8, R5, !P0 ;  /* 0x0000000508057207 */ /* 0x000fe40004000000 */
[----:B------:R-:W-:Y:S02]  /*2660*/  SEL R21, R9, R22, !P1 ;  /* 0x0000001609157207 */ /* 0x000fe40004800000 */
[----:B------:R-:W-:Y:S01]  /*2670*/  SEL R7, R11, R24, !P1 ;  /* 0x000000180b077207 */ /* 0x000fe20004800000 */
[----:B---3--:R-:W-:-:S04]  /*2680*/  IMAD.HI.U32 R22, R19, R2, RZ ;  /* 0x0000000213167227 */ /* 0x008fc800078e00ff */
[----:B------:R-:W-:Y:S01]  /*2690*/  IMAD.HI.U32 R6, R21, R2, RZ ;  /* 0x0000000215067227 */ /* 0x000fe200078e00ff */
[----:B------:R-:W-:-:S04]  /*26a0*/  @P3 SHF.R.U32.HI R19, RZ, R3, R22 ;  /* 0x00000003ff133219 */ /* 0x000fc80000011616 */
[----:B------:R-:W-:Y:S01]  /*26b0*/  @P3 SHF.R.U32.HI R21, RZ, R3, R6 ;  /* 0x00000003ff153219 */ /* 0x000fe20000011606 */
[----:B------:R-:W-:-:S04]  /*26c0*/  IMAD R19, R40, R19, RZ ;  /* 0x0000001328137224 */ /* 0x000fc800078e02ff */
[----:B------:R-:W-:Y:S01]  /*26d0*/  IMAD R6, R40, R21, RZ ;  /* 0x0000001528067224 */ /* 0x000fe200078e02ff */
[C---:B------:R-:W-:Y:S02]  /*26e0*/  ISETP.GE.AND P0, PT, R5.reuse, R19, PT ;  /* 0x000000130500720c */ /* 0x040fe40003f06270 */
[----:B------:R-:W-:Y:S02]  /*26f0*/  IADD3 R19, PT, PT, -R5, RZ, RZ ;  /* 0x000000ff05137210 */ /* 0x000fe40007ffe1ff */
[----:B------:R-:W-:Y:S01]  /*2700*/  ISETP.GE.OR P0, PT, R7, R6, P0 ;  /* 0x000000060700720c */ /* 0x000fe20000706670 */
[----:B------:R-:W-:-:S04]  /*2710*/  IMAD.HI.U32 R6, R5, R2, RZ ;  /* 0x0000000205067227 */ /* 0x000fc800078e00ff */
[----:B------:R-:W-:Y:S01]  /*2720*/  IMAD R8, R4, R19, R8 ;  /* 0x0000001304087224 */ /* 0x000fe200078e0208 */
[----:B------:R-:W-:-:S04]  /*2730*/  SHF.R.U32.HI R6, RZ, R3, R6 ;  /* 0x00000003ff067219 */ /* 0x000fc80000011606 */
[----:B------:R-:W-:-:S03]  /*2740*/  SEL R6, R5, R6, !P3 ;  /* 0x0000000605067207 */ /* 0x000fc60005800000 */
[----:B------:R-:W-:-:S04]  /*2750*/  @!P0 IMAD.HI.U32 R18, R7, R2, RZ ;  /* 0x0000000207128227 */ /* 0x000fc800078e00ff */
[----:B------:R-:W-:Y:S01]  /*2760*/  IMAD.MOV R2, RZ, RZ, -R6 ;  /* 0x000000ffff027224 */ /* 0x000fe200078e0a06 */
[----:B------:R-:W-:-:S03]  /*2770*/  @!P0 SHF.R.U32.HI R18, RZ, R3, R18 ;  /* 0x00000003ff128219 */ /* 0x000fc60000011612 */
[----:B------:R-:W-:Y:S01]  /*2780*/  IMAD R2, R40, R2, R5 ;  /* 0x0000000228027224 */ /* 0x000fe200078e0205 */
        /* <DEDUP_REMOVED lines=9> */
.L_x_41:
[----:B------:R-:W1:Y:S02]  /*2820*/  LDCU UR8, c[0x0][0xb30] ;  /* 0x00016600ff0877ac */ /* 0x000e640008000800 */
[----:B-1----:R-:W-:-:S09]  /*2830*/  UISETP.NE.AND UP0, UPT, UR8, 0x1, UPT ;  /* 0x000000010800788c */ /* 0x002fd2000bf05270 */
[----:B------:R-:W-:Y:S05]  /*2840*/  BRA.U UP0, `(.L_x_42) ;  /* 0x0000000100407547 */ /* 0x000fea000b800000 */
[----:B------:R-:W1:Y:S08]  /*2850*/  LDC.64 R4, c[0x0][0xb10] ;  /* 0x0002c400ff047b82 */ /* 0x000e700000000a00 */
[----:B------:R-:W2:Y:S08]  /*2860*/  LDC.64 R2, c[0x0][0xb18] ;  /* 0x0002c600ff027b82 */ /* 0x000eb00000000a00 */
[----:B------:R-:W4:Y:S08]  /*2870*/  LDC R6, c[0x0][0xb20] ;  /* 0x0002c800ff067b82 */ /* 0x000f300000000800 */
[----:B------:R-:W3:Y:S01]  /*2880*/  LDC R18, c[0x0][0xb0c] ;  /* 0x0002c300ff127b82 */ /* 0x000ee20000000800 */
[----:B-1----:R-:W-:-:S05]  /*2890*/  IMAD.HI.U32 R4, R11, R4, RZ ;  /* 0x000000040b047227 */ /* 0x002fca00078e00ff */
[----:B------:R-:W-:Y:S01]  /*28a0*/  SHF.R.U32.HI R4, RZ, R5, R4 ;  /* 0x00000005ff047219 */ /* 0x000fe20000011604 */
[----:B--2---:R-:W-:Y:S01]  /*28b0*/  IMAD.HI.U32 R3, R8, R3, RZ ;  /* 0x0000000308037227 */ /* 0x004fe200078e00ff */
[----:B------:R-:W-:-:S04]  /*28c0*/  ISETP.NE.AND P0, PT, R2, 0x1, PT ;  /* 0x000000010200780c */ /* 0x000fc80003f05270 */
[----:B----4-:R-:W-:-:S04]  /*28d0*/  SHF.R.U32.HI R3, RZ, R6, R3 ;  /* 0x00000006ff037219 */ /* 0x010fc80000011603 */
[----:B------:R-:W-:Y:S02]  /*28e0*/  SEL R3, R8, R3, !P0 ;  /* 0x0000000308037207 */ /* 0x000fe40004000000 */
[----:B---3--:R-:W-:-:S04]  /*28f0*/  ISETP.NE.AND P1, PT, R18, 0x1, PT ;  /* 0x000000011200780c */ /* 0x008fc80003f25270 */
[----:B------:R-:W-:-:S05]  /*2900*/  SEL R4, R11, R4, !P1 ;  /* 0x000000040b047207 */ /* 0x000fca0004800000 */
[----:B------:R-:W-:Y:S02]  /*2910*/  IMAD.IADD R5, R3, 0x1, -R4 ;  /* 0x0000000103057824 */ /* 0x000fe400078e0a04 */
[----:B------:R-:W-:Y:S02]  /*2920*/  IMAD.IADD R3, R4, 0x1, -R3 ;  /* 0x0000000104037824 */ /* 0x000fe400078e0a03 */
[----:B------:R-:W-:Y:S02]  /*2930*/  IMAD R11, R5, R18, R11 ;  /* 0x00000012050b7224 */ /* 0x000fe400078e020b */
[----:B------:R-:W-:-:S07]  /*2940*/  IMAD R8, R3, R2, R8 ;  /* 0x0000000203087224 */ /* 0x000fce00078e0208 */
.L_x_42:
[----:B------:R-:W-:Y:S01]  /*2950*/  VIADD R14, R14, 0x1 ;  /* 0x000000010e0e7836 */ /* 0x000fe20000000000 */
[----:B------:R-:W-:Y:S01]  /*2960*/  PLOP3.LUT P1, PT, PT, PT, PT, 0x80, 0x8 ;  /* 0x000000000008781c */ /* 0x000fe20003f2f070 */
[----:B------:R-:W-:Y:S02]  /*2970*/  IMAD.IADD R21, R11, 0x1, R90 ;  /* 0x000000010b157824 */ /* 0x000fe400078e025a */
[----:B------:R-:W-:Y:S01]  /*2980*/  IMAD.IADD R20, R8, 0x1, R83 ;  /* 0x0000000108147824 */ /* 0x000fe200078e0253 */
[----:B------:R-:W-:-:S04]  /*2990*/  ISETP.NE.AND P0, PT, R14, 0x2, PT ;  /* 0x000000020e00780c */ /* 0x000fc80003f05270 */
[----:B------:R-:W-:Y:S02]  /*29a0*/  SEL R2, RZ, 0x1, P0 ;  /* 0x00000001ff027807 */ /* 0x000fe40000000000 */
[----:B------:R-:W-:Y:S02]  /*29b0*/  SEL R14, R14, RZ, P0 ;  /* 0x000000ff0e0e7207 */ /* 0x000fe40000000000 */
[----:B------:R-:W-:Y:S01]  /*29c0*/  LOP3.LUT R13, R13, R2, RZ, 0x3c, !PT ;  /* 0x000000020d0d7212 */ /* 0x000fe200078e3cff */
[----:B------:R-:W-:Y:S06]  /*29d0*/  @P2 BRA `(.L_x_43) ;  /* 0xfffffff000582947 */ /* 0x000fec000383ffff */
[----:B------:R-:W-:Y:S01]  /*29e0*/  UIADD3 UR6, UPT, UPT, UR6, 0x108, URZ ;  /* 0x0000010806067890 */ /* 0x000fe2000fffe0ff */
[----:B------:R-:W-:-:S03]  /*29f0*/  SHF.L.U32 R3, R15, 0x1f, RZ ;  /* 0x0000001f0f037819 */ /* 0x000fc600000006ff */
[----:B------:R-:W-:-:S09]  /*2a00*/  ULEA UR4, UR23, UR6, 0x3 ;  /* 0x0000000617047291 */ /* 0x000fd2000f8e18ff */
[----:B------:R-:W1:Y:S02]  /*2a10*/  SYNCS.PHASECHK.TRANS64.TRYWAIT P0, [UR4], R3 ;  /* 0x00000003ff0075a7 */ /* 0x000e640008001104 */
[----:B-1----:R-:W-:Y:S05]  /*2a20*/  @!P0 BRA `(.L_x_44) ;  /* 0x00000084000c8947 */ /* 0x002fea0003800000 */
.L_x_178:
[----:B------:R-:W-:-:S04]  /*2a30*/  UIADD3 UR5, UPT, UPT, UR23, 0x1, URZ ;  /* 0x0000000117057890 */ /* 0x000fc8000fffe0ff */
[----:B------:R-:W-:-:S04]  /*2a40*/  UISETP.NE.AND UP0, UPT, UR5, 0x21, UPT ;  /* 0x000000210500788c */ /* 0x000fc8000bf05270 */
[----:B------:R-:W-:Y:S02]  /*2a50*/  USEL UR7, URZ, 0x1, UP0 ;  /* 0x00000001ff077887 */ /* 0x000fe40008000000 */
[----:B------:R-:W-:-:S04]  /*2a60*/  USEL UR5, UR5, URZ, UP0 ;  /* 0x000000ff05057287 */ /* 0x000fc80008000000 */
[----:B------:R-:W-:Y:S01]  /*2a70*/  ULEA UR4, UR5, UR6, 0x3 ;  /* 0x0000000605047291 */ /* 0x000fe2000f8e18ff */
[----:B------:R-:W-:-:S04]  /*2a80*/  LOP3.LUT R2, R15, UR7, RZ, 0x3c, !PT ;  /* 0x000000070f027c12 */ /* 0x000fc8000f8e3cff */
[----:B-1----:R-:W-:-:S04]  /*2a90*/  SHF.L.U32 R3, R2, 0x1f, RZ ;  /* 0x0000001f02037819 */ /* 0x002fc800000006ff */
[----:B------:R-:W1:Y:S02]  /*2aa0*/  SYNCS.PHASECHK.TRANS64.TRYWAIT P0, [UR4], R3 ;  /* 0x00000003ff0075a7 */ /* 0x000e640008001104 */
[----:B-1----:R-:W-:Y:S05]  /*2ab0*/  @!P0 BRA `(.L_x_45) ;  /* 0x0000008400008947 */ /* 0x002fea0003800000 */
.L_x_180:
        /* <DEDUP_REMOVED lines=9> */
.L_x_182:
        /* <DEDUP_REMOVED lines=9> */
.L_x_184:
        /* <DEDUP_REMOVED lines=9> */
.L_x_186:
        /* <DEDUP_REMOVED lines=9> */
.L_x_188:
        /* <DEDUP_REMOVED lines=9> */
.L_x_190:
        /* <DEDUP_REMOVED lines=9> */
.L_x_192:
        /* <DEDUP_REMOVED lines=9> */
.L_x_194:
        /* <DEDUP_REMOVED lines=9> */
.L_x_196:
        /* <DEDUP_REMOVED lines=9> */
.L_x_198:
        /* <DEDUP_REMOVED lines=9> */
.L_x_200:
        /* <DEDUP_REMOVED lines=9> */
.L_x_202:
        /* <DEDUP_REMOVED lines=9> */
.L_x_204:
        /* <DEDUP_REMOVED lines=9> */
.L_x_206:
        /* <DEDUP_REMOVED lines=9> */
.L_x_208:
        /* <DEDUP_REMOVED lines=9> */
.L_x_210:
        /* <DEDUP_REMOVED lines=9> */
.L_x_212:
        /* <DEDUP_REMOVED lines=9> */
.L_x_214:
        /* <DEDUP_REMOVED lines=9> */
.L_x_216:
        /* <DEDUP_REMOVED lines=9> */
.L_x_218:
        /* <DEDUP_REMOVED lines=9> */
.L_x_220:
        /* <DEDUP_REMOVED lines=9> */
.L_x_222:
        /* <DEDUP_REMOVED lines=9> */
.L_x_224:
        /* <DEDUP_REMOVED lines=9> */
.L_x_226:
        /* <DEDUP_REMOVED lines=9> */
.L_x_228:
        /* <DEDUP_REMOVED lines=9> */
.L_x_230:
        /* <DEDUP_REMOVED lines=9> */
.L_x_232:
        /* <DEDUP_REMOVED lines=9> */
.L_x_234:
        /* <DEDUP_REMOVED lines=9> */
.L_x_236:
        /* <DEDUP_REMOVED lines=9> */
.L_x_238:
        /* <DEDUP_REMOVED lines=9> */
.L_x_240:
[----:B------:R-:W-:-:S04]  /*3ba0*/  UIADD3 UR5, UPT, UPT, UR5, 0x1, URZ ;  /* 0x0000000105057890 */ /* 0x000fc8000fffe0ff */
[----:B------:R-:W-:-:S04]  /*3bb0*/  UISETP.NE.AND UP0, UPT, UR5, 0x21, UPT ;  /* 0x000000210500788c */ /* 0x000fc8000bf05270 */
[----:B------:R-:W-:Y:S02]  /*3bc0*/  USEL UR4, URZ, 0x1, UP0 ;  /* 0x00000001ff047887 */ /* 0x000fe40008000000 */
[----:B------:R-:W-:-:S04]  /*3bd0*/  USEL UR5, UR5, URZ, UP0 ;  /* 0x000000ff05057287 */ /* 0x000fc80008000000 */
[----:B------:R-:W-:Y:S01]  /*3be0*/  ULEA UR5, UR5, UR6, 0x3 ;  /* 0x0000000605057291 */ /* 0x000fe2000f8e18ff */
[----:B-1----:R-:W-:-:S04]  /*3bf0*/  LOP3.LUT R3, R2, UR4, RZ, 0x3c, !PT ;  /* 0x0000000402037c12 */ /* 0x002fc8000f8e3cff */
[----:B------:R-:W-:Y:S01]  /*3c00*/  SHF.L.U32 R3, R3, 0x1f, RZ ;  /* 0x0000001f03037819 */ /* 0x000fe200000006ff */
[----:B---3--:R-:W-:-:S07]  /*3c10*/  IMAD.U32 R0, RZ, RZ, UR5 ;  /* 0x00000005ff007e24 */ /* 0x008fce000f8e00ff */
.L_x_76:
[----:B-1----:R1:W2:Y:S02]  /*3c20*/  SYNCS.PHASECHK.TRANS64.TRYWAIT P0, [R0+URZ], R3 ;  /* 0x00000003000075a7 */ /* 0x0022a400080011ff */
[----:B--2---:R-:W-:Y:S05]  /*3c30*/  @!P0 NANOSLEEP.SYNCS 0x989680 ;  /* 0x009896800000895d */ /* 0x004fea0003900000 */
[----:B------:R-:W2:Y:S02]  /*3c40*/  @!P0 SYNCS.PHASECHK.TRANS64 P0, [R0+URZ], R3 ;  /* 0x00000003000085a7 */ /* 0x000ea400080010ff */
[----:B--2---:R-:W-:Y:S05]  /*3c50*/  @P0 EXIT ;  /* 0x000000000000094d */ /* 0x004fea0003800000 */
[----:B------:R-:W-:Y:S05]  /*3c60*/  BRA `(.L_x_76) ;  /* 0xfffffffc00ec7947 */ /* 0x000fea000383ffff */
.L_x_23:
[----:B------:R-:W-:-:S04]  /*3c70*/  UISETP.NE.AND UP1, UPT, UR37, URZ, UPT ;  /* 0x000000ff2500728c */ /* 0x000fc8000bf25270 */
[----:B------:R-:W-:-:S09]  /*3c80*/  UISETP.NE.OR UP1, UPT, UR10, 0x1, UP1 ;  /* 0x000000010a00788c */ /* 0x000fd20008f25670 */
[----:B------:R-:W-:Y:S05]  /*3c90*/  BRA.U UP1, `(.L_x_77) ;  /* 0x00000005014c7547 */ /* 0x000fea000b800000 */
[----:B------:R-:W-:Y:S01]  /*3ca0*/  HFMA2 R11, -RZ, RZ, 0, 0 ;  /* 0x00000000ff0b7431 */ /* 0x000fe200000001ff */
[----:B------:R-:W-:Y:S01]  /*3cb0*/  ISETP.GE.U32.AND P2, PT, R10, 0x2, PT ;  /* 0x000000020a00780c */ /* 0x000fe20003f46070 */
[----:B------:R-:W-:Y:S01]  /*3cc0*/  IMAD.MOV.U32 R12, RZ, RZ, 0x1 ;  /* 0x00000001ff0c7424 */ /* 0x000fe200078e00ff */
[----:B------:R-:W-:Y:S01]  /*3cd0*/  CS2R R8, SRZ ;  /* 0x0000000000087805 */ /* 0x000fe2000001ff00 */
[----:B------:R-:W-:Y:S01]  /*3ce0*/  IMAD.MOV.U32 R3, RZ, RZ, RZ ;  /* 0x000000ffff037224 */ /* 0x000fe200078e00ff */
[----:B------:R-:W-:Y:S01]  /*3cf0*/  UMOV UR4, 0x400 ;  /* 0x0000040000047882 */ /* 0x000fe20000000000 */
[----:B------:R-:W-:Y:S01]  /*3d00*/  UMOV UR6, URZ ;  /* 0x000000ff00067c82 */ /* 0x000fe20008000000 */
[----:B------:R-:W-:-:S12]  /*3d10*/  ULEA UR37, UR37, UR4, 0x18 ;  /* 0x0000000425257291 */ /* 0x000fd8000f8ec0ff */
.L_x_81:
[----:B------:R-:W-:Y:S02]  /*3d20*/  LEA R0, R3, UR37, 0x3 ;  /* 0x0000002503007c11 */ /* 0x000fe4000f8e18ff */
[----:B------:R-:W-:-:S03]  /*3d30*/  SHF.L.U32 R5, R8, 0x1f, RZ ;  /* 0x0000001f08057819 */ /* 0x000fc600000006ff */
[----:B------:R-:W-:Y:S01]  /*3d40*/  VIADD R4, R0, 0x2d0 ;  /* 0x000002d000047836 */ /* 0x000fe20000000000 */
[----:B------:R-:W1:Y:S02]  /*3d50*/  SYNCS.PHASECHK.TRANS64.TRYWAIT P0, [R0+URZ+0x2c0], R5 ;  /* 0x0002c005000075a7 */ /* 0x000e6400080011ff */
[----:B-1----:R-:W-:Y:S05]  /*3d60*/  @!P0 BRA `(.L_x_78) ;  /* 0x0000007c003c8947 */ /* 0x002fea0003800000 */
.L_x_241:
[----:B------:R-:W-:Y:S01]  /*3d70*/  ULEA UR5, UR6, UR37, 0x3 ;  /* 0x0000002506057291 */ /* 0x000fe2000f8e18ff */
[----:B------:R-:W-:Y:S01]  /*3d80*/  PRMT R4, RZ, 0x654, R4 ;  /* 0x00000654ff047816 */ /* 0x000fe20000000004 */
[----:B-1----:R-:W-:Y:S01]  /*3d90*/  @!P2 IMAD.MOV.U32 R5, RZ, RZ, 0x10 ;  /* 0x00000010ff05a424 */ /* 0x002fe200078e00ff */
[----:B------:R-:W-:Y:S01]  /*3da0*/  SHF.L.U32 R7, R12, 0x1f, RZ ;  /* 0x0000001f0c077819 */ /* 0x000fe200000006ff */
[----:B------:R-:W-:Y:S01]  /*3db0*/  UIADD3 UR4, UPT, UPT, UR5, 0x260, URZ ;  /* 0x0000026005047890 */ /* 0x000fe2000fffe0ff */
[----:B------:R1:W-:Y:S05]  /*3dc0*/  SYNCS.ARRIVE.TRANS64.RED.A1T0 RZ, [R4+URZ], RZ ;  /* 0x000000ff04ff79a7 */ /* 0x0003ea00081004ff */
[----:B------:R-:W-:Y:S01]  /*3dd0*/  IMAD.U32 R13, RZ, RZ, UR4 ;  /* 0x00000004ff0d7e24 */ /* 0x000fe2000f8e00ff */
[----:B------:R-:W2:Y:S04]  /*3de0*/  SYNCS.PHASECHK.TRANS64.TRYWAIT P0, [UR5+0x270], R7 ;  /* 0x00027007ff0075a7 */ /* 0x000ea80008001105 */
[----:B------:R-:W-:Y:S01]  /*3df0*/  PRMT R13, R10, 0x654, R13 ;  /* 0x000006540a0d7816 */ /* 0x000fe2000000000d */
[----:B-12---:R-:W-:Y:S06]  /*3e00*/  @!P0 BRA `(.L_x_79) ;  /* 0x0000007c00288947 */ /* 0x006fec0003800000 */
.L_x_243:
[----:B------:R-:W-:Y:S01]  /*3e10*/  ULEA UR4, UR6, UR37, 0x4 ;  /* 0x0000002506047291 */ /* 0x000fe2000f8e20ff */
[----:B------:R-:W-:Y:S01]  /*3e20*/  SEL R2, R13, R2, !P2 ;  /* 0x000000020d027207 */ /* 0x000fe20005000000 */
[----:B------:R-:W-:Y:S01]  /*3e30*/  UIADD3 UR5, UPT, UPT, UR5, 0x260, URZ ;  /* 0x0000026005057890 */ /* 0x000fe2000fffe0ff */
[----:B-1----:R-:W-:Y:S01]  /*3e40*/  LEA R0, R11, UR37, 0x3 ;  /* 0x000000250b007c11 */ /* 0x002fe2000f8e18ff */
[----:B------:R-:W-:Y:S01]  /*3e50*/  UIADD3 UR4, UPT, UPT, UR4, 0x2f0, URZ ;  /* 0x000002f004047890 */ /* 0x000fe2000fffe0ff */
[----:B------:R1:W-:Y:S01]  /*3e60*/  @!P2 SYNCS.ARRIVE.TRANS64.RED RZ, [R2+URZ], R5 ;  /* 0x0000000502ffa9a7 */ /* 0x0003e200080004ff */
[----:B------:R-:W-:Y:S01]  /*3e70*/  UIADD3 UR6, UPT, UPT, UR6, 0x1, URZ ;  /* 0x0000000106067890 */ /* 0x000fe2000fffe0ff */
[----:B------:R-:W-:-:S03]  /*3e80*/  VIADD R3, R3, 0x1 ;  /* 0x0000000103037836 */ /* 0x000fc60000000000 */
[----:B------:R-:W-:Y:S02]  /*3e90*/  UISETP.NE.AND UP0, UPT, UR6, 0x2, UPT ;  /* 0x000000020600788c */ /* 0x000fe4000bf05270 */
[----:B------:R-:W-:Y:S01]  /*3ea0*/  ISETP.NE.AND P0, PT, R3, 0x2, PT ;  /* 0x000000020300780c */ /* 0x000fe20003f05270 */
[----:B------:R-:W-:Y:S06]  /*3eb0*/  UGETNEXTWORKID.BROADCAST [UR4], [UR5] ;  /* 0x00000000040073ca */ /* 0x000fec0008000100 */
[----:B------:R-:W-:Y:S02]  /*3ec0*/  USEL UR4, URZ, 0x1, UP0 ;  /* 0x00000001ff047887 */ /* 0x000fe40008000000 */
[----:B------:R-:W-:-:S04]  /*3ed0*/  USEL UR6, UR6, URZ, UP0 ;  /* 0x000000ff06067287 */ /* 0x000fc80008000000 */
[----:B------:R-:W-:Y:S02]  /*3ee0*/  LOP3.LUT R12, R12, UR4, RZ, 0x3c, !PT ;  /* 0x000000040c0c7c12 */ /* 0x000fe4000f8e3cff */
[----:B-1----:R-:W-:-:S04]  /*3ef0*/  SHF.L.U32 R5, R9, 0x1f, RZ ;  /* 0x0000001f09057819 */ /* 0x002fc800000006ff */
[----:B------:R-:W1:Y:S02]  /*3f00*/  SYNCS.PHASECHK.TRANS64.TRYWAIT P1, [R0+URZ+0x260], R5 ;  /* 0x00026005000075a7 */ /* 0x000e6400080211ff */
[----:B-1----:R-:W-:Y:S05]  /*3f10*/  @!P1 BRA `(.L_x_80) ;  /* 0x0000007800fc9947 */ /* 0x002fea0003800000 */
.L_x_244:
[----:B------:R-:W-:Y:S01]  /*3f20*/  LEA R4, R11, UR37, 0x4 ;  /* 0x000000250b047c11 */ /* 0x000fe2000f8e20ff */
[----:B-1----:R-:W-:Y:S01]  /*3f30*/  VIADD R0, R0, 0x270 ;  /* 0x0000027000007836 */ /* 0x002fe20000000000 */
[----:B------:R-:W-:Y:S01]  /*3f40*/  SEL R3, R3, RZ, P0 ;  /* 0x000000ff03037207 */ /* 0x000fe20000000000 */
[----:B------:R-:W-:-:S03]  /*3f50*/  VIADD R11, R11, 0x1 ;  /* 0x000000010b0b7836 */ /* 0x000fc60000000000 */
[----:B------:R-:W1:Y:S01]  /*3f60*/  LDS.128 R4, [R4+0x2f0] ;  /* 0x0002f00004047984 */ /* 0x000e620000000c00 */
[----:B------:R-:W-:Y:S02]  /*3f70*/  PRMT R0, RZ, 0x654, R0 ;  /* 0x00000654ff007816 */ /* 0x000fe40000000000 */
[C---:B------:R-:W-:Y:S01]  /*3f80*/  ISETP.NE.AND P1, PT, R11.reuse, 0x2, PT ;  /* 0x000000020b00780c */ /* 0x040fe20003f25270 */
[----:B------:R-:W-:Y:S01]  /*3f90*/  @!PT LDS RZ, [RZ] ;  /* 0x00000000fffff984 */ /* 0x000fe20000000800 */
[----:B------:R-:W-:Y:S01]  /*3fa0*/  @!PT LDS RZ, [RZ] ;  /* 0x00000000fffff984 */ /* 0x000fe20000000800 */
[----:B------:R-:W-:Y:S01]  /*3fb0*/  @!PT LDS RZ, [RZ] ;  /* 0x00000000fffff984 */ /* 0x000fe20000000800 */
[----:B------:R-:W-:Y:S01]  /*3fc0*/  @!PT LDS RZ, [RZ] ;  /* 0x00000000fffff984 */ /* 0x000fe20000000800 */
[----:B------:R2:W-:Y:S06]  /*3fd0*/  MEMBAR.ALL.CTA ;  /* 0x0000000000007992 */ /* 0x0005ec0000008000 */
[----:B--2---:R-:W2:Y:S01]  /*3fe0*/  FENCE.VIEW.ASYNC.S ;  /* 0x00000000000073c6 */ /* 0x004ea20000000000 */
[----:B------:R-:W-:Y:S01]  /*3ff0*/  SEL R11, R11, RZ, P1 ;  /* 0x000000ff0b0b7207 */ /* 0x000fe20000800000 */
[----:B--2---:R2:W-:Y:S01]  /*4000*/  SYNCS.ARRIVE.TRANS64.RED.A1T0 RZ, [R0+URZ], RZ ;  /* 0x000000ff00ff79a7 */ /* 0x0045e200081004ff */
[----:B-1----:R-:W-:-:S02]  /*4010*/  LOP3.LUT P3, RZ, R6, 0x1, RZ, 0xc0, !PT ;  /* 0x0000000106ff7812 */ /* 0x002fc4000786c0ff */
[----:B------:R-:W-:-:S04]  /*4020*/  SEL R5, RZ, 0x1, P0 ;  /* 0x00000001ff057807 */ /* 0x000fc80000000000 */
[----:B------:R-:W-:Y:S02]  /*4030*/  LOP3.LUT R8, R8, R5, RZ, 0x3c, !PT ;  /* 0x0000000508087212 */ /* 0x000fe400078e3cff */
[----:B--2---:R-:W-:-:S04]  /*4040*/  SEL R0, RZ, 0x1, P1 ;  /* 0x00000001ff007807 */ /* 0x004fc80000800000 */
[----:B------:R-:W-:Y:S01]  /*4050*/  LOP3.LUT R9, R9, R0, RZ, 0x3c, !PT ;  /* 0x0000000009097212 */ /* 0x000fe200078e3cff */
[----:B------:R-:W-:Y:S06]  /*4060*/  @P3 BRA `(.L_x_81) ;  /* 0xfffffffc002c3947 */ /* 0x000fec000383ffff */
[----:B------:R-:W-:Y:S01]  /*4070*/  ULEA UR5, UR6, UR37, 0x3 ;  /* 0x0000002506057291 */ /* 0x000fe2000f8e18ff */
[----:B------:R-:W-:-:S08]  /*4080*/  SHF.L.U32 R3, R12, 0x1f, RZ ;  /* 0x0000001f0c037819 */ /* 0x000fd000000006ff */
[----:B------:R-:W1:Y:S02]  /*4090*/  SYNCS.PHASECHK.TRANS64 P0, [UR5+0x270], R3 ;  /* 0x00027003ff0075a7 */ /* 0x000e640008001005 */
[----:B-1----:R-:W-:Y:S05]  /*40a0*/  @P0 BRA `(.L_x_82) ;  /* 0x0000000000080947 */ /* 0x002fea0003800000 */
[----:B------:R-:W1:Y:S02]  /*40b0*/  SYNCS.PHASECHK.TRANS64.TRYWAIT P0, [UR5+0x270], R3 ;  /* 0x00027003ff0075a7 */ /* 0x000e640008001105 */
[----:B-1----:R-:W-:Y:S05]  /*40c0*/  @!P0 BRA `(.L_x_83) ;  /* 0x0000007800a48947 */ /* 0x002fea0003800000 */
.L_x_82:
[----:B------:R-:W-:-:S04]  /*40d0*/  UIADD3 UR4, UPT, UPT, UR6, 0x1, URZ ;  /* 0x0000000106047890 */ /* 0x000fc8000fffe0ff */
[----:B------:R-:W-:-:S04]  /*40e0*/  UISETP.NE.AND UP0, UPT, UR4, 0x2, UPT ;  /* 0x000000020400788c */ /* 0x000fc8000bf05270 */
[----:B------:R-:W-:Y:S02]  /*40f0*/  USEL UR7, URZ, 0x1, UP0 ;  /* 0x00000001ff077887 */ /* 0x000fe40008000000 */
[----:B------:R-:W-:-:S04]  /*4100*/  USEL UR4, UR4, URZ, UP0 ;  /* 0x000000ff04047287 */ /* 0x000fc80008000000 */
[----:B------:R-:W-:Y:S01]  /*4110*/  ULEA UR4, UR4, UR37, 0x3 ;  /* 0x0000002504047291 */ /* 0x000fe2000f8e18ff */
[----:B-1----:R-:W-:-:S04]  /*4120*/  LOP3.LUT R3, R12, UR7, RZ, 0x3c, !PT ;  /* 0x000000070c037c12 */ /* 0x002fc8000f8e3cff */
[----:B------:R-:W-:-:S04]  /*4130*/  SHF.L.U32 R0, R3, 0x1f, RZ ;  /* 0x0000001f03007819 */ /* 0x000fc800000006ff */
[----:B------:R-:W1:Y:S02]  /*4140*/  SYNCS.PHASECHK.TRANS64 P0, [UR4+0x270], R0 ;  /* 0x00027000ff0075a7 */ /* 0x000e640008001004 */
[----:B-1----:R-:W-:Y:S05]  /*4150*/  @P0 EXIT ;  /* 0x000000000000094d */ /* 0x002fea0003800000 */
[----:B------:R-:W-:Y:S02]  /*4160*/  SHF.L.U32 R3, R3, 0x1f, RZ ;  /* 0x0000001f03037819 */ /* 0x000fe400000006ff */
[----:B------:R-:W-:-:S07]  /*4170*/  MOV R0, UR4 ;  /* 0x0000000400007c02 */ /* 0x000fce0008000f00 */
.L_x_84:
[----:B-1----:R1:W2:Y:S02]  /*4180*/  SYNCS.PHASECHK.TRANS64.TRYWAIT P0, [R0+URZ+0x270], R3 ;  /* 0x00027003000075a7 */ /* 0x0022a400080011ff */
[----:B--2---:R-:W-:Y:S05]  /*4190*/  @!P0 NANOSLEEP.SYNCS 0x989680 ;  /* 0x009896800000895d */ /* 0x004fea0003900000 */
[----:B------:R-:W2:Y:S02]  /*41a0*/  @!P0 SYNCS.PHASECHK.TRANS64 P0, [R0+URZ+0x270], R3 ;  /* 0x00027003000085a7 */ /* 0x000ea400080010ff */
[----:B--2---:R-:W-:Y:S05]  /*41b0*/  @P0 EXIT ;  /* 0x000000000000094d */ /* 0x004fea0003800000 */
[----:B------:R-:W-:Y:S05]  /*41c0*/  BRA `(.L_x_84) ;  /* 0xfffffffc00ec7947 */ /* 0x000fea000383ffff */
.L_x_77:
[----:B------:R-:W-:Y:S05]  /*41d0*/  BRA.U UP4, `(.L_x_85) ;  /* 0x0000001104847547 */ /* 0x000fea000b800000 */
[----:B------:R-:W-:Y:S01]  /*41e0*/  UMOV UR6, 0x40 ;  /* 0x0000004000067882 */ /* 0x000fe20000000000 */
[----:B------:R-:W-:Y:S01]  /*41f0*/  NOP ;  /* 0x0000000000007918 */ /* 0x000fe20000000000 */
[----:B------:R-:W-:Y:S01]  /*4200*/  ULEA UR6, UR37, UR6, 0x18 ;  /* 0x0000000625067291 */ /* 0x000fe2000f8ec0ff */
[----:B------:R-:W-:Y:S02]  /*4210*/  UMOV UR7, 0x400 ;  /* 0x0000040000077882 */ /* 0x000fe40000000000 */
[----:B------:R-:W-:-:S06]  /*4220*/  ULEA UR37, UR37, UR7, 0x18 ;  /* 0x0000000725257291 */ /* 0x000fcc000f8ec0ff */
[----:B------:R-:W1:Y:S02]  /*4230*/  LDS.U8 R2, [UR6+0x1c] ;  /* 0x00001c06ff027984 */ /* 0x000e640008000000 */
[----:B-1----:R-:W-:-:S13]  /*4240*/  ISETP.NE.AND P0, PT, R2, RZ, PT ;  /* 0x000000ff0200720c */ /* 0x002fda0003f05270 */
[----:B------:R-:W-:Y:S05]  /*4250*/  @P0 BRA `(.L_x_86) ;  /* 0x0000000400080947 */ /* 0x000fea0003800000 */
[----:B------:R-:W-:Y:S02]  /*4260*/  UISETP.NE.U32.AND UP0, UPT, UR5, 0x1, UPT ;  /* 0x000000010500788c */ /* 0x000fe4000bf05070 */
[----:B------:R-:W-:-:S07]  /*4270*/  UIADD3 UR8, UPT, UPT, UR6, 0x8, URZ ;  /* 0x0000000806087890 */ /* 0x000fce000fffe0ff */
[----:B------:R-:W-:Y:S05]  /*4280*/  BRA.U !UP0, `(.L_x_87) ;  /* 0x00000001089c7547 */ /* 0x000fea000b800000 */
[----:B------:R-:W-:Y:S01]  /*4290*/  ELECT P0, URZ, PT ;  /* 0x0000000000ff782f */ /* 0x000fe20003800000 */
[----:B------:R-:W-:-:S12]  /*42a0*/  BSSY B0, `(.L_x_87) ;  /* 0x0000025000007945 */ /* 0x000fd80003800000 */
[----:B------:R-:W-:Y:S05]  /*42b0*/  @!P0 BRA `(.L_x_88) ;  /* 0x00000000008c8947 */ /* 0x000fea0003800000 */
[----:B------:R-:W-:-:S05]  /*42c0*/  UMOV UR7, 0x10 ;  /* 0x0000001000077882 */ /* 0x000fca0000000000 */
[----:B------:R-:W-:Y:S04]  /*42d0*/  DEPBAR.LE SB1, 0x36 ;  /* 0x00009d800000791a */ /* 0x000fe80000000000 */
[----:B------:R-:W1:Y:S02]  /*42e0*/  UTCATOMSWS.2CTA.FIND_AND_SET.ALIGN UP1, UR7, UR7 ;  /* 0x00000007000775e3 */ /* 0x000e640008220800 */
[----:B-1----:R-:W-:Y:S01]  /*42f0*/  MOV R11, UR7 ;  /* 0x00000007000b7c02 */ /* 0x002fe20008000f00 */
[----:B------:R-:W-:Y:S06]  /*4300*/  BRA.U UP1, `(.L_x_89) ;  /* 0x0000000101187547 */ /* 0x000fec000b800000 */
.L_x_90:
[----:B------:R-:W-:Y:S05]  /*4310*/  NANOSLEEP 0x64 ;  /* 0x000000640000795d */ /* 0x000fea0003800000 */
[----:B------:R-:W-:-:S05]  /*4320*/  UMOV UR7, 0x10 ;  /* 0x0000001000077882 */ /* 0x000fca0000000000 */
[----:B------:R-:W-:Y:S04]  /*4330*/  DEPBAR.LE SB1, 0x36 ;  /* 0x00009d800000791a */ /* 0x000fe80000000000 */
[----:B------:R-:W1:Y:S02]  /*4340*/  UTCATOMSWS.2CTA.FIND_AND_SET.ALIGN UP1, UR7, UR7 ;  /* 0x00000007000775e3 */ /* 0x000e640008220800 */
[----:B-1----:R-:W-:Y:S01]  /*4350*/  MOV R11, UR7 ;  /* 0x00000007000b7c02 */ /* 0x002fe20008000f00 */
[----:B------:R-:W-:Y:S05]  /*4360*/  BRA.U !UP1, `(.L_x_90) ;  /* 0xfffffffd09e87547 */ /* 0x000fea000b83ffff */
.L_x_89:
[----:B------:R-:W1:Y:S01]  /*4370*/  LDS R5, [UR6+0x10] ;  /* 0x00001006ff057984 */ /* 0x000e620008000800 */
[----:B------:R-:W-:Y:S01]  /*4380*/  IMAD.U32 R3, RZ, RZ, UR37 ;  /* 0x00000025ff037e24 */ /* 0x000fe2000f8e00ff */
[----:B------:R-:W-:-:S03]  /*4390*/  MOV R2, UR4 ;  /* 0x0000000400027c02 */ /* 0x000fc60008000f00 */
[----:B------:R-:W-:Y:S01]  /*43a0*/  VIADD R3, R3, 0x310 ;  /* 0x0000031003037836 */ /* 0x000fe20000000000 */
[----:B-1----:R-:W-:-:S04]  /*43b0*/  SHF.L.U32 R5, R5, 0x1f, RZ ;  /* 0x0000001f05057819 */ /* 0x002fc800000006ff */
[----:B------:R-:W1:Y:S02]  /*43c0*/  SYNCS.PHASECHK.TRANS64.TRYWAIT P0, [UR6+0x8], R5 ;  /* 0x00000805ff0075a7 */ /* 0x000e640008001106 */
[----:B-1----:R-:W-:Y:S05]  /*43d0*/  @P0 BRA `(.L_x_91) ;  /* 0x0000000000080947 */ /* 0x002fea0003800000 */
[----:B------:R-:W1:Y:S02]  /*43e0*/  SYNCS.PHASECHK.TRANS64.TRYWAIT P0, [UR6+0x8], R5 ;  /* 0x00000805ff0075a7 */ /* 0x000e640008001106 */
[----:B-1----:R-:W-:Y:S05]  /*43f0*/  @!P0 BRA `(.L_x_92) ;  /* 0x0000007400f08947 */ /* 0x002fea0003800000 */
.L_x_91:
[----:B-1----:R-:W-:Y:S01]  /*4400*/  HFMA2 R4, -RZ, RZ, 0, 5.9604644775390625e-08 ;  /* 0x00000001ff047431 */ /* 0x002fe200000001ff */
[----:B------:R-:W-:Y:S01]  /*4410*/  UPRMT UR7, UR4, 0x654, UR8 ;  /* 0x0000065404077896 */ /* 0x000fe20008000008 */
[----:B------:R-:W-:Y:S01]  /*4420*/  IMAD.MOV.U32 R6, RZ, RZ, 0xffff ;  /* 0x0000ffffff067424 */ /* 0x000fe200078e00ff */
[----:B------:R-:W-:Y:S01]  /*4430*/  PRMT R2, R2, 0x654, R3 ;  /* 0x0000065402027816 */ /* 0x000fe20000000003 */
[----:B------:R-:W-:Y:S02]  /*4440*/  IMAD.MOV.U32 R5, RZ, RZ, 0x4 ;  /* 0x00000004ff057424 */ /* 0x000fe400078e00ff */
[----:B------:R-:W-:Y:S01]  /*4450*/  IMAD.SHL.U32 R9, R11, 0x20, RZ ;  /* 0x000000200b097824 */ /* 0x000fe200078e00ff */
[----:B------:R-:W-:Y:S02]  /*4460*/  MOV R3, UR7 ;  /* 0x0000000700037c02 */ /* 0x000fe40008000f00 */
[-C--:B------:R-:W-:Y:S01]  /*4470*/  SHF.L.U32 R7, R6, R11.reuse, RZ ;  /* 0x0000000b06077219 */ /* 0x080fe200000006ff */
[----:B------:R1:W-:Y:S01]  /*4480*/  SYNCS.ARRIVE.TRANS64.RED RZ, [UR7], R5 ;  /* 0x00000005ffff79a7 */ /* 0x0003e20008000407 */
[----:B------:R-:W-:Y:S01]  /*4490*/  SHF.L.U32 R6, R4, R11, RZ ;  /* 0x0000000b04067219 */ /* 0x000fe200000006ff */
[----:B------:R1:W-:Y:S04]  /*44a0*/  STS [UR37+0x310], R9 ;  /* 0x00031009ff007988 */ /* 0x0003e80008000825 */
[----:B------:R1:W-:Y:S04]  /*44b0*/  STAS [R2.64], R11 ;  /* 0x0000000b02007dbd */ /* 0x0003e8000c0008ff */
[----:B------:R1:W-:Y:S04]  /*44c0*/  ATOMS.OR RZ, [UR6+0x14], R7 ;  /* 0x00001407ffff798c */ /* 0x0003e8000b000006 */
[----:B------:R1:W-:Y:S04]  /*44d0*/  ATOMS.OR RZ, [UR6+0x18], R6 ;  /* 0x00001806ffff798c */ /* 0x0003e8000b000006 */
[----:B------:R1:W-:Y:S02]  /*44e0*/  ATOMS.XOR RZ, [UR6+0x10], R4 ;  /* 0x00001004ffff798c */ /* 0x0003e4000b800006 */
.L_x_88:
[----:B------:R-:W-:Y:S05]  /*44f0*/  BSYNC B0 ;  /* 0x0000000000007941 */ /* 0x000fea0003800000 */
.L_x_87:
[----:B------:R-:W-:Y:S05]  /*4500*/  BRA.U UP0, `(.L_x_93) ;  /* 0x00000001006c7547 */ /* 0x000fea000b800000 */
[----:B------:R-:W-:-:S03]  /*4510*/  UMOV UR7, 0xffffffff ;  /* 0xffffffff00077882 */ /* 0x000fc60000000000 */
[----:B------:R-:W-:Y:S05]  /*4520*/  BRA.DIV UR7, `(.L_x_94) ;  /* 0x0000007607bc7947 */ /* 0x000fea000b800000 */
[----:B------:R-:W-:-:S13]  /*4530*/  ELECT P6, URZ, PT ;  /* 0x0000000000ff782f */ /* 0x000fda00038c0000 */
.L_x_248:
[----:B------:R-:W-:Y:S05]  /*4540*/  @!P6 BRA `(.L_x_93) ;  /* 0x00000000005ce947 */ /* 0x000fea0003800000 */
[----:B-1----:R-:W1:Y:S02]  /*4550*/  LDS R3, [UR6+0x10] ;  /* 0x00001006ff037984 */ /* 0x002e640008000800 */
[----:B-1----:R-:W-:-:S04]  /*4560*/  SHF.L.U32 R3, R3, 0x1f, RZ ;  /* 0x0000001f03037819 */ /* 0x002fc800000006ff */
[----:B------:R-:W1:Y:S02]  /*4570*/  SYNCS.PHASECHK.TRANS64.TRYWAIT P0, [UR6+0x8], R3 ;  /* 0x00000803ff0075a7 */ /* 0x000e640008001106 */
[----:B-1----:R-:W-:Y:S05]  /*4580*/  @P0 BRA `(.L_x_95) ;  /* 0x0000000000080947 */ /* 0x002fea0003800000 */
[----:B------:R-:W1:Y:S02]  /*4590*/  SYNCS.PHASECHK.TRANS64.TRYWAIT P0, [UR6+0x8], R3 ;  /* 0x00000803ff0075a7 */ /* 0x000e640008001106 */
[----:B-1----:R-:W-:Y:S05]  /*45a0*/  @!P0 BRA `(.L_x_96) ;  /* 0x0000007400bc8947 */ /* 0x002fea0003800000 */
.L_x_95:
[----:B------:R-:W2:Y:S01]  /*45b0*/  LDS R5, [UR37+0x310] ;  /* 0x00031025ff057984 */ /* 0x000ea20008000800 */
[----:B-1----:R-:W-:Y:S02]  /*45c0*/  HFMA2 R2, -RZ, RZ, 0, 5.9604644775390625e-08 ;  /* 0x00000001ff027431 */ /* 0x002fe400000001ff */
[----:B------:R-:W-:Y:S01]  /*45d0*/  IMAD.MOV.U32 R3, RZ, RZ, 0xffff ;  /* 0x0000ffffff037424 */ /* 0x000fe200078e00ff */
[----:B------:R-:W-:Y:S01]  /*45e0*/  UPRMT UR7, UR4, 0x654, UR8 ;  /* 0x0000065404077896 */ /* 0x000fe20008000008 */
[----:B--2---:R-:W-:-:S03]  /*45f0*/  IMAD.SHL.U32 R4, R5, 0x20, RZ ;  /* 0x0000002005047824 */ /* 0x004fc600078e00ff */
[-C--:B------:R-:W-:Y:S02]  /*4600*/  SHF.L.U32 R3, R3, R5.reuse, RZ ;  /* 0x0000000503037219 */ /* 0x080fe400000006ff */
[----:B------:R-:W-:Y:S01]  /*4610*/  SHF.L.U32 R5, R2, R5, RZ ;  /* 0x0000000502057219 */ /* 0x000fe200000006ff */
[----:B------:R2:W-:Y:S04]  /*4620*/  STS [UR37+0x310], R4 ;  /* 0x00031004ff007988 */ /* 0x0005e80008000825 */
[----:B------:R2:W-:Y:S04]  /*4630*/  ATOMS.OR RZ, [UR6+0x14], R3 ;  /* 0x00001403ffff798c */ /* 0x0005e8000b000006 */
[----:B------:R2:W-:Y:S01]  /*4640*/  ATOMS.OR RZ, [UR6+0x18], R5 ;  /* 0x00001805ffff798c */ /* 0x0005e2000b000006 */
[----:B------:R-:W-:Y:S03]  /*4650*/  SYNCS.ARRIVE.TRANS64.RED.A1T0 RZ, [UR7], RZ ;  /* 0x000000ffffff79a7 */ /* 0x000fe60008100407 */
[----:B------:R2:W-:Y:S01]  /*4660*/  ATOMS.XOR RZ, [UR6+0x10], R2 ;  /* 0x00001002ffff798c */ /* 0x0005e2000b800006 */
[----:B------:R-:W-:Y:S05]  /*4670*/  BRA `(.L_x_93) ;  /* 0x0000000000107947 */ /* 0x000fea0003800000 */
.L_x_86:
[----:B------:R-:W-:-:S05]  /*4680*/  MOV R2, 0xffffffff ;  /* 0xffffffff00027802 */ /* 0x000fca0000000f00 */
[----:B------:R1:W-:Y:S02]  /*4690*/  STS [UR37+0x310], R2 ;  /* 0x00031002ff007988 */ /* 0x0003e40008000825 */
[----:B-1----:R-:W-:Y:S02]  /*46a0*/  MOV R2, 0x46c0 ;  /* 0x000046c000027802 */ /* 0x002fe40000000f00 */
[----:B-----5:R-:W-:Y:S05]  /*46b0*/  CALL.REL.NOINC `($__internal_1_$__cuda_sm10x_tcgen05_guardrail_trap_phase_invalid_during_alloc) ;  /* 0x0000007c008c7944 */ /* 0x020fea0003c00000 */
.L_x_93:
[----:B------:R-:W-:Y:S05]  /*46c0*/  WARPSYNC.ALL ;  /* 0x0000000000007948 */ /* 0x000fea0003800000 */
[----:B------:R-:W3:Y:S01]  /*46d0*/  S2UR UR8, SR_CgaCtaId ;  /* 0x00000000000879c3 */ /* 0x000ee20000008800 */
[----:B------:R-:W-:Y:S01]  /*46e0*/  UMOV UR6, 0x400 ;  /* 0x0000040000067882 */ /* 0x000fe20000000000 */
[----:B------:R-:W-:-:S06]  /*46f0*/  NOP ;  /* 0x0000000000007918 */ /* 0x000fcc0000000000 */
[----:B------:R-:W-:Y:S06]  /*4700*/  BAR.ARV 0x6, 0xa0 ;  /* 0x0182800000007b1d */ /* 0x000fec0000002000 */
[----:B------:R-:W-:Y:S01]  /*4710*/  LOP3.LUT R0, R0, 0xffff, RZ, 0xc0, !PT ;  /* 0x0000ffff00007812 */ /* 0x000fe200078ec0ff */
[----:B-1----:R-:W-:Y:S01]  /*4720*/  IMAD.MOV.U32 R9, RZ, RZ, 0x1 ;  /* 0x00000001ff097424 */ /* 0x002fe200078e00ff */
[----:B------:R-:W-:Y:S01]  /*4730*/  LOP3.LUT R8, R8, 0xffff, RZ, 0xc0, !PT ;  /* 0x0000ffff08087812 */ /* 0x000fe200078ec0ff */
[----:B------:R-:W-:Y:S01]  /*4740*/  UMOV UR22, URZ ;  /* 0x000000ff00167c82 */ /* 0x000fe20008000000 */
[----:B------:R-:W-:Y:S01]  /*4750*/  R2UR UR12, R0 ;  /* 0x00000000000c72ca */ /* 0x000fe200000e0000 */
[----:B------:R-:W-:Y:S01]  /*4760*/  UMOV UR21, URZ ;  /* 0x000000ff00157c82 */ /* 0x000fe20008000000 */
[----:B------:R-:W-:Y:S01]  /*4770*/  R2UR UR13, R8 ;  /* 0x00000000080d72ca */ /* 0x000fe200000e0000 */
[----:B------:R-:W-:Y:S01]  /*4780*/  IMAD.MOV.U32 R8, RZ, RZ, RZ ;  /* 0x000000ffff087224 */ /* 0x000fe200078e00ff */
[----:B------:R-:W-:-:S02]  /*4790*/  UISETP.NE.AND UP2, UPT, UR5, URZ, UPT ;  /* 0x000000ff0500728c */ /* 0x000fc4000bf45270 */
[----:B---3--:R-:W-:Y:S01]  /*47a0*/  ULEA UR8, UR8, UR6, 0x18 ;  /* 0x0000000608087291 */ /* 0x008fe2000f8ec0ff */
[----:B------:R-:W1:Y:S03]  /*47b0*/  LDCU UR6, c[0x0][0x38c] ;  /* 0x00007180ff0677ac */ /* 0x000e660008000800 */
[----:B------:R-:W-:Y:S02]  /*47c0*/  UIADD3 UR14, UPT, UPT, UR8, 0x6500, URZ ;  /* 0x00006500080e7890 */ /* 0x000fe4000fffe0ff */
[----:B------:R-:W-:-:S03]  /*47d0*/  UIADD3 UR15, UPT, UPT, UR8, 0x16d00, URZ ;  /* 0x00016d00080f7890 */ /* 0x000fc6000fffe0ff */
[----:B--2---:R-:W2:Y:S01]  /*47e0*/  LDS R2, [UR8+0x310] ;  /* 0x00031008ff027984 */ /* 0x004ea20008000800 */
[----:B------:R-:W-:Y:S02]  /*47f0*/  USHF.R.U32.HI UR14, URZ, 0x4, UR14 ;  /* 0x00000004ff0e7899 */ /* 0x000fe4000801160e */
[----:B------:R-:W-:Y:S02]  /*4800*/  USHF.R.U32.HI UR15, URZ, 0x4, UR15 ;  /* 0x00000004ff0f7899 */ /* 0x000fe4000801160f */
[----:B------:R-:W-:Y:S02]  /*4810*/  ULOP3.LUT UR14, UR14, 0x3fff, URZ, 0xc0, !UPT ;  /* 0x00003fff0e0e7892 */ /* 0x000fe4000f8ec0ff */
[----:B------:R-:W-:Y:S02]  /*4820*/  ULOP3.LUT UR15, UR15, 0x3fff, URZ, 0xc0, !UPT ;  /* 0x00003fff0f0f7892 */ /* 0x000fe4000f8ec0ff */
[----:B------:R-:W-:Y:S02]  /*4830*/  ULOP3.LUT UR14, UR14, 0x10000, URZ, 0xfc, !UPT ;  /* 0x000100000e0e7892 */ /* 0x000fe4000f8efcff */
[----:B-1----:R-:W-:-:S02]  /*4840*/  UIADD3 UR6, UPT, UPT, UR6, 0x1f, URZ ;  /* 0x0000001f06067890 */ /* 0x002fc4000fffe0ff */
[----:B------:R-:W-:Y:S02]  /*4850*/  ULOP3.LUT UR15, UR15, 0x10000, URZ, 0xfc, !UPT ;  /* 0x000100000f0f7892 */ /* 0x000fe4000f8efcff */
[----:B------:R-:W-:Y:S01]  /*4860*/  USHF.R.S32.HI UR7, URZ, 0x1f, UR6 ;  /* 0x0000001fff077899 */ /* 0x000fe20008011406 */
[----:B------:R-:W-:Y:S01]  /*4870*/  UMOV UR20, URZ ;  /* 0x000000ff00147c82 */ /* 0x000fe20008000000 */
[----:B------:R-:W-:Y:S02]  /*4880*/  UMOV UR26, 0x0 ;  /* 0x00000000001a7882 */ /* 0x000fe40000000000 */
[----:B------:R-:W-:Y:S01]  /*4890*/  ULEA.HI UR7, UR7, UR6, URZ, 0x5 ;  /* 0x0000000607077291 */ /* 0x000fe2000f8f28ff */
[----:B------:R-:W-:-:S03]  /*48a0*/  UMOV UR27, 0x84004a0 ;  /* 0x084004a0001b7882 */ /* 0x000fc60000000000 */
[----:B------:R-:W-:-:S04]  /*48b0*/  USHF.R.S32.HI UR7, URZ, 0x5, UR7 ;  /* 0x00000005ff077899 */ /* 0x000fc80008011407 */
[----:B------:R-:W-:-:S04]  /*48c0*/  UISETP.LT.AND UP0, UPT, UR7, 0x1, UPT ;  /* 0x000000010700788c */ /* 0x000fc8000bf01270 */
[----:B------:R-:W-:Y:S01]  /*48d0*/  USEL UR23, UR7, 0x1, !UP0 ;  /* 0x0000000107177887 */ /* 0x000fe2000c000000 */
[----:B--2---:R-:W-:Y:S02]  /*48e0*/  R2UR UR24, R2 ;  /* 0x00000000021872ca */ /* 0x004fe400000e0000 */
[----:B------:R-:W-:-:S13]  /*48f0*/  CS2R R2, SRZ ;  /* 0x0000000000027805 */ /* 0x000fda000001ff00 */
.L_x_104:
[C---:B------:R-:W-:Y:S02]  /*4900*/  LEA R0, R8.reuse, UR8, 0x3 ;  /* 0x0000000808007c11 */ /* 0x040fe4000f8e18ff */
[----:B------:R-:W-:Y:S02]  /*4910*/  SHF.L.U32 R5, R3, 0x1f, RZ ;  /* 0x0000001f03057819 */ /* 0x000fe400000006ff */
[----:B------:R-:W-:Y:S02]  /*4920*/  LEA R4, R8, UR8, 0x4 ;  /* 0x0000000808047c11 */ /* 0x000fe4000f8e20ff */
[----:B------:R-:W1:Y:S02]  /*4930*/  SYNCS.PHASECHK.TRANS64.TRYWAIT P0, [R0+URZ+0x260], R5 ;  /* 0x00026005000075a7 */ /* 0x000e6400080011ff */
[----:B-1-34-:R-:W-:Y:S05]  /*4940*/  @!P0 BRA `(.L_x_97) ;  /* 0x0000007000ec8947 */ /* 0x01afea0003800000 */
.L_x_249:
[----:B-1----:R-:W1:Y:S01]  /*4950*/  LDS.128 R4, [R4+0x2f0] ;  /* 0x0002f00004047984 */ /* 0x002e620000000c00 */
[----:B------:R-:W-:Y:S02]  /*4960*/  VIADD R0, R0, 0x270 ;  /* 0x0000027000007836 */ /* 0x000fe40000000000 */
[----:B------:R-:W-:Y:S01]  /*4970*/  VIADD R8, R8, 0x1 ;  /* 0x0000000108087836 */ /* 0x000fe20000000000 */
[----:B------:R-:W-:Y:S01]  /*4980*/  @!PT LDS RZ, [RZ] ;  /* 0x00000000fffff984 */ /* 0x000fe20000000800 */
[----:B------:R-:W-:Y:S01]  /*4990*/  @!PT LDS RZ, [RZ] ;  /* 0x00000000fffff984 */ /* 0x000fe20000000800 */
[----:B------:R-:W-:Y:S01]  /*49a0*/  @!PT LDS RZ, [RZ] ;  /* 0x00000000fffff984 */ /* 0x000fe20000000800 */
[----:B------:R-:W-:Y:S01]  /*49b0*/  @!PT LDS RZ, [RZ] ;  /* 0x00000000fffff984 */ /* 0x000fe20000000800 */
[----:B------:R2:W-:Y:S06]  /*49c0*/  MEMBAR.ALL.CTA ;  /* 0x0000000000007992 */ /* 0x0005ec0000008000 */
[----:B--2---:R-:W2:Y:S01]  /*49d0*/  FENCE.VIEW.ASYNC.S ;  /* 0x00000000000073c6 */ /* 0x004ea20000000000 */
[----:B------:R-:W-:-:S04]  /*49e0*/  PRMT R0, RZ, 0x654, R0 ;  /* 0x00000654ff007816 */ /* 0x000fc80000000000 */
[----:B--2---:R2:W-:Y:S01]  /*49f0*/  SYNCS.ARRIVE.TRANS64.RED.A1T0 RZ, [R0+URZ], RZ ;  /* 0x000000ff00ff79a7 */ /* 0x0045e200081004ff */
[----:B-1----:R-:W-:Y:S01]  /*4a00*/  LOP3.LUT P1, RZ, R6, 0x1, RZ, 0xc0, !PT ;  /* 0x0000000106ff7812 */ /* 0x002fe2000782c0ff */
[----:B--2---:R-:W-:-:S12]  /*4a10*/  BRA.U UP2, `(.L_x_98) ;  /* 0x0000000102cc7547 */ /* 0x004fd8000b800000 */
[----:B------:R-:W1:Y:S01]  /*4a20*/  LDCU UR6, c[0x0][0x38c] ;  /* 0x00007180ff0677ac */ /* 0x000e620008000800 */
[----:B------:R-:W-:Y:S02]  /*4a30*/  PLOP3.LUT P2, PT, PT, PT, PT, 0x80, 0x8 ;  /* 0x000000000008781c */ /* 0x000fe40003f4f070 */
[----:B------:R-:W-:Y:S01]  /*4a40*/  SHF.L.U32 R5, R9, 0x1f, RZ ;  /* 0x0000001f09057819 */ /* 0x000fe200000006ff */
[----:B------:R-:W-:Y:S02]  /*4a50*/  ULEA UR11, UR22, UR8, 0x3 ;  /* 0x00000008160b7291 */ /* 0x000fe4000f8e18ff */
[----:B-1----:R-:W-:-:S06]  /*4a60*/  UISETP.GE.AND UP0, UPT, UR6, 0x1, UPT ;  /* 0x000000010600788c */ /* 0x002fcc000bf06270 */
[----:B------:R-:W-:-:S05]  /*4a70*/  PLOP3.LUT P0, PT, PT, PT, UP0, 0x80, 0x8 ;  /* 0x000000000008781c */ /* 0x000fca0003f0f008 */
[----:B------:R-:W-:-:S08]  /*4a80*/  @UP0 ULEA UR6, UR21, UR8, 0x3 ;  /* 0x0000000815060291 */ /* 0x000fd0000f8e18ff */
[----:B------:R-:W-:-:S04]  /*4a90*/  @P0 SHF.L.U32 R0, R2, 0x1f, RZ ;  /* 0x0000001f02000819 */ /* 0x000fc800000006ff */
[----:B------:R1:W2:Y:S01]  /*4aa0*/  @P0 SYNCS.PHASECHK.TRANS64.TRYWAIT P2, [UR6], R0 ;  /* 0x00000000ff0005a7 */ /* 0x0002a20008041106 */
[----:B------:R-:W3:Y:S02]  /*4ab0*/  SYNCS.PHASECHK.TRANS64.TRYWAIT P0, [UR11+0x2a0], R5 ;  /* 0x0002a005ff0075a7 */ /* 0x000ee4000800110b */
[----:B-123--:R-:W-:Y:S05]  /*4ac0*/  @!P0 BRA `(.L_x_99) ;  /* 0x0000007000a08947 */ /* 0x00efea0003800000 */
.L_x_251:
[----:B------:R-:W-:Y:S01]  /*4ad0*/  UMOV UR19, UR20 ;  /* 0x0000001400137c82 */ /* 0x000fe20008000000 */
[----:B------:R-:W-:Y:S05]  /*4ae0*/  BRA.U !UP0, `(.L_x_100) ;  /* 0x0000000108887547 */ /* 0x000fea000b800000 */
[----:B------:R-:W-:Y:S02]  /*4af0*/  UIADD3 UR19, UPT, UPT, UR23, UR20, URZ ;  /* 0x0000001417137290 */ /* 0x000fe4000fffe0ff */
[----:B------:R-:W-:Y:S02]  /*4b00*/  ULEA UR10, UR22, UR24, 0x7 ;  /* 0x00000018160a7291 */ /* 0x000fe4000f8e38ff */
[----:B------:R-:W-:Y:S01]  /*4b10*/  UPLOP3.LUT UP3, UPT, UPT, UPT, UPT, 0x40, 0x4 ;  /* 0x000000000004789c */ /* 0x000fe20003f6e870 */
[----:B------:R-:W-:Y:S01]  /*4b20*/  UMOV UR18, UR7 ;  /* 0x0000000700127c82 */ /* 0x000fe20008000000 */
[----:B------:R-:W-:-:S09]  /*4b30*/  UMOV UR17, UR21 ;  /* 0x0000001500117c82 */ /* 0x000fd20008000000 */
.L_x_103:
[----:B--2---:R-:W-:Y:S01]  /*4b40*/  ULEA UR9, UR17, UR8, 0x3 ;  /* 0x0000000811097291 */ /* 0x004fe2000f8e18ff */
[----:B---3--:R-:W-:Y:S11]  /*4b50*/  @P2 BRA `(.L_x_101) ;  /* 0x00000000000c2947 */ /* 0x008ff60003800000 */
[----:B-1----:R-:W-:Y:S04]  /*4b60*/  SHF.L.U32 R5, R2, 0x1f, RZ ;  /* 0x0000001f02057819 */ /* 0x002fe800000006ff */
[----:B------:R-:W1:Y:S02]  /*4b70*/  SYNCS.PHASECHK.TRANS64.TRYWAIT P0, [UR9], R5 ;  /* 0x00000005ff0075a7 */ /* 0x000e640008001109 */
[----:B-1----:R-:W-:Y:S05]  /*4b80*/  @!P0 BRA `(.L_x_102) ;  /* 0x0000007000888947 */ /* 0x002fea0003800000 */
.L_x_101:
[----:B------:R-:W-:Y:S01]  /*4b90*/  UISETP.NE.AND UP0, UPT, UR18, 0x1, UPT ;  /* 0x000000011200788c */ /* 0x000fe2000bf05270 */
[----:B------:R-:W-:Y:S01]  /*4ba0*/  PLOP3.LUT P2, PT, PT, PT, PT, 0x80, 0x8 ;  /* 0x000000000008781c */ /* 0x000fe20003f4f070 */
[----:B------:R-:W-:Y:S02]  /*4bb0*/  UIADD3 UR21, UPT, UPT, UR17, 0x1, URZ ;  /* 0x0000000111157890 */ /* 0x000fe4000fffe0ff */
[----:B------:R-:W-:Y:S02]  /*4bc0*/  ULEA UR28, UR17, UR15, 0x8 ;  /* 0x0000000f111c7291 */ /* 0x000fe4000f8e40ff */
[----:B------:R-:W-:Y:S01]  /*4bd0*/  UISETP.NE.AND UP1, UPT, UR21, 0x21, UPT ;  /* 0x000000211500788c */ /* 0x000fe2000bf25270 */
[----:B------:R-:W-:Y:S01]  /*4be0*/  PLOP3.LUT P0, PT, PT, PT, UP0, 0x80, 0x8 ;  /* 0x000000000008781c */ /* 0x000fe20003f0f008 */
[----:B------:R-:W-:Y:S02]  /*4bf0*/  ULEA UR30, UR17, UR14, 0x7 ;  /* 0x0000000e111e7291 */ /* 0x000fe4000f8e38ff */
[----:B------:R-:W-:Y:S02]  /*4c00*/  USEL UR16, URZ, 0x1, UP1 ;  /* 0x00000001ff107887 */ /* 0x000fe40008800000 */
[----:B------:R-:W-:Y:S02]  /*4c10*/  USEL UR21, UR21, URZ, UP1 ;  /* 0x000000ff15157287 */ /* 0x000fe40008800000 */
[----:B------:R-:W-:Y:S02]  /*4c20*/  UIADD3 UR9, UPT, UPT, UR9, 0x108, URZ ;  /* 0x0000010809097890 */ /* 0x000fe4000fffe0ff */
[----:B------:R-:W-:Y:S01]  /*4c30*/  @UP0 ULEA UR6, UR21, UR8, 0x3 ;  /* 0x0000000815060291 */ /* 0x000fe2000f8e18ff */
[----:B------:R-:W-:Y:S01]  /*4c40*/  LOP3.LUT R2, R2, UR16, RZ, 0x3c, !PT ;  /* 0x0000001002027c12 */ /* 0x000fe2000f8e3cff */
[----:B------:R-:W-:Y:S01]  /*4c50*/  UMOV UR29, 0xc0004010 ;  /* 0xc0004010001d7882 */ /* 0x000fe20000000000 */
[----:B------:R-:W-:Y:S01]  /*4c60*/  UMOV UR31, 0xc0004010 ;  /* 0xc0004010001f7882 */ /* 0x000fe20000000000 */
[----:B------:R-:W-:Y:S01]  /*4c70*/  UIADD3 UR20, UPT, UPT, UR20, 0x1, URZ ;  /* 0x0000000114147890 */ /* 0x000fe2000fffe0ff */
[----:B-1----:R-:W-:Y:S01]  /*4c80*/  @P0 SHF.L.U32 R0, R2, 0x1f, RZ ;  /* 0x0000001f02000819 */ /* 0x002fe200000006ff */
[----:B------:R-:W-:Y:S02]  /*4c90*/  UIADD3 UR18, UPT, UPT, UR18, -0x1, URZ ;  /* 0xffffffff12127890 */ /* 0x000fe4000fffe0ff */
[----:B------:R-:W-:Y:S01]  /*4ca0*/  UISETP.NE.AND UP0, UPT, UR20, UR19, UPT ;  /* 0x000000131400728c */ /* 0x000fe2000bf05270 */
[----:B------:R2:W3:Y:S01]  /*4cb0*/  @P0 SYNCS.PHASECHK.TRANS64.TRYWAIT P2, [UR6], R0 ;  /* 0x00000000ff0005a7 */ /* 0x0004e20008041106 */
[----:B------:R2:W-:Y:S01]  /*4cc0*/  UTCIMMA.2CTA gdesc[UR30], gdesc[UR28], tmem[UR10], tmem[UR26], idesc[UR27], UP3 ;  /* 0x00ff1a1c1e0075ea */ /* 0x0005e20009a0010a */
[----:B------:R-:W-:Y:S01]  /*4cd0*/  UPLOP3.LUT UP3, UPT, UPT, UPT, UPT, 0x80, 0x8 ;  /* 0x000000000008789c */ /* 0x000fe20003f6f070 */
[----:B------:R2:W-:Y:S01]  /*4ce0*/  UTCBAR.2CTA.MULTICAST [UR9], URZ, UR13 ;  /* 0x000000ff090073e9 */ /* 0x0005e2000820080d */
[----:B------:R-:W-:Y:S04]  /*4cf0*/  UMOV UR17, UR21 ;  /* 0x0000001500117c82 */ /* 0x000fe80008000000 */
[----:B------:R-:W-:Y:S05]  /*4d00*/  BRA.U UP0, `(.L_x_103) ;  /* 0xfffffffd008c7547 */ /* 0x000fea000b83ffff */
.L_x_100:
[----:B------:R-:W-:Y:S01]  /*4d10*/  UIADD3 UR11, UPT, UPT, UR11, 0x280, URZ ;  /* 0x000002800b0b7890 */ /* 0x000fe2000fffe0ff */
[----:B------:R-:W-:-:S08]  /*4d20*/  UMOV UR20, UR19 ;  /* 0x0000001300147c82 */ /* 0x000fd00008000000 */
[----:B------:R4:W-:Y:S01]  /*4d30*/  UTCBAR.2CTA.MULTICAST [UR11], URZ, UR12 ;  /* 0x000000ff0b0073e9 */ /* 0x0009e2000820080c */
[----:B------:R-:W-:Y:S02]  /*4d40*/  NOP ;  /* 0x0000000000007918 */ /* 0x000fe40000000000 */
.L_x_98:
[----:B------:R-:W-:Y:S01]  /*4d50*/  UIADD3 UR22, UPT, UPT, UR22, 0x1, URZ ;  /* 0x0000000116167890 */ /* 0x000fe2000fffe0ff */
[----:B------:R-:W-:-:S03]  /*4d60*/  ISETP.NE.AND P0, PT, R8, 0x2, PT ;  /* 0x000000020800780c */ /* 0x000fc60003f05270 */
[----:B------:R-:W-:Y:S01]  /*4d70*/  UISETP.NE.AND UP0, UPT, UR22, 0x4, UPT ;  /* 0x000000041600788c */ /* 0x000fe2000bf05270 */
[----:B-12---:R-:W-:Y:S02]  /*4d80*/  SEL R0, RZ, 0x1, P0 ;  /* 0x00000001ff007807 */ /* 0x006fe40000000000 */
[----:B------:R-:W-:Y:S01]  /*4d90*/  SEL R8, R8, RZ, P0 ;  /* 0x000000ff08087207 */ /* 0x000fe20000000000 */
[----:B------:R-:W-:Y:S01]  /*4da0*/  USEL UR6, URZ, 0x1, UP0 ;  /* 0x00000001ff067887 */ /* 0x000fe20008000000 */
[----:B------:R-:W-:Y:S01]  /*4db0*/  LOP3.LUT R3, R3, R0, RZ, 0x3c, !PT ;  /* 0x0000000003037212 */ /* 0x000fe200078e3cff */
[----:B------:R-:W-:-:S04]  /*4dc0*/  USEL UR22, UR22, URZ, UP0 ;  /* 0x000000ff16167287 */ /* 0x000fc80008000000 */
[----:B------:R-:W-:Y:S01]  /*4dd0*/  LOP3.LUT R9, R9, UR6, RZ, 0x3c, !PT ;  /* 0x0000000609097c12 */ /* 0x000fe2000f8e3cff */
[----:B------:R-:W-:Y:S07]  /*4de0*/  @P1 BRA `(.L_x_104) ;  /* 0xfffffff800c41947 */ /* 0x000fee000383ffff */
[----:B------:R-:W1:Y:S01]  /*4df0*/  S2UR UR6, SR_CgaCtaId ;  /* 0x00000000000679c3 */ /* 0x000e620000008800 */
[----:B------:R-:W-:Y:S01]  /*4e00*/  ELECT P0, URZ, PT ;  /* 0x0000000000ff782f */ /* 0x000fe20003800000 */
[----:B------:R-:W-:Y:S01]  /*4e10*/  HFMA2 R0, -RZ, RZ, 0, 5.9604644775390625e-08 ;  /* 0x00000001ff007431 */ /* 0x000fe200000001ff */
[----:B------:R-:W-:-:S05]  /*4e20*/  UMOV UR7, 0x40 ;  /* 0x0000004000077882 */ /* 0x000fca0000000000 */
[----:B------:R-:W-:Y:S01]  /*4e30*/  UVIRTCOUNT.DEALLOC.SMPOOL 0x80 ;  /* 0x000000800000784c */ /* 0x000fe20000000000 */
[----:B------:R-:W-:Y:S02]  /*4e40*/  UISETP.NE.AND UP0, UPT, UR5, URZ, UPT ;  /* 0x000000ff0500728c */ /* 0x000fe4000bf05270 */
[----:B-1----:R-:W-:-:S09]  /*4e50*/  ULEA UR6, UR6, UR7, 0x18 ;  /* 0x0000000706067291 */ /* 0x002fd2000f8ec0ff */
[----:B------:R1:W-:Y:S01]  /*4e60*/  @P0 STS.U8 [UR6+0x1c], R0 ;  /* 0x00001c00ff000988 */ /* 0x0003e20008000006 */
[----:B------:R-:W-:Y:S05]  /*4e70*/  BRA.U UP0, `(.L_x_105) ;  /* 0x0000000100a07547 */ /* 0x000fea000b800000 */
[----:B------:R-:W-:Y:S01]  /*4e80*/  UIADD3 UR5, UPT, UPT, UR8, 0x2a0, URZ ;  /* 0x000002a008057890 */ /* 0x000fe2000fffe0ff */
[----:B------:R-:W-:-:S03]  /*4e90*/  SHF.L.U32 R3, R9, 0x1f, RZ ;  /* 0x0000001f09037819 */ /* 0x000fc600000006ff */
[----:B------:R-:W-:-:S09]  /*4ea0*/  ULEA UR7, UR22, UR5, 0x3 ;  /* 0x0000000516077291 */ /* 0x000fd2000f8e18ff */
[----:B------:R-:W2:Y:S02]  /*4eb0*/  SYNCS.PHASECHK.TRANS64.TRYWAIT P0, [UR7], R3 ;  /* 0x00000003ff0075a7 */ /* 0x000ea40008001107 */
[----:B--2---:R-:W-:Y:S05]  /*4ec0*/  @!P0 BRA `(.L_x_106) ;  /* 0x0000006c00d08947 */ /* 0x004fea0003800000 */
.L_x_254:
        /* <DEDUP_REMOVED lines=9> */
.L_x_256:
        /* <DEDUP_REMOVED lines=9> */
.L_x_258:
[----:B------:R-:W-:-:S04]  /*4ff0*/  UIADD3 UR9, UPT, UPT, UR9, 0x1, URZ ;  /* 0x0000000109097890 */ /* 0x000fc8000fffe0ff */
[----:B------:R-:W-:-:S04]  /*5000*/  UISETP.NE.AND UP1, UPT, UR9, 0x4, UPT ;  /* 0x000000040900788c */ /* 0x000fc8000bf25270 */
[----:B------:R-:W-:Y:S02]  /*5010*/  USEL UR7, URZ, 0x1, UP1 ;  /* 0x00000001ff077887 */ /* 0x000fe40008800000 */
[----:B------:R-:W-:-:S04]  /*5020*/  USEL UR9, UR9, URZ, UP1 ;  /* 0x000000ff09097287 */ /* 0x000fc80008800000 */
[----:B------:R-:W-:Y:S01]  /*5030*/  ULEA UR9, UR9, UR5, 0x3 ;  /* 0x0000000509097291 */ /* 0x000fe2000f8e18ff */
[----:B-1----:R-:W-:-:S04]  /*5040*/  LOP3.LUT R3, R2, UR7, RZ, 0x3c, !PT ;  /* 0x0000000702037c12 */ /* 0x002fc8000f8e3cff */
[----:B------:R-:W-:Y:S01]  /*5050*/  SHF.L.U32 R3, R3, 0x1f, RZ ;  /* 0x0000001f03037819 */ /* 0x000fe200000006ff */
[----:B------:R-:W-:-:S04]  /*5060*/  IMAD.U32 R0, RZ, RZ, UR9 ;  /* 0x00000009ff007e24 */ /* 0x000fc8000f8e00ff */
[----:B------:R1:W2:Y:S03]  /*5070*/  SYNCS.PHASECHK.TRANS64.TRYWAIT P0, [R0+URZ], R3 ;  /* 0x00000003000075a7 */ /* 0x0002a600080011ff */
[----:B--2---:R-:W-:Y:S05]  /*5080*/  @!P0 NANOSLEEP.SYNCS 0x989680 ;  /* 0x009896800000895d */ /* 0x004fea0003900000 */
[----:B------:R-:W2:Y:S02]  /*5090*/  @!P0 SYNCS.PHASECHK.TRANS64 P0, [R0+URZ], R3 ;  /* 0x00000003000085a7 */ /* 0x000ea400080010ff */
[----:B--2---:R-:W-:Y:S05]  /*50a0*/  @P0 BRA `(.L_x_109) ;  /* 0x0000000000200947 */ /* 0x004fea0003800000 */
.L_x_110:
[----:B--2---:R2:W1:Y:S02]  /*50b0*/  SYNCS.PHASECHK.TRANS64.TRYWAIT P0, [R0+URZ], R3 ;  /* 0x00000003000075a7 */ /* 0x00446400080011ff */
[----:B-1----:R-:W-:Y:S05]  /*50c0*/  @!P0 NANOSLEEP.SYNCS 0x989680 ;  /* 0x009896800000895d */ /* 0x002fea0003900000 */
[----:B------:R-:W1:Y:S02]  /*50d0*/  @!P0 SYNCS.PHASECHK.TRANS64 P0, [R0+URZ], R3 ;  /* 0x00000003000085a7 */ /* 0x000e6400080010ff */
[----:B-1----:R-:W-:Y:S05]  /*50e0*/  @!P0 BRA `(.L_x_110) ;  /* 0xfffffffc00f08947 */ /* 0x002fea000383ffff */
[----:B------:R-:W-:Y:S05]  /*50f0*/  BRA `(.L_x_109) ;  /* 0x00000000000c7947 */ /* 0x000fea0003800000 */
.L_x_105:
[----:B------:R-:W-:-:S04]  /*5100*/  UIADD3 UR5, UPT, UPT, UR8, 0x2e0, URZ ;  /* 0x000002e008057890 */ /* 0x000fc8000fffe0ff */
[----:B------:R-:W-:-:S09]  /*5110*/  UPRMT UR5, UR4, 0x654, UR5 ;  /* 0x0000065404057896 */ /* 0x000fd20008000005 */
[----:B------:R-:W-:Y:S03]  /*5120*/  SYNCS.ARRIVE.TRANS64.RED.A1T0 RZ, [UR5], RZ ;  /* 0x000000ffffff79a7 */ /* 0x000fe60008100405 */
.L_x_109:
[----:B-12---:R-:W-:Y:S01]  /*5130*/  SHF.L.U32 R3, RZ, 0x1f, RZ ;  /* 0x0000001fff037819 */ /* 0x006fe200000006ff */
[----:B------:R-:W-:Y:S01]  /*5140*/  UIADD3 UR5, UPT, UPT, UR8, 0x2e0, URZ ;  /* 0x000002e008057890 */ /* 0x000fe2000fffe0ff */
[----:B------:R-:W-:Y:S02]  /*5150*/  PLOP3.LUT P0, PT, PT, PT, UP0, 0x80, 0x8 ;  /* 0x000000000008781c */ /* 0x000fe40003f0f008 */
[----:B------:R-:W1:Y:S02]  /*5160*/  SYNCS.PHASECHK.TRANS64.TRYWAIT P1, [UR8+0x2e0], R3 ;  /* 0x0002e003ff0075a7 */ /* 0x000e640008021108 */
[----:B-1----:R-:W-:Y:S09]  /*5170*/  @!P1 BRA `(.L_x_111) ;  /* 0x0000006c006c9947 */ /* 0x002ff20003800000 */
.L_x_260:
[----:B------:R-:W-:Y:S01]  /*5180*/  @!UP0 UPRMT UR5, UR4, 0x654, UR5 ;  /* 0x0000065404058896 */ /* 0x000fe20008000005 */
[----:B------:R-:W-:Y:S02]  /*5190*/  UMOV UR8, 0xffff ;  /* 0x0000ffff00087882 */ /* 0x000fe40000000000 */
[----:B------:R-:W-:-:S06]  /*51a0*/  UMOV UR4, 0x1 ;  /* 0x0000000100047882 */ /* 0x000fcc0000000000 */
[----:B------:R-:W-:Y:S01]  /*51b0*/  @!P0 SYNCS.ARRIVE.TRANS64.RED.A1T0 RZ, [UR5], RZ ;  /* 0x000000ffffff89a7 */ /* 0x000fe20008100405 */
[----:B------:R-:W-:Y:S01]  /*51c0*/  NOP ;  /* 0x0000000000007918 */ /* 0x000fe20000000000 */
[----:B-1----:R-:W1:Y:S01]  /*51d0*/  LDS R0, [UR6+0x14] ;  /* 0x00001406ff007984 */ /* 0x002e620008000800 */
[----:B------:R-:W-:-:S04]  /*51e0*/  ULOP3.LUT UR5, UR24, 0xffff, URZ, 0xc0, !UPT ;  /* 0x0000ffff18057892 */ /* 0x000fc8000f8ec0ff */
[----:B------:R-:W-:-:S04]  /*51f0*/  USHF.R.U32.HI UR5, URZ, 0x5, UR5 ;  /* 0x00000005ff057899 */ /* 0x000fc80008011605 */
[----:B------:R-:W-:Y:S02]  /*5200*/  USHF.L.U32 UR8, UR8, UR5, URZ ;  /* 0x0000000508087299 */ /* 0x000fe400080006ff */
[----:B------:R-:W-:-:S04]  /*5210*/  USHF.L.U32 UR4, UR4, UR5, URZ ;  /* 0x0000000504047299 */ /* 0x000fc800080006ff */
[----:B-1----:R-:W-:-:S04]  /*5220*/  LOP3.LUT R0, R0, UR8, RZ, 0xc0, !PT ;  /* 0x0000000800007c12 */ /* 0x002fc8000f8ec0ff */
[----:B------:R-:W-:-:S13]  /*5230*/  ISETP.NE.AND P0, PT, R0, UR8, PT ;  /* 0x0000000800007c0c */ /* 0x000fda000bf05270 */
[----:B------:R-:W-:Y:S05]  /*5240*/  @P0 BRA `(.L_x_112) ;  /* 0x0000000000580947 */ /* 0x000fea0003800000 */
[----:B------:R-:W1:Y:S02]  /*5250*/  LDS R0, [UR6+0x18] ;  /* 0x00001806ff007984 */ /* 0x000e640008000800 */
[----:B-1----:R-:W-:-:S04]  /*5260*/  LOP3.LUT R0, R0, UR4, RZ, 0xc0, !PT ;  /* 0x0000000400007c12 */ /* 0x002fc8000f8ec0ff */
[----:B------:R-:W-:-:S13]  /*5270*/  ISETP.NE.AND P0, PT, R0, UR4, PT ;  /* 0x0000000400007c0c */ /* 0x000fda000bf05270 */
[----:B------:R-:W-:Y:S05]  /*5280*/  @P0 BRA `(.L_x_113) ;  /* 0x00000000003c0947 */ /* 0x000fea0003800000 */
[----:B------:R-:W1:Y:S01]  /*5290*/  S2R R2, SR_LANEID ;  /* 0x0000000000027919 */ /* 0x000e620000000000 */
[----:B------:R-:W-:Y:S01]  /*52a0*/  ULOP3.LUT UR8, URZ, UR8, URZ, 0x33, !UPT ;  /* 0x00000008ff087292 */ /* 0x000fe2000f8e33ff */
[----:B------:R-:W-:Y:S01]  /*52b0*/  LOP3.LUT R4, RZ, UR4, RZ, 0x33, !PT ;  /* 0x00000004ff047c12 */ /* 0x000fe2000f8e33ff */
[----:B------:R-:W-:Y:S02]  /*52c0*/  VOTEU.ANY UR7, UPT, PT ;  /* 0x0000000000077886 */ /* 0x000fe400038e0100 */
[----:B------:R-:W-:Y:S01]  /*52d0*/  UFLO.U32 UR7, UR7 ;  /* 0x00000007000772bd */ /* 0x000fe200080e0000 */
[----:B------:R-:W2:Y:S01]  /*52e0*/  REDUX UR4, R4 ;  /* 0x00000000040473c4 */ /* 0x000ea20000000000 */
[----:B------:R-:W-:-:S06]  /*52f0*/  IMAD.U32 R0, RZ, RZ, UR8 ;  /* 0x00000008ff007e24 */ /* 0x000fcc000f8e00ff */
[----:B------:R1:W-:Y:S01]  /*5300*/  UTCATOMSWS.AND URZ, UR8 ;  /* 0x0000000800ff79e3 */ /* 0x0003e20008000000 */
[----:B------:R-:W3:Y:S01]  /*5310*/  REDUX UR5, R0 ;  /* 0x00000000000573c4 */ /* 0x000ee20000000000 */
[----:B-1----:R-:W-:Y:S01]  /*5320*/  ISETP.EQ.U32.AND P0, PT, R2, UR7, PT ;  /* 0x0000000702007c0c */ /* 0x002fe2000bf02070 */
[----:B--2---:R-:W-:Y:S01]  /*5330*/  IMAD.U32 R2, RZ, RZ, UR4 ;  /* 0x00000004ff027e24 */ /* 0x004fe2000f8e00ff */
[----:B---3--:R-:W-:-:S11]  /*5340*/  MOV R3, UR5 ;  /* 0x0000000500037c02 */ /* 0x008fd60008000f00 */
[----:B------:R1:W-:Y:S04]  /*5350*/  @P0 ATOMS.AND RZ, [UR6+0x14], R3 ;  /* 0x00001403ffff098c */ /* 0x0003e8000a800006 */
[----:B------:R1:W-:Y:S01]  /*5360*/  @P0 ATOMS.AND RZ, [UR6+0x18], R2 ;  /* 0x00001802ffff098c */ /* 0x0003e2000a800006 */
[----:B------:R-:W-:Y:S05]  /*5370*/  BRA `(.L_x_114) ;  /* 0x0000000000147947 */ /* 0x000fea0003800000 */
.L_x_113:
[----:B------:R-:W-:Y:S02]  /*5380*/  MOV R2, 0x53a0 ;  /* 0x000053a000027802 */ /* 0x000fe40000000f00 */
[----:B---345:R-:W-:Y:S05]  /*5390*/  CALL.REL.NOINC `($__internal_0_$__cuda_sm10x_tcgen05_guardrail_trap_col_being_dealloced_not_returned_by_alloc) ;  /* 0x0000007000487944 */ /* 0x038fea0003c00000 */
[----:B------:R-:W-:Y:S05]  /*53a0*/  BRA `(.L_x_114) ;  /* 0x0000000000087947 */ /* 0x000fea0003800000 */
.L_x_112:
[----:B------:R-:W-:Y:S02]  /*53b0*/  MOV R2, 0x53d0 ;  /* 0x000053d000027802 */ /* 0x000fe40000000f00 */
[----:B---345:R-:W-:Y:S05]  /*53c0*/  CALL.REL.NOINC `($__internal_2_$__cuda_sm10x_tcgen05_guardrail_trap_unallocated_columns_being_dealloced) ;  /* 0x0000007000547944 */ /* 0x038fea0003c00000 */
.L_x_114:
[----:B------:R-:W-:Y:S01]  /*53d0*/  NOP ;  /* 0x0000000000007918 */ /* 0x000fe20000000000 */
[----:B----4-:R-:W-:Y:S05]  /*53e0*/  EXIT ;  /* 0x000000000000794d */ /* 0x010fea0003800000 */
.L_x_85:
[----:B------:R-:W-:-:S09]  /*53f0*/  UISETP.NE.OR UP5, UPT, UR10, 0x3, !UP5 ;  /* 0x000000030a00788c */ /* 0x000fd2000efa5670 */
[----:B------:R-:W-:Y:S05]  /*5400*/  BRA.U UP5, `(.L_x_115) ;  /* 0x0000001105787547 */ /* 0x000fea000b800000 */
[----:B------:R-:W1:Y:S01]  /*5410*/  LDC R0, c[0x0][0xb30] ;  /* 0x0002cc00ff007b82 */ /* 0x000e620000000800 */
[----:B------:R-:W2:Y:S01]  /*5420*/  LDCU.64 UR8, c[0x0][0x888] ;  /* 0x00011100ff0877ac */ /* 0x000ea20008000a00 */
[----:B------:R-:W-:Y:S02]  /*5430*/  HFMA2 R29, -RZ, RZ, 0, 0 ;  /* 0x00000000ff1d7431 */ /* 0x000fe400000001ff */
[----:B------:R-:W-:Y:S01]  /*5440*/  IMAD.MOV.U32 R31, RZ, RZ, 0x1 ;  /* 0x00000001ff1f7424 */ /* 0x000fe200078e00ff */
[----:B------:R-:W-:Y:S01]  /*5450*/  MOV R23, 0x1000 ;  /* 0x0000100000177802 */ /* 0x000fe20000000f00 */
[----:B------:R-:W3:Y:S01]  /*5460*/  LDCU.64 UR4, c[0x0][0x890] ;  /* 0x00011200ff0477ac */ /* 0x000ee20008000a00 */
[----:B------:R-:W-:Y:S01]  /*5470*/  IMAD.MOV.U32 R30, RZ, RZ, RZ ;  /* 0x000000ffff1e7224 */ /* 0x000fe200078e00ff */
[----:B------:R-:W4:Y:S01]  /*5480*/  LDC R19, c[0x0][0x370] ;  /* 0x0000dc00ff137b82 */ /* 0x000f220000000800 */
[----:B------:R-:W-:Y:S01]  /*5490*/  UMOV UR7, 0x400 ;  /* 0x0000040000077882 */ /* 0x000fe20000000000 */
[----:B------:R-:W-:-:S02]  /*54a0*/  UPLOP3.LUT UP1, UPT, UPT, UPT, UPT, 0x40, 0x4 ;  /* 0x000000000004789c */ /* 0x000fc40003f2e870 */
[----:B------:R-:W-:-:S04]  /*54b0*/  ULEA UR7, UR37, UR7, 0x18 ;  /* 0x0000000725077291 */ /* 0x000fc8000f8ec0ff */
[----:B------:R-:W4:Y:S01]  /*54c0*/  LDC R2, c[0x0][0xb0c] ;  /* 0x0002c300ff027b82 */ /* 0x000f220000000800 */
[----:B------:R-:W-:Y:S02]  /*54d0*/  UIADD3 UR13, UPT, UPT, UR7, 0x228, URZ ;  /* 0x00000228070d7890 */ /* 0x000fe4000fffe0ff */
[----:B--2---:R-:W-:Y:S02]  /*54e0*/  UISETP.NE.U32.AND UP3, UPT, UR8, URZ, UPT ;  /* 0x000000ff0800728c */ /* 0x004fe4000bf65070 */
[----:B------:R-:W-:Y:S02]  /*54f0*/  UIADD3 UR41, UPT, UPT, UR7, 0x210, URZ ;  /* 0x0000021007297890 */ /* 0x000fe4000fffe0ff */
[----:B---3--:R-:W-:Y:S01]  /*5500*/  UISETP.NE.U32.AND UP4, UPT, UR4, URZ, UPT ;  /* 0x000000ff0400728c */ /* 0x008fe2000bf85070 */
[----:B------:R-:W2:Y:S01]  /*5510*/  LDC R18, c[0x0][0xb20] ;  /* 0x0002c800ff127b82 */ /* 0x000ea20000000800 */
[----:B-1----:R-:W-:Y:S01]  /*5520*/  ISETP.NE.AND P1, PT, R0, 0x1, PT ;  /* 0x000000010000780c */ /* 0x002fe20003f25270 */
[----:B------:R-:W-:-:S02]  /*5530*/  UISETP.NE.AND.EX UP3, UPT, UR9, URZ, UPT, UP3 ;  /* 0x000000ff0900728c */ /* 0x000fc4000bf65330 */
[----:B------:R-:W-:Y:S02]  /*5540*/  UIADD3 UR33, UPT, UPT, UR7, 0x218, URZ ;  /* 0x0000021807217890 */ /* 0x000fe4000fffe0ff */
[----:B------:R-:W-:Y:S02]  /*5550*/  UIADD3 UR25, UPT, UPT, UR7, 0x220, URZ ;  /* 0x0000022007197890 */ /* 0x000fe4000fffe0ff */
[----:B------:R-:W1:Y:S01]  /*5560*/  LDC.64 R32, c[0x0][0x348] ;  /* 0x0000d200ff207b82 */ /* 0x000e620000000a00 */
[----:B------:R-:W-:Y:S02]  /*5570*/  UPRMT UR13, UR37, 0x654, UR13 ;  /* 0x00000654250d7896 */ /* 0x000fe4000800000d */
[----:B------:R-:W-:-:S05]  /*5580*/  UISETP.NE.AND.EX UP4, UPT, UR5, URZ, UPT, UP4 ;  /* 0x000000ff0500728c */ /* 0x000fca000bf85340 */
[----:B------:R-:W3:Y:S08]  /*5590*/  LDC.64 R16, c[0x0][0xb10] ;  /* 0x0002c400ff107b82 */ /* 0x000ef00000000a00 */
[----:B------:R-:W1:Y:S08]  /*55a0*/  LDC.64 R6, c[0x0][0xb18] ;  /* 0x0002c600ff067b82 */ /* 0x000e700000000a00 */
[----:B------:R-:W1:Y:S08]  /*55b0*/  LDC.64 R4, c[0x0][0xb28] ;  /* 0x0002ca00ff047b82 */ /* 0x000e700000000a00 */
[----:B--2-4-:R-:W1:Y:S02]  /*55c0*/  LDC R22, c[0x0][0x374] ;  /* 0x0000dd00ff167b82 */ /* 0x014e640000000800 */
.L_x_126:
[C---:B------:R-:W-:Y:S02]  /*55d0*/  LEA R0, R30.reuse, UR7, 0x3 ;  /* 0x000000071e007c11 */ /* 0x040fe4000f8e18ff */
[----:B------:R-:W-:Y:S02]  /*55e0*/  SHF.L.U32 R3, R29, 0x1f, RZ ;  /* 0x0000001f1d037819 */ /* 0x000fe400000006ff */
[----:B------:R-:W-:Y:S02]  /*55f0*/  LEA R24, R30, UR7, 0x4 ;  /* 0x000000071e187c11 */ /* 0x000fe4000f8e20ff */
[----:B--2---:R-:W2:Y:S02]  /*5600*/  SYNCS.PHASECHK.TRANS64.TRYWAIT P0, [R0+URZ+0x260], R3 ;  /* 0x00026003000075a7 */ /* 0x004ea400080011ff */
[----:B--2---:R-:W-:Y:S05]  /*5610*/  @!P0 BRA `(.L_x_116) ;  /* 0x00000068005c8947 */ /* 0x004fea0003800000 */
.L_x_261:
[----:B------:R-:W-:Y:S01]  /*5620*/  ISETP.GE.AND P0, PT, R40, 0x1, PT ;  /* 0x000000012800780c */ /* 0x000fe20003f06270 */
[----:B------:R-:W4:Y:S01]  /*5630*/  LDS.128 R24, [R24+0x2f0] ;  /* 0x0002f00018187984 */ /* 0x000f220000000c00 */
[----:B--2---:R-:W-:Y:S01]  /*5640*/  VIADD R0, R0, 0x270 ;  /* 0x0000027000007836 */ /* 0x004fe20000000000 */
[----:B------:R-:W-:Y:S01]  /*5650*/  @!PT LDS RZ, [RZ] ;  /* 0x00000000fffff984 */ /* 0x000fe20000000800 */
[----:B------:R-:W-:Y:S01]  /*5660*/  @!PT LDS RZ, [RZ] ;  /* 0x00000000fffff984 */ /* 0x000fe20000000800 */
[----:B------:R-:W-:Y:S01]  /*5670*/  @!PT LDS RZ, [RZ] ;  /* 0x00000000fffff984 */ /* 0x000fe20000000800 */
[----:B------:R-:W-:Y:S01]  /*5680*/  @!PT LDS RZ, [RZ] ;  /* 0x00000000fffff984 */ /* 0x000fe20000000800 */
[----:B------:R2:W-:Y:S06]  /*5690*/  MEMBAR.ALL.CTA ;  /* 0x0000000000007992 */ /* 0x0005ec0000008000 */
[----:B--2---:R-:W2:Y:S01]  /*56a0*/  FENCE.VIEW.ASYNC.S ;  /* 0x00000000000073c6 */ /* 0x004ea20000000000 */
[----:B------:R-:W-:Y:S04]  /*56b0*/  PRMT R0, RZ, 0x654, R0 ;  /* 0x00000654ff007816 */ /* 0x000fe80000000000 */
[----:B--2---:R2:W-:Y:S01]  /*56c0*/  SYNCS.ARRIVE.TRANS64.RED.A1T0 RZ, [R0+URZ], RZ ;  /* 0x000000ff00ff79a7 */ /* 0x0045e200081004ff */
[----:B----4-:R-:W-:Y:S11]  /*56d0*/  LOP3.LUT P3, RZ, R26, 0x1, RZ, 0xc0, !PT ;  /* 0x000000011aff7812 */ /* 0x010ff6000786c0ff */
[----:B------:R-:W-:Y:S02]  /*56e0*/  @!UPT UIADD3 URZ, UPT, UPT, URZ, URZ, URZ ;  /* 0x000000fffffff290 */ /* 0x000fe4000fffe0ff */
[----:B------:R-:W-:Y:S02]  /*56f0*/  @P3 MOV R13, R24 ;  /* 0x00000018000d3202 */ /* 0x000fe40000000f00 */
[----:B------:R-:W-:Y:S01]  /*5700*/  @P3 LOP3.LUT R8, R25, 0xffff, RZ, 0xc0, !PT ;  /* 0x0000ffff19083812 */ /* 0x000fe200078ec0ff */
[----:B--2---:R-:W-:Y:S06]  /*5710*/  @!P0 BRA `(.L_x_117) ;  /* 0x0000000000a48947 */ /* 0x004fec0003800000 */
[----:B-1----:R-:W-:Y:S01]  /*5720*/  IMAD.HI.U32 R35, R22, R7, RZ ;  /* 0x0000000716237227 */ /* 0x002fe200078e00ff */
[----:B------:R-:W-:Y:S02]  /*5730*/  ISETP.NE.AND P0, PT, R6, 0x1, PT ;  /* 0x000000010600780c */ /* 0x000fe40003f05270 */
[----:B------:R-:W-:Y:S01]  /*5740*/  ISETP.NE.AND P2, PT, R40, 0x1, PT ;  /* 0x000000012800780c */ /* 0x000fe20003f45270 */
[----:B---3--:R-:W-:Y:S01]  /*5750*/  IMAD.HI.U32 R34, R19, R16, RZ ;  /* 0x0000001013227227 */ /* 0x008fe200078e00ff */
[----:B------:R-:W-:Y:S02]  /*5760*/  SHF.R.U32.HI R35, RZ, R18, R35 ;  /* 0x00000012ff237219 */ /* 0x000fe40000011623 */
[----:B------:R-:W-:Y:S01]  /*5770*/  ISETP.NE.AND P4, PT, R2, 0x1, PT ;  /* 0x000000010200780c */ /* 0x000fe20003f85270 */
[----:B------:R-:W-:Y:S01]  /*5780*/  IMAD.HI.U32 R36, R13, R16, RZ ;  /* 0x000000100d247227 */ /* 0x000fe200078e00ff */
[----:B------:R-:W-:Y:S02]  /*5790*/  SHF.R.U32.HI R34, RZ, R17, R34 ;  /* 0x00000011ff227219 */ /* 0x000fe40000011622 */
[----:B------:R-:W-:Y:S01]  /*57a0*/  SEL R3, R22, R35, !P0 ;  /* 0x0000002316037207 */ /* 0x000fe20004000000 */
[C---:B------:R-:W-:Y:S01]  /*57b0*/  IMAD.HI.U32 R35, R8.reuse, R7, RZ ;  /* 0x0000000708237227 */ /* 0x040fe200078e00ff */
[----:B------:R-:W-:Y:S02]  /*57c0*/  SEL R11, R19, R34, !P4 ;  /* 0x00000022130b7207 */ /* 0x000fe40006000000 */
[----:B------:R-:W-:Y:S01]  /*57d0*/  SHF.R.U32.HI R36, RZ, R17, R36 ;  /* 0x00000011ff247219 */ /* 0x000fe20000011624 */
[----:B------:R-:W-:Y:S01]  /*57e0*/  IMAD.HI.U32 R38, R3, R4, RZ ;  /* 0x0000000403267227 */ /* 0x000fe200078e00ff */
[----:B------:R-:W-:Y:S03]  /*57f0*/  SHF.R.U32.HI R35, RZ, R18, R35 ;  /* 0x00000012ff237219 */ /* 0x000fe60000011623 */
[----:B------:R-:W-:Y:S01]  /*5800*/  IMAD.HI.U32 R34, R11, R4, RZ ;  /* 0x000000040b227227 */ /* 0x000fe200078e00ff */
[----:B------:R-:W-:Y:S02]  /*5810*/  @P2 SHF.R.U32.HI R3, RZ, R5, R38 ;  /* 0x00000005ff032219 */ /* 0x000fe40000011626 */
[----:B------:R-:W-:Y:S02]  /*5820*/  SEL R9, R8, R35, !P0 ;  /* 0x0000002308097207 */ /* 0x000fe40004000000 */
[----:B------:R-:W-:Y:S01]  /*5830*/  @P2 SHF.R.U32.HI R11, RZ, R5, R34 ;  /* 0x00000005ff0b2219 */ /* 0x000fe20000011622 */
[C---:B------:R-:W-:Y:S01]  /*5840*/  IMAD R10, R40.reuse, R3, RZ ;  /* 0x00000003280a7224 */ /* 0x040fe200078e02ff */
[----:B------:R-:W-:Y:S01]  /*5850*/  SEL R3, R13, R36, !P4 ;  /* 0x000000240d037207 */ /* 0x000fe20006000000 */
[C---:B------:R-:W-:Y:S03]  /*5860*/  IMAD.HI.U32 R14, R9.reuse, R4, RZ ;  /* 0x00000004090e7227 */ /* 0x040fe600078e00ff */
[----:B------:R-:W-:Y:S01]  /*5870*/  ISETP.GE.AND P0, PT, R9, R10, PT ;  /* 0x0000000a0900720c */ /* 0x000fe20003f06270 */
[C---:B------:R-:W-:Y:S01]  /*5880*/  IMAD R12, R40.reuse, R11, RZ ;  /* 0x0000000b280c7224 */ /* 0x040fe200078e02ff */
[-C--:B------:R-:W-:Y:S04]  /*5890*/  SHF.R.U32.HI R14, RZ, R5.reuse, R14 ;  /* 0x00000005ff0e7219 */ /* 0x080fe8000001160e */
[----:B------:R-:W-:Y:S02]  /*58a0*/  ISETP.GE.OR P0, PT, R3, R12, P0 ;  /* 0x0000000c0300720c */ /* 0x000fe40000706670 */
[----:B------:R-:W-:Y:S05]  /*58b0*/  SEL R15, R9, R14, !P2 ;  /* 0x0000000e090f7207 */ /* 0x000fea0005000000 */
[----:B------:R-:W-:Y:S04]  /*58c0*/  IMAD.MOV R14, RZ, RZ, -R15 ;  /* 0x000000ffff0e7224 */ /* 0x000fe800078e0a0f */
[----:B------:R-:W-:Y:S02]  /*58d0*/  IMAD R14, R40, R14, R9 ;  /* 0x0000000e280e7224 */ /* 0x000fe400078e0209 */
[C---:B------:R-:W-:Y:S05]  /*58e0*/  @!P0 IMAD.HI.U32 R10, R3.reuse, R4, RZ ;  /* 0x00000004030a8227 */ /* 0x040fea00078e00ff */
[----:B------:R-:W-:Y:S04]  /*58f0*/  @!P0 SHF.R.U32.HI R10, RZ, R5, R10 ;  /* 0x00000005ff0a8219 */ /* 0x000fe8000001160a */
[----:B------:R-:W-:Y:S01]  /*5900*/  @!P0 SEL R0, R3, R10, !P2 ;  /* 0x0000000a03008207 */ /* 0x000fe20005000000 */
[----:B------:R-:W-:Y:S03]  /*5910*/  IMAD.MOV R10, RZ, RZ, -R3 ;  /* 0x000000ffff0a7224 */ /* 0x000fe600078e0a03 */
[----:B------:R-:W-:Y:S01]  /*5920*/  @!P0 IADD3 R15, PT, PT, R15, -R0, RZ ;  /* 0x800000000f0f8210 */ /* 0x000fe20007ffe0ff */
[----:B------:R-:W-:Y:S01]  /*5930*/  @!P0 IMAD R0, R11, R14, R0 ;  /* 0x0000000e0b008224 */ /* 0x000fe200078e0200 */
[----:B------:R-:W-:Y:S01]  /*5940*/  IADD3 R11, PT, PT, -R9, RZ, RZ ;  /* 0x000000ff090b7210 */ /* 0x000fe20007ffe1ff */
[----:B------:R-:W-:Y:S02]  /*5950*/  IMAD R13, R2, R10, R13 ;  /* 0x0000000a020d7224 */ /* 0x000fe400078e020d */
[----:B------:R-:W-:Y:S02]  /*5960*/  @!P0 IMAD R9, R15, R40, R3 ;  /* 0x000000280f098224 */ /* 0x000fe400078e0203 */
[----:B------:R-:W-:Y:S02]  /*5970*/  @!P0 IMAD.MOV.U32 R3, RZ, RZ, R0 ;  /* 0x000000ffff038224 */ /* 0x000fe400078e0000 */
[----:B------:R-:W-:Y:S02]  /*5980*/  IMAD R8, R6, R11, R8 ;  /* 0x0000000b06087224 */ /* 0x000fe400078e0208 */
[----:B------:R-:W-:Y:S02]  /*5990*/  IMAD R13, R3, R2, R13 ;  /* 0x00000002030d7224 */ /* 0x000fe400078e020d */
[----:B------:R-:W-:Y:S02]  /*59a0*/  IMAD R8, R9, R6, R8 ;  /* 0x0000000609087224 */ /* 0x000fe400078e0208 */
.L_x_117:
[----:B------:R-:W-:Y:S05]  /*59b0*/  BRA.U UP1, `(.L_x_118) ;  /* 0x0000000101107547 */ /* 0x000fea000b800000 */
[----:B------:R-:W-:Y:S04]  /*59c0*/  MOV R0, UR6 ;  /* 0x0000000600007c02 */ /* 0x000fe80008000f00 */
[----:B------:R-:W-:Y:S04]  /*59d0*/  SHF.L.U32 R3, R0, 0x1f, RZ ;  /* 0x0000001f00037819 */ /* 0x000fe800000006ff */
[----:B------:R-:W2:Y:S02]  /*59e0*/  SYNCS.PHASECHK.TRANS64.TRYWAIT P0, [UR7+0x258], R3 ;  /* 0x00025803ff0075a7 */ /* 0x000ea40008001107 */
[----:B--2---:R-:W-:Y:S05]  /*59f0*/  @!P0 BRA `(.L_x_119) ;  /* 0x0000006400788947 */ /* 0x004fea0003800000 */
.L_x_118:
[----:B------:R-:W-:Y:S02]  /*5a00*/  R2UR UR42, R20 ;  /* 0x00000000142a72ca */ /* 0x000fe400000e0000 */
[----:B------:R-:W-:Y:S02]  /*5a10*/  R2UR UR43, R21 ;  /* 0x00000000152b72ca */ /* 0x000fe400000e0000 */
[----:B------:R-:W-:Y:S02]  /*5a20*/  ISETP.NE.U32.AND P2, PT, RZ, UR4, PT ;  /* 0x00000004ff007c0c */ /* 0x000fe4000bf45070 */
[----:B------:R-:W-:Y:S02]  /*5a30*/  SHF.L.U32 R12, R31, 0x1f, RZ ;  /* 0x0000001f1f0c7819 */ /* 0x000fe400000006ff */
[----:B------:R-:W-:Y:S05]  /*5a40*/  ISETP.NE.AND.EX P2, PT, RZ, UR5, PT, P2 ;  /* 0x00000005ff007c0c */ /* 0x000fea000bf45320 */
[----:B------:R-:W-:Y:S02]  /*5a50*/  USHF.L.U32 UR42, UR42, 0x8, URZ ;  /* 0x000000082a2a7899 */ /* 0x000fe400080006ff */
[----:B------:R-:W-:Y:S01]  /*5a60*/  USHF.L.U32 UR43, UR43, 0x6, URZ ;  /* 0x000000062b2b7899 */ /* 0x000fe200080006ff */
[----:B------:R-:W-:Y:S11]  /*5a70*/  BRA.U !UP4, `(.L_x_120) ;  /* 0x000000010c347547 */ /* 0x000ff6000b800000 */
[----:B------:R-:W-:Y:S01]  /*5a80*/  UPLOP3.LUT UP0, UPT, UPT, UPT, UP3, 0x80, 0x8 ;  /* 0x000000000008789c */ /* 0x000fe20003f0f030 */
[----:B--2---:R-:W-:Y:S02]  /*5a90*/  HFMA2 R0, -RZ, RZ, 0, 5.9604644775390625e-08 ;  /* 0x00000001ff007431 */ /* 0x004fe400000001ff */
[----:B------:R-:W-:Y:S03]  /*5aa0*/  IMAD.MOV.U32 R91, RZ, RZ, 0x1 ;  /* 0x00000001ff5b7424 */ /* 0x000fe600078e00ff */
[----:B------:R-:W-:Y:S05]  /*5ab0*/  PLOP3.LUT P0, PT, PT, PT, UP0, 0x80, 0x8 ;  /* 0x000000000008781c */ /* 0x000fea0003f0f008 */
[----:B------:R-:W2:Y:S01]  /*5ac0*/  @UP0 LDCU.64 UR10, c[0x0][0x888] ;  /* 0x00011100ff0a07ac */ /* 0x000ea20008000a00 */
[----:B------:R-:W-:Y:S07]  /*5ad0*/  @UP0 UIMAD UR8, UR36, UR4, URZ ;  /* 0x00000004240802a4 */ /* 0x000fee000f8e02ff */
[----:B------:R-:W-:Y:S01]  /*5ae0*/  @!P0 PRMT R91, R0, 0x7610, R91 ;  /* 0x00007610005b8816 */ /* 0x000fe2000000005b */
[----:B--2---:R-:W-:Y:S03]  /*5af0*/  @UP0 UIMAD.WIDE UR10, UR8, 0x4, UR10 ;  /* 0x00000004080a08a5 */ /* 0x004fe6000f8e020a */
[----:B------:R-:W2:Y:S03]  /*5b00*/  @!UP0 LDCU UR8, c[0x0][0x880] ;  /* 0x00011000ff0887ac */ /* 0x000ea60008000800 */
[----:B------:R-:W-:Y:S01]  /*5b10*/  IMAD.U32 R10, RZ, RZ, UR10 ;  /* 0x0000000aff0a7e24 */ /* 0x000fe2000f8e00ff */
[----:B------:R-:W-:Y:S05]  /*5b20*/  MOV R11, UR11 ;  /* 0x0000000b000b7c02 */ /* 0x000fea0008000f00 */
[----:B-----5:R4:W5:Y:S02]  /*5b30*/  @P0 LDG.E R50, desc[UR46][R10.64] ;  /* 0x0000002e0a320981 */ /* 0x020964000c1e1900 */
[----:B--2-4-:R-:W-:Y:S07]  /*5b40*/  @!P0 IMAD.U32 R50, RZ, RZ, UR8 ;  /* 0x00000008ff328e24 */ /* 0x014fee000f8e00ff */
.L_x_120:
[----:B-----5:R-:W-:Y:S01]  /*5b50*/  @!P2 ISETP.EQ.AND P0, PT, R50, RZ, PT ;  /* 0x000000ff3200a20c */ /* 0x020fe20003f02270 */
[----:B------:R-:W-:Y:S01]  /*5b60*/  @!UPT UIADD3 URZ, UPT, UPT, URZ, URZ, URZ ;  /* 0x000000fffffff290 */ /* 0x000fe2000fffe0ff */
[----:B------:R-:W-:Y:S11]  /*5b70*/  @!P2 BRA `(.L_x_121) ;  /* 0x000000000014a947 */ /* 0x000ff60003800000 */
[----:B------:R-:W-:Y:S02]  /*5b80*/  LOP3.LUT P2, RZ, R91, 0xff, RZ, 0xc0, !PT ;  /* 0x000000ff5bff7812 */ /* 0x000fe4000784c0ff */
[----:B------:R-:W-:Y:S04]  /*5b90*/  PLOP3.LUT P0, PT, PT, PT, UP0, 0x80, 0x8 ;  /* 0x000000000008781c */ /* 0x000fe80003f0f008 */
[----:B------:R-:W-:Y:S07]  /*5ba0*/  PLOP3.LUT P0, PT, P0, PT, PT, 0x8, 0x80 ;  /* 0x000000000080781c */ /* 0x000fee000070e170 */
[----:B------:R-:W-:Y:S11]  /*5bb0*/  @P2 ISETP.EQ.AND P0, PT, R50, RZ, PT ;  /* 0x000000ff3200220c */ /* 0x000ff60003f02270 */
[----:B------:R-:W-:Y:S02]  /*5bc0*/  @!UPT UIADD3 URZ, UPT, UPT, URZ, URZ, URZ ;  /* 0x000000fffffff290 */ /* 0x000fe4000fffe0ff */
.L_x_121:
[----:B------:R-:W4:Y:S01]  /*5bd0*/  SYNCS.PHASECHK.TRANS64.TRYWAIT P2, [UR7+0x230], R12 ;  /* 0x0002300cff0075a7 */ /* 0x000f220008041107 */
[----:B------:R-:W-:Y:S04]  /*5be0*/  ELECT P4, URZ, PT ;  /* 0x0000000000ff782f */ /* 0x000fe80003880000 */
[----:B------:R-:W-:Y:S11]  /*5bf0*/  PLOP3.LUT P4, PT, P0, P4, PT, 0xf2, 0x2f ;  /* 0x00000000002f781c */ /* 0x000ff60000789e72 */
[----:B------:R-:W-:Y:S02]  /*5c00*/  @!UPT UIADD3 URZ, UPT, UPT, URZ, URZ, URZ ;  /* 0x000000fffffff290 */ /* 0x000fe4000fffe0ff */
[----:B-1----:R-:W-:Y:S05]  /*5c10*/  @!P4 IADD3 R9, P0, PT, R32, 0x580, RZ ;  /* 0x000005802009c810 */ /* 0x002fea0007f1e0ff */
[----:B--2---:R-:W-:Y:S01]  /*5c20*/  @!P4 IMAD.X R0, RZ, RZ, R33, P0 ;  /* 0x000000ffff00c224 */ /* 0x004fe200000e0621 */
[----:B----4-:R-:W-:Y:S07]  /*5c30*/  @!P2 BRA `(.L_x_122) ;  /* 0x000000640000a947 */ /* 0x010fee0003800000 */
.L_x_264:
[----:B------:R-:W-:Y:S01]  /*5c40*/  @!P4 R2UR UR9, R9 ;  /* 0x000000000909c2ca */ /* 0x000fe200000e0000 */
[----:B------:R-:W-:Y:S01]  /*5c50*/  VOTEU.ALL UP1, P4 ;  /* 0x0000000000ff7886 */ /* 0x000fe20002020000 */
[----:B------:R-:W-:Y:S01]  /*5c60*/  @!P4 R2UR UR8, R0 ;  /* 0x000000000008c2ca */ /* 0x000fe200000e0000 */
[----:B------:R-:W-:Y:S01]  /*5c70*/  VOTEU.ALL UP2, P4 ;  /* 0x0000000000ff7886 */ /* 0x000fe20002040000 */
[----:B------:R-:W-:Y:S01]  /*5c80*/  UMOV UR16, 0x0 ;  /* 0x0000000000107882 */ /* 0x000fe20000000000 */
[----:B------:R-:W-:Y:S01]  /*5c90*/  UMOV UR17, 0x10000000 ;  /* 0x1000000000117882 */ /* 0x000fe20000000000 */
[----:B------:R-:W-:Y:S01]  /*5ca0*/  @!UP1 UIADD3 UR40, UPT, UPT, UR7, 0x400, URZ ;  /* 0x0000040007289890 */ /* 0x000fe2000fffe0ff */
[----:B------:R-:W-:Y:S01]  /*5cb0*/  @!P4 IMAD.MOV.U32 R0, RZ, RZ, 0x1000 ;  /* 0x00001000ff00c424 */ /* 0x000fe200078e00ff */
[----:B------:R-:W-:Y:S01]  /*5cc0*/  UMOV UR44, UR36 ;  /* 0x00000024002c7c82 */ /* 0x000fe20008000000 */
[----:B------:R-:W-:Y:S01]  /*5cd0*/  @!UP1 UIADD3 UR10, UPT, UPT, UR42, 0x80, URZ ;  /* 0x000000802a0a9890 */ /* 0x000fe2000fffe0ff */
[----:B------:R-:W-:Y:S01]  /*5ce0*/  @!P4 IADD3 R9, P0, PT, R32, 0x580, RZ ;  /* 0x000005802009c810 */ /* 0x000fe20007f1e0ff */
[----:B------:R-:W-:Y:S01]  /*5cf0*/  UMOV UR11, UR43 ;  /* 0x0000002b000b7c82 */ /* 0x000fe20008000000 */
[----:B------:R-:W-:Y:S01]  /*5d00*/  UMOV UR12, UR36 ;  /* 0x00000024000c7c82 */ /* 0x000fe20008000000 */
[----:B------:R-:W-:Y:S01]  /*5d10*/  IMAD.U32 R10, RZ, RZ, UR9 ;  /* 0x00000009ff0a7e24 */ /* 0x000fe2000f8e00ff */
[----:B------:R-:W-:Y:S01]  /*5d20*/  UMOV UR9, UR41 ;  /* 0x0000002900097c82 */ /* 0x000fe20008000000 */
[----:B------:R-:W-:Y:S01]  /*5d30*/  IMAD.U32 R11, RZ, RZ, UR8 ;  /* 0x00000008ff0b7e24 */ /* 0x000fe2000f8e00ff */
[----:B------:R-:W-:Y:S02]  /*5d40*/  @!UP1 UIADD3 UR8, UPT, UPT, UR7, 0xc00, URZ ;  /* 0x00000c0007089890 */ /* 0x000fe4000fffe0ff */
[----:B------:R-:W-:Y:S01]  /*5d50*/  @!P4 R2UR UR18, R10 ;  /* 0x000000000a12c2ca */ /* 0x000fe200000e0000 */
[----:B------:R-:W-:Y:S01]  /*5d60*/  VOTEU.ALL UP1, P4 ;  /* 0x0000000000ff7886 */ /* 0x000fe20002020000 */
[----:B------:R-:W-:Y:S01]  /*5d70*/  @!P4 R2UR UR19, R11 ;  /* 0x000000000b13c2ca */ /* 0x000fe200000e0000 */
[----:B------:R-:W-:Y:S11]  /*5d80*/  UPRMT UR14, UR37, 0x654, UR41 ;  /* 0x00000654250e7896 */ /* 0x000ff60008000029 */
[----:B------:R-:W-:Y:S01]  /*5d90*/  @!UPT UIADD3 URZ, UPT, UPT, URZ, URZ, URZ ;  /* 0x000000fffffff290 */ /* 0x000fe2000fffe0ff */
[----:B------:R2:W-:Y:S01]  /*5da0*/  @!UP2 UTMALDG.3D [UR40], [UR18], desc[UR16] ;  /* 0x000010281200a5b4 */ /* 0x0005e20008011000 */
[----:B------:R2:W-:Y:S01]  /*5db0*/  @!UP1 UTMALDG.3D [UR8], [UR18], desc[UR16] ;  /* 0x00001008120095b4 */ /* 0x0005e20008011000 */
[----:B------:R4:W-:Y:S01]  /*5dc0*/  @!P4 SYNCS.ARRIVE.TRANS64.RED.A0TR RZ, [UR7+0x210], R0 ;  /* 0x00021000ffffc9a7 */ /* 0x0009e20008300407 */
[----:B------:R-:W-:Y:S01]  /*5dd0*/  SYNCS.ARRIVE.TRANS64.RED.A1T0 RZ, [UR14], RZ ;  /* 0x000000ffffff79a7 */ /* 0x000fe2000810040e */
[----:B----4-:R-:W-:Y:S01]  /*5de0*/  @!P4 IMAD.X R0, RZ, RZ, R33, P0 ;  /* 0x000000ffff00c224 */ /* 0x010fe200000e0621 */
[----:B------:R-:W4:Y:S02]  /*5df0*/  SYNCS.PHASECHK.TRANS64.TRYWAIT P2, [UR7+0x238], R12 ;  /* 0x0002380cff0075a7 */ /* 0x000f240008041107 */
[----:B--2-4-:R-:W-:Y:S05]  /*5e00*/  @!P2 BRA `(.L_x_123) ;  /* 0x0000006000a4a947 */ /* 0x014fea0003800000 */
.L_x_266:
        /* <DEDUP_REMOVED lines=8> */
[----:B------:R-:W-:Y:S01]  /*5e90*/  @!UP1 UIADD3 UR32, UPT, UPT, UR7, 0x1400, URZ ;  /* 0x0000140007209890 */ /* 0x000fe2000fffe0ff */
[----:B------:R-:W-:Y:S01]  /*5ea0*/  @!P4 IADD3 R21, P0, PT, R32, 0x580, RZ ;  /* 0x000005802015c810 */ /* 0x000fe20007f1e0ff */
[----:B------:R-:W-:Y:S01]  /*5eb0*/  UMOV UR35, UR43 ;  /* 0x0000002b00237c82 */ /* 0x000fe20008000000 */
[----:B------:R-:W-:Y:S02]  /*5ec0*/  @!UP1 UIADD3 UR10, UPT, UPT, UR42, 0xa0, URZ ;  /* 0x000000a02a0a9890 */ /* 0x000fe4000fffe0ff */
[----:B------:R-:W-:Y:S01]  /*5ed0*/  IMAD.U32 R10, RZ, RZ, UR9 ;  /* 0x00000009ff0a7e24 */ /* 0x000fe2000f8e00ff */
[----:B------:R-:W-:Y:S01]  /*5ee0*/  UMOV UR9, UR33 ;  /* 0x0000002100097c82 */ /* 0x000fe20008000000 */
[----:B------:R-:W-:Y:S01]  /*5ef0*/  IMAD.U32 R11, RZ, RZ, UR8 ;  /* 0x00000008ff0b7e24 */ /* 0x000fe2000f8e00ff */
[----:B------:R-:W-:Y:S01]  /*5f00*/  @!UP1 UIADD3 UR8, UPT, UPT, UR7, 0x1c00, URZ ;  /* 0x00001c0007089890 */ /* 0x000fe2000fffe0ff */
[----:B------:R-:W-:Y:S01]  /*5f10*/  @!P4 IMAD.X R20, RZ, RZ, R33, P0 ;  /* 0x000000ffff14c224 */ /* 0x000fe200000e0621 */
[----:B------:R-:W-:Y:S01]  /*5f20*/  @!P4 R2UR UR18, R10 ;  /* 0x000000000a12c2ca */ /* 0x000fe200000e0000 */
[----:B------:R-:W-:Y:S01]  /*5f30*/  VOTEU.ALL UP1, P4 ;  /* 0x0000000000ff7886 */ /* 0x000fe20002020000 */
[----:B------:R-:W-:Y:S01]  /*5f40*/  @!P4 R2UR UR19, R11 ;  /* 0x000000000b13c2ca */ /* 0x000fe200000e0000 */
[----:B------:R-:W-:Y:S01]  /*5f50*/  UMOV UR11, UR43 ;  /* 0x0000002b000b7c82 */ /* 0x000fe20008000000 */
[----:B------:R-:W-:Y:S01]  /*5f60*/  UMOV UR12, UR36 ;  /* 0x00000024000c7c82 */ /* 0x000fe20008000000 */
[----:B------:R-:W-:Y:S10]  /*5f70*/  UPRMT UR14, UR37, 0x654, UR33 ;  /* 0x00000654250e7896 */ /* 0x000ff40008000021 */
[----:B------:R2:W-:Y:S01]  /*5f80*/  @!UP2 UTMALDG.3D [UR32], [UR18], desc[UR16] ;  /* 0x000010201200a5b4 */ /* 0x0005e20008011000 */
[----:B------:R2:W-:Y:S01]  /*5f90*/  @!UP1 UTMALDG.3D [UR8], [UR18], desc[UR16] ;  /* 0x00001008120095b4 */ /* 0x0005e20008011000 */
[----:B------:R2:W-:Y:S01]  /*5fa0*/  @!P4 SYNCS.ARRIVE.TRANS64.RED.A0TR RZ, [UR7+0x218], R0 ;  /* 0x00021800ffffc9a7 */ /* 0x0005e20008300407 */
[----:B------:R-:W-:Y:S01]  /*5fb0*/  SYNCS.ARRIVE.TRANS64.RED.A1T0 RZ, [UR14], RZ ;  /* 0x000000ffffff79a7 */ /* 0x000fe2000810040e */
[----:B------:R-:W4:Y:S02]  /*5fc0*/  SYNCS.PHASECHK.TRANS64.TRYWAIT P2, [UR7+0x240], R12 ;  /* 0x0002400cff0075a7 */ /* 0x000f240008041107 */
[----:B--2-4-:R-:W-:Y:S05]  /*5fd0*/  @!P2 BRA `(.L_x_124) ;  /* 0x000000600048a947 */ /* 0x014fea0003800000 */
.L_x_268:
[----:B------:R-:W2:Y:S01]  /*5fe0*/  LDC.64 R14, c[0x0][0xb10] ;  /* 0x0002c400ff0e7b82 */ /* 0x000ea20000000a00 */
[----:B------:R-:W-:Y:S01]  /*5ff0*/  @!P4 R2UR UR9, R21 ;  /* 0x000000001509c2ca */ /* 0x000fe200000e0000 */
[----:B------:R-:W-:Y:S01]  /*6000*/  VOTEU.ALL UP1, P4 ;  /* 0x0000000000ff7886 */ /* 0x000fe20002020000 */
[----:B------:R-:W-:Y:S01]  /*6010*/  @!P4 R2UR UR8, R20 ;  /* 0x000000001408c2ca */ /* 0x000fe200000e0000 */
[----:B------:R-:W-:Y:S01]  /*6020*/  VOTEU.ALL UP2, P4 ;  /* 0x0000000000ff7886 */ /* 0x000fe20002040000 */
[----:B------:R-:W-:Y:S03]  /*6030*/  UMOV UR16, 0x0 ;  /* 0x0000000000107882 */ /* 0x000fe60000000000 */
[----:B------:R-:W4:Y:S01]  /*6040*/  LDC.64 R10, c[0x0][0xb18] ;  /* 0x0002c600ff0a7b82 */ /* 0x000f220000000a00 */
[----:B------:R-:W-:Y:S01]  /*6050*/  @!UP1 UIADD3 UR26, UPT, UPT, UR42, 0x40, URZ ;  /* 0x000000402a1a9890 */ /* 0x000fe2000fffe0ff */
[----:B------:R-:W-:Y:S01]  /*6060*/  @P3 SHF.R.U32.HI R28, RZ, 0x10, R25 ;  /* 0x00000010ff1c3819 */ /* 0x000fe20000011619 */
[----:B------:R-:W-:Y:S01]  /*6070*/  @!UP1 UIADD3 UR24, UPT, UPT, UR7, 0x2400, URZ ;  /* 0x0000240007189890 */ /* 0x000fe2000fffe0ff */
[----:B------:R-:W-:Y:S01]  /*6080*/  VIADD R30, R30, 0x1 ;  /* 0x000000011e1e7836 */ /* 0x000fe20000000000 */
[----:B------:R-:W-:Y:S03]  /*6090*/  UMOV UR17, 0x10000000 ;  /* 0x1000000000117882 */ /* 0x000fe60000000000 */
[----:B------:R-:W5:Y:S01]  /*60a0*/  @!P1 LDC R0, c[0x0][0xb20] ;  /* 0x0002c800ff009b82 */ /* 0x000f620000000800 */
[----:B------:R-:W-:Y:S01]  /*60b0*/  UMOV UR27, UR43 ;  /* 0x0000002b001b7c82 */ /* 0x000fe20008000000 */
[----:B------:R-:W-:Y:S01]  /*60c0*/  IMAD.U32 R20, RZ, RZ, UR9 ;  /* 0x00000009ff147e24 */ /* 0x000fe2000f8e00ff */
[----:B------:R-:W-:Y:S05]  /*60d0*/  UMOV UR28, UR36 ;  /* 0x00000024001c7c82 */ /* 0x000fea0008000000 */
[----:B-1----:R-:W1:Y:S01]  /*60e0*/  @!P1 LDC R3, c[0x0][0xb0c] ;  /* 0x0002c300ff039b82 */ /* 0x002e620000000800 */
[----:B------:R-:W-:Y:S01]  /*60f0*/  IMAD.U32 R21, RZ, RZ, UR8 ;  /* 0x00000008ff157e24 */ /* 0x000fe2000f8e00ff */
[----:B------:R-:W-:Y:S01]  /*6100*/  @!UP1 UIADD3 UR10, UPT, UPT, UR42, 0xc0, URZ ;  /* 0x000000c02a0a9890 */ /* 0x000fe2000fffe0ff */
[----:B------:R-:W-:Y:S01]  /*6110*/  @!P4 R2UR UR18, R20 ;  /* 0x000000001412c2ca */ /* 0x000fe200000e0000 */
[----:B------:R-:W-:Y:S01]  /*6120*/  @!UP1 UIADD3 UR8, UPT, UPT, UR7, 0x2c00, URZ ;  /* 0x00002c0007089890 */ /* 0x000fe2000fffe0ff */
[----:B------:R-:W-:Y:S01]  /*6130*/  @!P4 IMAD.MOV.U32 R20, RZ, RZ, 0x1000 ;  /* 0x00001000ff14c424 */ /* 0x000fe200078e00ff */
[----:B------:R-:W-:Y:S01]  /*6140*/  @!P4 R2UR UR19, R21 ;  /* 0x000000001513c2ca */ /* 0x000fe200000e0000 */
[----:B------:R-:W-:Y:S01]  /*6150*/  VOTEU.ALL UP1, P4 ;  /* 0x0000000000ff7886 */ /* 0x000fe20002020000 */
[----:B------:R-:W-:Y:S01]  /*6160*/  UMOV UR9, UR25 ;  /* 0x0000001900097c82 */ /* 0x000fe20008000000 */
[----:B------:R-:W-:Y:S01]  /*6170*/  UMOV UR11, UR43 ;  /* 0x0000002b000b7c82 */ /* 0x000fe20008000000 */
[----:B------:R-:W-:Y:S01]  /*6180*/  UMOV UR12, UR36 ;  /* 0x00000024000c7c82 */ /* 0x000fe20008000000 */
[----:B------:R-:W-:Y:S08]  /*6190*/  UPRMT UR14, UR37, 0x654, UR25 ;  /* 0x00000654250e7896 */ /* 0x000ff00008000019 */
[----:B------:R1:W-:Y:S02]  /*61a0*/  @!UP2 UTMALDG.3D [UR24], [UR18], desc[UR16] ;  /* 0x000010181200a5b4 */ /* 0x0003e40008011000 */
[----:B-1----:R-:W-:Y:S01]  /*61b0*/  @!P1 ISETP.NE.AND P2, PT, R3, 0x1, PT ;  /* 0x000000010300980c */ /* 0x002fe20003f45270 */
[C---:B--2---:R-:W-:Y:S01]  /*61c0*/  @!P1 IMAD.HI.U32 R14, R13.reuse, R14, RZ ;  /* 0x0000000e0d0e9227 */ /* 0x044fe200078e00ff */
[----:B----4-:R-:W-:Y:S01]  /*61d0*/  @!P1 ISETP.NE.AND P0, PT, R10, 0x1, PT ;  /* 0x000000010a00980c */ /* 0x010fe20003f05270 */
[----:B------:R1:W-:Y:S01]  /*61e0*/  @!UP1 UTMALDG.3D [UR8], [UR18], desc[UR16] ;  /* 0x00001008120095b4 */ /* 0x0003e20008011000 */
[----:B------:R1:W-:Y:S01]  /*61f0*/  @!P4 SYNCS.ARRIVE.TRANS64.RED.A0TR RZ, [UR7+0x220], R20 ;  /* 0x00022014ffffc9a7 */ /* 0x0003e20008300407 */
[C---:B------:R-:W-:Y:S01]  /*6200*/  @!P1 IMAD.HI.U32 R11, R8.reuse, R11, RZ ;  /* 0x0000000b080b9227 */ /* 0x040fe200078e00ff */
[----:B------:R-:W-:Y:S04]  /*6210*/  @!P1 SHF.R.U32.HI R14, RZ, R15, R14 ;  /* 0x0000000fff0e9219 */ /* 0x000fe8000001160e */
[----:B-----5:R-:W-:Y:S02]  /*6220*/  @!P1 SHF.R.U32.HI R9, RZ, R0, R11 ;  /* 0x00000000ff099219 */ /* 0x020fe4000001160b */
[----:B------:R-:W-:Y:S02]  /*6230*/  @!P1 SEL R14, R13, R14, !P2 ;  /* 0x0000000e0d0e9207 */ /* 0x000fe40005000000 */
[----:B------:R-:W-:Y:S05]  /*6240*/  @!P1 SEL R9, R8, R9, !P0 ;  /* 0x0000000908099207 */ /* 0x000fea0004000000 */
[----:B------:R-:W-:Y:S01]  /*6250*/  @!P1 IMAD.IADD R0, R9, 0x1, -R14 ;  /* 0x0000000109009824 */ /* 0x000fe200078e0a0e */
[----:B------:R-:W-:Y:S01]  /*6260*/  SYNCS.ARRIVE.TRANS64.RED.A1T0 RZ, [UR14], RZ ;  /* 0x000000ffffff79a7 */ /* 0x000fe2000810040e */
[----:B------:R-:W-:Y:S02]  /*6270*/  @!P1 IMAD.IADD R9, R14, 0x1, -R9 ;  /* 0x000000010e099824 */ /* 0x000fe400078e0a09 */
[----:B------:R-:W-:Y:S02]  /*6280*/  @!P1 IMAD R13, R0, R3, R13 ;  /* 0x00000003000d9224 */ /* 0x000fe400078e020d */
[----:B------:R-:W-:Y:S01]  /*6290*/  @!P1 IMAD R8, R9, R10, R8 ;  /* 0x0000000a09089224 */ /* 0x000fe200078e0208 */
[----:B------:R-:W2:Y:S02]  /*62a0*/  SYNCS.PHASECHK.TRANS64.TRYWAIT P5, [UR7+0x248], R12 ;  /* 0x0002480cff0075a7 */ /* 0x000ea400080a1107 */
[----:B-12---:R-:W-:Y:S05]  /*62b0*/  @!P5 BRA `(.L_x_125) ;  /* 0x0000005c00a8d947 */ /* 0x006fea0003800000 */
.L_x_270:
[----:B-1----:R-:W-:Y:S01]  /*62c0*/  @!P4 IADD3 R3, P0, PT, R32, 0x580, RZ ;  /* 0x000005802003c810 */ /* 0x002fe20007f1e0ff */
[----:B------:R-:W-:Y:S01]  /*62d0*/  VOTEU.ALL UP1, P4 ;  /* 0x0000000000ff7886 */ /* 0x000fe20002020000 */
[----:B------:R-:W-:Y:S01]  /*62e0*/  VOTEU.ALL UP2, P4 ;  /* 0x0000000000ff7886 */ /* 0x000fe20002040000 */
[----:B------:R-:W-:Y:S01]  /*62f0*/  UMOV UR14, 0x0 ;  /* 0x00000000000e7882 */ /* 0x000fe20000000000 */
[----:B------:R-:W-:Y:S01]  /*6300*/  @!P4 R2UR UR9, R3 ;  /* 0x000000000309c2ca */ /* 0x000fe200000e0000 */
[----:B------:R-:W-:Y:S01]  /*6310*/  @!P4 IMAD.X R0, RZ, RZ, R33, P0 ;  /* 0x000000ffff00c224 */ /* 0x000fe200000e0621 */
[----:B------:R-:W-:Y:S01]  /*6320*/  @!UP1 UIADD3 UR17, UPT, UPT, UR7, 0x228, URZ ;  /* 0x0000022807119890 */ /* 0x000fe2000fffe0ff */
[----:B------:R-:W-:Y:S01]  /*6330*/  ISETP.NE.AND P0, PT, R30, 0x2, PT ;  /* 0x000000021e00780c */ /* 0x000fe20003f05270 */
[----:B------:R-:W-:Y:S01]  /*6340*/  @!UP1 UIADD3 UR18, UPT, UPT, UR42, 0x60, URZ ;  /* 0x000000602a129890 */ /* 0x000fe2000fffe0ff */
[----:B------:R-:W-:Y:S01]  /*6350*/  LOP3.LUT R31, R31, 0x1, RZ, 0x3c, !PT ;  /* 0x000000011f1f7812 */ /* 0x000fe200078e3cff */
[----:B------:R-:W-:Y:S01]  /*6360*/  @!UP1 UIADD3 UR16, UPT, UPT, UR7, 0x3400, URZ ;  /* 0x0000340007109890 */ /* 0x000fe2000fffe0ff */
[----:B------:R-:W-:Y:S01]  /*6370*/  @!P4 R2UR UR8, R0 ;  /* 0x000000000008c2ca */ /* 0x000fe200000e0000 */
[----:B------:R-:W-:Y:S01]  /*6380*/  UMOV UR15, 0x10000000 ;  /* 0x10000000000f7882 */ /* 0x000fe20000000000 */
[----:B------:R-:W-:Y:S01]  /*6390*/  UMOV UR19, UR43 ;  /* 0x0000002b00137c82 */ /* 0x000fe20008000000 */
[----:B------:R-:W-:Y:S01]  /*63a0*/  UMOV UR20, UR36 ;  /* 0x0000002400147c82 */ /* 0x000fe20008000000 */
[----:B------:R-:W-:Y:S01]  /*63b0*/  @!UP1 UIADD3 UR10, UPT, UPT, UR42, 0xe0, URZ ;  /* 0x000000e02a0a9890 */ /* 0x000fe2000fffe0ff */
[----:B------:R-:W-:Y:S01]  /*63c0*/  SEL R0, RZ, 0x1, P0 ;  /* 0x00000001ff007807 */ /* 0x000fe20000000000 */
[----:B------:R-:W-:Y:S01]  /*63d0*/  IMAD.U32 R10, RZ, RZ, UR9 ;  /* 0x00000009ff0a7e24 */ /* 0x000fe2000f8e00ff */
[----:B------:R-:W-:Y:S01]  /*63e0*/  UMOV UR11, UR43 ;  /* 0x0000002b000b7c82 */ /* 0x000fe20008000000 */
[----:B------:R-:W-:Y:S01]  /*63f0*/  UMOV UR12, UR36 ;  /* 0x00000024000c7c82 */ /* 0x000fe20008000000 */
[----:B------:R-:W-:Y:S01]  /*6400*/  UMOV UR9, UR17 ;  /* 0x0000001100097c82 */ /* 0x000fe20008000000 */
[----:B------:R-:W-:Y:S01]  /*6410*/  @P3 R2UR UR36, R28 ;  /* 0x000000001c2432ca */ /* 0x000fe200000e0000 */
[----:B------:R-:W-:Y:S01]  /*6420*/  IMAD.IADD R20, R8, 0x1, R83 ;  /* 0x0000000108147824 */ /* 0x000fe200078e0253 */
[----:B------:R-:W-:Y:S01]  /*6430*/  @!P4 R2UR UR22, R10 ;  /* 0x000000000a16c2ca */ /* 0x000fe200000e0000 */
[----:B------:R-:W-:Y:S01]  /*6440*/  IMAD.U32 R11, RZ, RZ, UR8 ;  /* 0x00000008ff0b7e24 */ /* 0x000fe2000f8e00ff */
[----:B------:R-:W-:Y:S01]  /*6450*/  @!UP1 UIADD3 UR8, UPT, UPT, UR7, 0x3c00, URZ ;  /* 0x00003c0007089890 */ /* 0x000fe2000fffe0ff */
[----:B------:R-:W-:Y:S01]  /*6460*/  LOP3.LUT R29, R29, R0, RZ, 0x3c, !PT ;  /* 0x000000001d1d7212 */ /* 0x000fe200078e3cff */
[----:B------:R-:W-:Y:S01]  /*6470*/  VOTEU.ALL UP1, P4 ;  /* 0x0000000000ff7886 */ /* 0x000fe20002020000 */
[----:B------:R-:W-:Y:S01]  /*6480*/  IMAD.IADD R21, R13, 0x1, R90 ;  /* 0x000000010d157824 */ /* 0x000fe200078e025a */
[----:B------:R-:W-:Y:S02]  /*6490*/  @!P4 R2UR UR23, R11 ;  /* 0x000000000b17c2ca */ /* 0x000fe400000e0000 */
[----:B------:R-:W-:Y:S11]  /*64a0*/  SEL R30, R30, RZ, P0 ;  /* 0x000000ff1e1e7207 */ /* 0x000ff60000000000 */
[----:B------:R2:W-:Y:S01]  /*64b0*/  @!UP2 UTMALDG.3D [UR16], [UR22], desc[UR14] ;  /* 0x00000e101600a5b4 */ /* 0x0005e20008011000 */
[----:B------:R2:W-:Y:S01]  /*64c0*/  @!UP1 UTMALDG.3D [UR8], [UR22], desc[UR14] ;  /* 0x00000e08160095b4 */ /* 0x0005e20008011000 */
[----:B------:R2:W-:Y:S01]  /*64d0*/  @!P4 SYNCS.ARRIVE.TRANS64.RED.A0TR RZ, [UR7+0x228], R23 ;  /* 0x00022817ffffc9a7 */ /* 0x0005e20008300407 */
[----:B------:R-:W-:Y:S01]  /*64e0*/  UPLOP3.LUT UP1, UPT, UPT, UPT, UPT, 0x80, 0x8 ;  /* 0x000000000008789c */ /* 0x000fe20003f2f070 */
[----:B------:R-:W-:Y:S01]  /*64f0*/  SYNCS.ARRIVE.TRANS64.RED.A1T0 RZ, [UR13], RZ ;  /* 0x000000ffffff79a7 */ /* 0x000fe2000810040d */
[----:B------:R-:W-:Y:S09]  /*6500*/  @P3 BRA `(.L_x_126) ;  /* 0xfffffff000303947 */ /* 0x000ff2000383ffff */
[----:B------:R-:W-:-:S04]  /*6510*/  SHF.L.U32 R3, R31, 0x1f, RZ ;  /* 0x0000001f1f037819 */ /* 0x000fc800000006ff */
[----:B------:R-:W1:Y:S02]  /*6520*/  SYNCS.PHASECHK.TRANS64.TRYWAIT P0, [UR7+0x230], R3 ;  /* 0x00023003ff0075a7 */ /* 0x000e640008001107 */
[----:B-1----:R-:W-:Y:S05]  /*6530*/  @!P0 BRA `(.L_x_127) ;  /* 0x0000005c00208947 */ /* 0x002fea0003800000 */
.L_x_272:
[----:B------:R-:W4:Y:S02]  /*6540*/  SYNCS.PHASECHK.TRANS64.TRYWAIT P0, [UR7+0x238], R3 ;  /* 0x00023803ff0075a7 */ /* 0x000f240008001107 */
[----:B----4-:R-:W-:Y:S05]  /*6550*/  @!P0 BRA `(.L_x_128) ;  /* 0x0000005c00308947 */ /* 0x010fea0003800000 */
.L_x_274:
[----:B------:R-:W4:Y:S02]  /*6560*/  SYNCS.PHASECHK.TRANS64.TRYWAIT P0, [UR7+0x240], R3 ;  /* 0x00024003ff0075a7 */ /* 0x000f240008001107 */
[----:B----4-:R-:W-:Y:S05]  /*6570*/  @!P0 BRA `(.L_x_129) ;  /* 0x0000005c00408947 */ /* 0x010fea0003800000 */
.L_x_276:
[----:B-1----:R-:W-:-:S07]  /*6580*/  MOV R0, UR7 ;  /* 0x0000000700007c02 */ /* 0x002fce0008000f00 */
.L_x_130:
[----:B-1----:R-:W-:-:S04]  /*6590*/  SHF.L.U32 R3, R31, 0x1f, RZ ;  /* 0x0000001f1f037819 */ /* 0x002fc800000006ff */
[----:B------:R1:W4:Y:S03]  /*65a0*/  SYNCS.PHASECHK.TRANS64.TRYWAIT P0, [R0+URZ+0x248], R3 ;  /* 0x00024803000075a7 */ /* 0x00032600080011ff */
[----:B----4-:R-:W-:Y:S05]  /*65b0*/  @!P0 NANOSLEEP.SYNCS 0x989680 ;  /* 0x009896800000895d */ /* 0x010fea0003900000 */
[----:B------:R-:W4:Y:S02]  /*65c0*/  @!P0 SYNCS.PHASECHK.TRANS64 P0, [R0+URZ+0x248], R3 ;  /* 0x00024803000085a7 */ /* 0x000f2400080010ff */
[----:B--2-4-:R-:W-:Y:S05]  /*65d0*/  @P0 EXIT ;  /* 0x000000000000094d */ /* 0x014fea0003800000 */
[----:B------:R-:W-:Y:S05]  /*65e0*/  BRA `(.L_x_130) ;  /* 0xfffffffc00e87947 */ /* 0x000fea000383ffff */
.L_x_115:
[----:B------:R-:W-:-:S06]  /*65f0*/  UISETP.GE.AND UP1, UPT, UR10, 0x4, UPT ;  /* 0x000000040a00788c */ /* 0x000fcc000bf26270 */
[----:B------:R-:W-:-:S13]  /*6600*/  PLOP3.LUT P0, PT, PT, PT, UP1, 0x80, 0x8 ;  /* 0x000000000008781c */ /* 0x000fda0003f0f018 */
[----:B------:R-:W-:Y:S05]  /*6610*/  @!P0 EXIT ;  /* 0x000000000000894d */ /* 0x000fea0003800000 */
[----:B------:R-:W-:Y:S01]  /*6620*/  BAR.SYNC.DEFER_BLOCKING 0x6, 0xa0 ;  /* 0x0182800000007b1d */ /* 0x000fe20000010000 */
[C---:B------:R-:W-:Y:S01]  /*6630*/  IMAD.SHL.U32 R96, R104.reuse, 0x20, RZ ;  /* 0x0000002068607824 */ /* 0x040fe200078e00ff */
[----:B------:R-:W-:Y:S01]  /*6640*/  CS2R R100, SRZ ;  /* 0x0000000000647805 */ /* 0x000fe2000001ff00 */
[C---:B------:R-:W-:Y:S02]  /*6650*/  IMAD.SHL.U32 R4, R97.reuse, 0x200000, RZ ;  /* 0x0020000061047824 */ /* 0x040fe400078e00ff */
[C---:B------:R-:W-:Y:S01]  /*6660*/  IMAD.SHL.U32 R2, R104.reuse, 0x4, RZ ;  /* 0x0000000468027824 */ /* 0x040fe200078e00ff */
[----:B------:R-:W-:Y:S02]  /*6670*/  UMOV UR49, 0x400 ;  /* 0x0000040000317882 */ /* 0x000fe40000000000 */
[----:B------:R-:W1:Y:S01]  /*6680*/  LDC R93, c[0x0][0x370] ;  /* 0x0000dc00ff5d7b82 */ /* 0x000e620000000800 */
[----:B------:R-:W-:Y:S01]  /*6690*/  ULEA UR49, UR37, UR49, 0x18 ;  /* 0x0000003125317291 */ /* 0x000fe2000f8ec0ff */
[----:B------:R-:W-:Y:S01]  /*66a0*/  IMAD.U32 R47, R104, 0x10000, RZ ;  /* 0x00010000682f7824 */ /* 0x000fe200078e00ff */
[C---:B------:R-:W-:Y:S01]  /*66b0*/  LOP3.LUT R3, R96.reuse, 0x80, RZ, 0xc0, !PT ;  /* 0x0000008060037812 */ /* 0x040fe200078ec0ff */
[----:B------:R-:W-:Y:S01]  /*66c0*/  IMAD.SHL.U32 R6, R97, 0x400, RZ ;  /* 0x0000040061067824 */ /* 0x000fe200078e00ff */
[----:B------:R-:W-:Y:S01]  /*66d0*/  LOP3.LUT R95, R96, 0xb60, RZ, 0xc0, !PT ;  /* 0x00000b60605f7812 */ /* 0x000fe200078ec0ff */
[----:B------:R-:W-:Y:S01]  /*66e0*/  UIADD3 UR4, UPT, UPT, UR49, 0x4400, URZ ;  /* 0x0000440031047890 */ /* 0x000fe2000fffe0ff */
[----:B------:R-:W-:Y:S01]  /*66f0*/  LOP3.LUT R4, R4, 0x200000, RZ, 0xc0, !PT ;  /* 0x0020000004047812 */ /* 0x000fe200078ec0ff */
[----:B------:R-:W2:Y:S01]  /*6700*/  LDC R42, c[0x0][0xb0c] ;  /* 0x0002c300ff2a7b82 */ /* 0x000ea20000000800 */
[----:B------:R-:W-:Y:S01]  /*6710*/  LOP3.LUT R2, R3, 0x10, R2, 0xf8, !PT ;  /* 0x0000001003027812 */ /* 0x000fe200078ef802 */
[----:B------:R-:W-:Y:S01]  /*6720*/  IMAD.MOV.U32 R44, RZ, RZ, RZ ;  /* 0x000000ffff2c7224 */ /* 0x000fe200078e00ff */
[----:B------:R-:W-:Y:S01]  /*6730*/  LOP3.LUT R95, R95, 0x400, R6, 0xf8, !PT ;  /* 0x000004005f5f7812 */ /* 0x000fe200078ef806 */
[----:B------:R-:W-:Y:S01]  /*6740*/  IMAD.MOV.U32 R102, RZ, RZ, RZ ;  /* 0x000000ffff667224 */ /* 0x000fe200078e00ff */
[----:B------:R-:W-:Y:S01]  /*6750*/  LOP3.LUT R47, R4, 0x400000, R47, 0xf8, !PT ;  /* 0x00400000042f7812 */ /* 0x000fe200078ef82f */
[----:B------:R-:W-:Y:S01]  /*6760*/  IMAD.MOV.U32 R107, RZ, RZ, RZ ;  /* 0x000000ffff6b7224 */ /* 0x000fe200078e00ff */
[----:B------:R-:W-:Y:S01]  /*6770*/  LOP3.LUT P0, RZ, R96, 0x80, RZ, 0xc0, !PT ;  /* 0x0000008060ff7812 */ /* 0x000fe2000780c0ff */
[----:B------:R-:W3:Y:S01]  /*6780*/  LDC R92, c[0x0][0xb20] ;  /* 0x0002c800ff5c7b82 */ /* 0x000ee20000000800 */
[----:B------:R-:W4:Y:S01]  /*6790*/  LDS R0, [UR49+0x310] ;  /* 0x00031031ff007984 */ /* 0x000f220008000800 */
[----:B------:R-:W-:Y:S01]  /*67a0*/  LOP3.LUT R95, R95, R2, RZ, 0xfc, !PT ;  /* 0x000000025f5f7212 */ /* 0x000fe200078efcff */
[----:B------:R-:W-:Y:S01]  /*67b0*/  IMAD.MOV.U32 R99, RZ, RZ, RZ ;  /* 0x000000ffff637224 */ /* 0x000fe200078e00ff */
[----:B------:R-:W-:Y:S01]  /*67c0*/  P2R R2, PR, RZ, 0x1 ;  /* 0x00000001ff027803 */ /* 0x000fe20000000000 */
[----:B------:R-:W-:Y:S01]  /*67d0*/  IMAD.U32 R103, RZ, RZ, UR4 ;  /* 0x00000004ff677e24 */ /* 0x000fe2000f8e00ff */
[----:B------:R-:W-:Y:S01]  /*67e0*/  LOP3.LUT R104, R104, 0x60, RZ, 0xc0, !PT ;  /* 0x0000006068687812 */ /* 0x000fe200078ec0ff */
[----:B------:R-:W1:Y:S01]  /*67f0*/  LDCU.64 UR52, c[0x0][0x348] ;  /* 0x00006900ff3477ac */ /* 0x000e620008000a00 */
[----:B------:R-:W1:Y:S01]  /*6800*/  LDC R41, c[0x0][0xb30] ;  /* 0x0002cc00ff297b82 */ /* 0x000e620000000800 */
[----:B------:R-:W1:Y:S01]  /*6810*/  LDCU.64 UR38, c[0x0][0x888] ;  /* 0x00011100ff2677ac */ /* 0x000e620008000a00 */
[----:B------:R-:W1:Y:S06]  /*6820*/  LDCU.64 UR44, c[0x0][0x890] ;  /* 0x00011200ff2c77ac */ /* 0x000e6c0008000a00 */
[----:B------:R-:W1:Y:S01]  /*6830*/  LDC.64 R88, c[0x0][0xb10] ;  /* 0x0002c400ff587b82 */ /* 0x000e620000000a00 */
[----:B------:R-:W-:-:S07]  /*6840*/  UIADD3 UR48, UPT, UPT, UR49, 0x400, URZ ;  /* 0x0000040031307890 */ /* 0x000fce000fffe0ff */
[----:B------:R-:W1:Y:S08]  /*6850*/  LDC.64 R38, c[0x0][0xb18] ;  /* 0x0002c600ff267b82 */ /* 0x000e700000000a00 */
[----:B------:R-:W1:Y:S08]  /*6860*/  LDC.64 R36, c[0x0][0xb28] ;  /* 0x0002ca00ff247b82 */ /* 0x000e700000000a00 */
[----:B------:R-:W1:Y:S01]  /*6870*/  LDC.64 R86, c[0x0][0x8b0] ;  /* 0x00022c00ff567b82 */ /* 0x000e620000000a00 */
[----:B----4-:R-:W-:-:S07]  /*6880*/  IMAD.IADD R47, R0, 0x1, R47 ;  /* 0x00000001002f7824 */ /* 0x010fce00078e022f */
[----:B------:R-:W4:Y:S08]  /*6890*/  LDC.64 R84, c[0x0][0x8a8] ;  /* 0x00022a00ff547b82 */ /* 0x000f300000000a00 */
[----:B--23--:R-:W1:Y:S02]  /*68a0*/  LDC R94, c[0x0][0x374] ;  /* 0x0000dd00ff5e7b82 */ /* 0x00ce640000000800 */
.L_x_172:
[----:B------:R-:W-:Y:S02]  /*68b0*/  LEA R0, R107, UR49, 0x3 ;  /* 0x000000316b007c11 */ /* 0x000fe4000f8e18ff */
[----:B------:R-:W-:Y:S02]  /*68c0*/  SHF.L.U32 R3, R101, 0x1f, RZ ;  /* 0x0000001f65037819 */ /* 0x000fe400000006ff */
[----:B------:R-:W-:Y:S02]  /*68d0*/  LEA R16, R107, UR49, 0x4 ;  /* 0x000000316b107c11 */ /* 0x000fe4000f8e20ff */
[----:B--2---:R-:W2:Y:S02]  /*68e0*/  SYNCS.PHASECHK.TRANS64.TRYWAIT P0, [R0+URZ+0x260], R3 ;  /* 0x00026003000075a7 */ /* 0x004ea400080011ff */
[----:B--2---:R-:W-:Y:S05]  /*68f0*/  @!P0 BRA `(.L_x_131) ;  /* 0x0000005800788947 */ /* 0x004fea0003800000 */
.L_x_277:
[----:B------:R-:W3:Y:S01]  /*6900*/  LDC.64 R12, c[0x0][0xb10] ;  /* 0x0002c400ff0c7b82 */ /* 0x000ee20000000a00 */
[----:B------:R-:W4:Y:S01]  /*6910*/  LDS.128 R16, [R16+0x2f0] ;  /* 0x0002f00010107984 */ /* 0x000f220000000c00 */
[----:B-1----:R-:W-:Y:S01]  /*6920*/  ISETP.NE.AND P1, PT, R41, 0x1, PT ;  /* 0x000000012900780c */ /* 0x002fe20003f25270 */
[----:B--2---:R-:W-:Y:S01]  /*6930*/  VIADD R0, R0, 0x270 ;  /* 0x0000027000007836 */ /* 0x004fe20000000000 */
[----:B------:R-:W-:Y:S04]  /*6940*/  ISETP.GE.AND P0, PT, R40, 0x1, PT ;  /* 0x000000012800780c */ /* 0x000fe80003f06270 */
[----:B------:R-:W1:Y:S01]  /*6950*/  LDC.64 R10, c[0x0][0xb18] ;  /* 0x0002c600ff0a7b82 */ /* 0x000e620000000a00 */
[----:B------:R-:W-:Y:S01]  /*6960*/  PRMT R0, RZ, 0x654, R0 ;  /* 0x00000654ff007816 */ /* 0x000fe20000000000 */
[----:B------:R-:W-:Y:S01]  /*6970*/  @!PT LDS RZ, [RZ] ;  /* 0x00000000fffff984 */ /* 0x000fe20000000800 */
[----:B------:R-:W-:Y:S01]  /*6980*/  @!PT LDS RZ, [RZ] ;  /* 0x00000000fffff984 */ /* 0x000fe20000000800 */
[----:B------:R-:W-:Y:S01]  /*6990*/  @!PT LDS RZ, [RZ] ;  /* 0x00000000fffff984 */ /* 0x000fe20000000800 */
[----:B------:R-:W-:Y:S01]  /*69a0*/  @!PT LDS RZ, [RZ] ;  /* 0x00000000fffff984 */ /* 0x000fe20000000800 */
[----:B------:R2:W-:Y:S06]  /*69b0*/  MEMBAR.ALL.CTA ;  /* 0x0000000000007992 */ /* 0x0005ec0000008000 */
[----:B--2---:R-:W2:Y:S01]  /*69c0*/  FENCE.VIEW.ASYNC.S ;  /* 0x00000000000073c6 */ /* 0x004ea20000000000 */
[----:B------:R-:W1:Y:S08]  /*69d0*/  @!P1 LDC R14, c[0x0][0xb20] ;  /* 0x0002c800ff0e9b82 */ /* 0x000e700000000800 */
[----:B------:R-:W1:Y:S01]  /*69e0*/  @!P1 LDC R9, c[0x0][0xb0c] ;  /* 0x0002c300ff099b82 */ /* 0x000e620000000800 */
[----:B--2---:R2:W-:Y:S01]  /*69f0*/  SYNCS.ARRIVE.TRANS64.RED.A1T0 RZ, [R0+URZ], RZ ;  /* 0x000000ff00ff79a7 */ /* 0x0045e200081004ff */
[----:B----4-:R-:W-:Y:S04]  /*6a00*/  LOP3.LUT P4, RZ, R18, 0x1, RZ, 0xc0, !PT ;  /* 0x0000000112ff7812 */ /* 0x010fe8000788c0ff */
[----:B------:R-:W-:Y:S09]  /*6a10*/  P2R R105, PR, RZ, 0x10 ;  /* 0x00000010ff697803 */ /* 0x000ff20000000000 */
[----:B------:R-:W-:Y:S02]  /*6a20*/  @P4 MOV R45, R16 ;  /* 0x00000010002d4202 */ /* 0x000fe40000000f00 */
[----:B------:R-:W-:Y:S01]  /*6a30*/  @P4 LOP3.LUT R43, R17, 0xffff, RZ, 0xc0, !PT ;  /* 0x0000ffff112b4812 */ /* 0x000fe200078ec0ff */
[----:B--23--:R-:W-:Y:S06]  /*6a40*/  @!P0 BRA `(.L_x_132) ;  /* 0x0000000000a48947 */ /* 0x00cfec0003800000 */
[----:B------:R-:W-:Y:S01]  /*6a50*/  IMAD.HI.U32 R23, R94, R39, RZ ;  /* 0x000000275e177227 */ /* 0x000fe200078e00ff */
[----:B------:R-:W-:Y:S02]  /*6a60*/  ISETP.NE.AND P0, PT, R38, 0x1, PT ;  /* 0x000000012600780c */ /* 0x000fe40003f05270 */
[----:B------:R-:W-:Y:S01]  /*6a70*/  ISETP.NE.AND P2, PT, R40, 0x1, PT ;  /* 0x000000012800780c */ /* 0x000fe20003f45270 */
[----:B------:R-:W-:Y:S01]  /*6a80*/  IMAD.HI.U32 R22, R93, R88, RZ ;  /* 0x000000585d167227 */ /* 0x000fe200078e00ff */
[----:B------:R-:W-:Y:S02]  /*6a90*/  SHF.R.U32.HI R23, RZ, R92, R23 ;  /* 0x0000005cff177219 */ /* 0x000fe40000011617 */
[----:B------:R-:W-:Y:S01]  /*6aa0*/  ISETP.NE.AND P3, PT, R42, 0x1, PT ;  /* 0x000000012a00780c */ /* 0x000fe20003f65270 */
[----:B------:R-:W-:Y:S01]  /*6ab0*/  IMAD.HI.U32 R26, R45, R88, RZ ;  /* 0x000000582d1a7227 */ /* 0x000fe200078e00ff */
[----:B------:R-:W-:Y:S02]  /*6ac0*/  SHF.R.U32.HI R22, RZ, R89, R22 ;  /* 0x00000059ff167219 */ /* 0x000fe40000011616 */
[----:B------:R-:W-:Y:S01]  /*6ad0*/  SEL R3, R94, R23, !P0 ;  /* 0x000000175e037207 */ /* 0x000fe20004000000 */
[----:B------:R-:W-:Y:S01]  /*6ae0*/  IMAD.HI.U32 R23, R43, R39, RZ ;  /* 0x000000272b177227 */ /* 0x000fe200078e00ff */
[----:B------:R-:W-:Y:S02]  /*6af0*/  SEL R7, R93, R22, !P3 ;  /* 0x000000165d077207 */ /* 0x000fe40005800000 */
[----:B------:R-:W-:Y:S01]  /*6b00*/  SHF.R.U32.HI R26, RZ, R89, R26 ;  /* 0x00000059ff1a7219 */ /* 0x000fe2000001161a */
[-C--:B------:R-:W-:Y:S04]  /*6b10*/  IMAD.HI.U32 R22, R3, R36.reuse, RZ ;  /* 0x0000002403167227 */ /* 0x080fe800078e00ff */
[----:B------:R-:W-:Y:S01]  /*6b20*/  IMAD.HI.U32 R24, R7, R36, RZ ;  /* 0x0000002407187227 */ /* 0x000fe200078e00ff */
[-C--:B------:R-:W-:Y:S02]  /*6b30*/  @P2 SHF.R.U32.HI R3, RZ, R37.reuse, R22 ;  /* 0x00000025ff032219 */ /* 0x080fe40000011616 */
[----:B------:R-:W-:Y:S02]  /*6b40*/  SHF.R.U32.HI R22, RZ, R92, R23 ;  /* 0x0000005cff167219 */ /* 0x000fe40000011617 */
[----:B------:R-:W-:Y:S01]  /*6b50*/  @P2 SHF.R.U32.HI R7, RZ, R37, R24 ;  /* 0x00000025ff072219 */ /* 0x000fe20000011618 */
[C---:B------:R-:W-:Y:S01]  /*6b60*/  IMAD R2, R40.reuse, R3, RZ ;  /* 0x0000000328027224 */ /* 0x040fe200078e02ff */
[----:B------:R-:W-:Y:S02]  /*6b70*/  SEL R5, R43, R22, !P0 ;  /* 0x000000162b057207 */ /* 0x000fe40004000000 */
[----:B------:R-:W-:Y:S01]  /*6b80*/  SEL R3, R45, R26, !P3 ;  /* 0x0000001a2d037207 */ /* 0x000fe20005800000 */
[----:B------:R-:W-:Y:S01]  /*6b90*/  IMAD R4, R40, R7, RZ ;  /* 0x0000000728047224 */ /* 0x000fe200078e02ff */
[C---:B------:R-:W-:Y:S01]  /*6ba0*/  ISETP.GE.AND P0, PT, R5.reuse, R2, PT ;  /* 0x000000020500720c */ /* 0x040fe20003f06270 */
[----:B------:R-:W-:Y:S03]  /*6bb0*/  IMAD.HI.U32 R6, R5, R36, RZ ;  /* 0x0000002405067227 */ /* 0x000fe600078e00ff */
[----:B------:R-:W-:Y:S01]  /*6bc0*/  ISETP.GE.OR P0, PT, R3, R4, P0 ;  /* 0x000000040300720c */ /* 0x000fe20000706670 */
[----:B------:R-:W-:Y:S01]  /*6bd0*/  IMAD.MOV R4, RZ, RZ, -R3 ;  /* 0x000000ffff047224 */ /* 0x000fe200078e0a03 */
[-C--:B------:R-:W-:Y:S03]  /*6be0*/  SHF.R.U32.HI R6, RZ, R37.reuse, R6 ;  /* 0x00000025ff067219 */ /* 0x080fe60000011606 */
[----:B------:R-:W-:Y:S01]  /*6bf0*/  IMAD R45, R42, R4, R45 ;  /* 0x000000042a2d7224 */ /* 0x000fe200078e022d */
[----:B------:R-:W-:Y:S05]  /*6c00*/  SEL R15, R5, R6, !P2 ;  /* 0x00000006050f7207 */ /* 0x000fea0005000000 */
[----:B------:R-:W-:Y:S02]  /*6c10*/  IMAD.MOV R6, RZ, RZ, -R15 ;  /* 0x000000ffff067224 */ /* 0x000fe400078e0a0f */
[C---:B------:R-:W-:Y:S04]  /*6c20*/  @!P0 IMAD.HI.U32 R2, R3.reuse, R36, RZ ;  /* 0x0000002403028227 */ /* 0x040fe800078e00ff */
[----:B------:R-:W-:Y:S01]  /*6c30*/  IMAD R6, R40, R6, R5 ;  /* 0x0000000628067224 */ /* 0x000fe200078e0205 */
[----:B------:R-:W-:Y:S04]  /*6c40*/  @!P0 SHF.R.U32.HI R2, RZ, R37, R2 ;  /* 0x00000025ff028219 */ /* 0x000fe80000011602 */
[----:B------:R-:W-:Y:S02]  /*6c50*/  @!P0 SEL R0, R3, R2, !P2 ;  /* 0x0000000203008207 */ /* 0x000fe40005000000 */
[----:B------:R-:W-:Y:S02]  /*6c60*/  IADD3 R2, PT, PT, -R5, RZ, RZ ;  /* 0x000000ff05027210 */ /* 0x000fe40007ffe1ff */
[----:B------:R-:W-:Y:S01]  /*6c70*/  @!P0 IADD3 R8, PT, PT, R15, -R0, RZ ;  /* 0x800000000f088210 */ /* 0x000fe20007ffe0ff */
[----:B------:R-:W-:Y:S02]  /*6c80*/  @!P0 IMAD R0, R7, R6, R0 ;  /* 0x0000000607008224 */ /* 0x000fe400078e0200 */
[----:B------:R-:W-:Y:S02]  /*6c90*/  IMAD R43, R38, R2, R43 ;  /* 0x00000002262b7224 */ /* 0x000fe400078e022b */
[----:B------:R-:W-:Y:S02]  /*6ca0*/  @!P0 IMAD R5, R8, R40, R3 ;  /* 0x0000002808058224 */ /* 0x000fe400078e0203 */
[----:B------:R-:W-:Y:S04]  /*6cb0*/  @!P0 IMAD.MOV.U32 R3, RZ, RZ, R0 ;  /* 0x000000ffff038224 */ /* 0x000fe800078e0000 */
[----:B------:R-:W-:Y:S02]  /*6cc0*/  IMAD R45, R3, R42, R45 ;  /* 0x0000002a032d7224 */ /* 0x000fe400078e022d */
[----:B------:R-:W-:Y:S07]  /*6cd0*/  IMAD R43, R5, R38, R43 ;  /* 0x00000026052b7224 */ /* 0x000fee00078e022b */
.L_x_132:
[----:B-1----:R-:W-:Y:S01]  /*6ce0*/  @!P1 ISETP.NE.AND P0, PT, R10, 0x1, PT ;  /* 0x000000010a00980c */ /* 0x002fe20003f05270 */
[----:B------:R-:W-:Y:S01]  /*6cf0*/  @!P1 IMAD.HI.U32 R0, R45, R12, RZ ;  /* 0x0000000c2d009227 */ /* 0x000fe200078e00ff */
[----:B------:R-:W-:Y:S01]  /*6d00*/  @!P1 ISETP.NE.AND P2, PT, R9, 0x1, PT ;  /* 0x000000010900980c */ /* 0x000fe20003f45270 */
[----:B------:R-:W-:Y:S01]  /*6d10*/  ULOP3.LUT UP0, URZ, UR48, 0x90, URZ, 0xc0, !UPT ;  /* 0x0000009030ff7892 */ /* 0x000fe2000f80c0ff */
[----:B------:R-:W-:Y:S01]  /*6d20*/  R2UR UR42, R21 ;  /* 0x00000000152a72ca */ /* 0x000fe200000e0000 */
[----:B------:R-:W-:Y:S01]  /*6d30*/  @!P1 IMAD.HI.U32 R3, R43, R11, RZ ;  /* 0x0000000b2b039227 */ /* 0x000fe200078e00ff */
[----:B------:R-:W-:Y:S02]  /*6d40*/  @!P1 SHF.R.U32.HI R0, RZ, R13, R0 ;  /* 0x0000000dff009219 */ /* 0x000fe40000011600 */
[----:B------:R-:W-:Y:S01]  /*6d50*/  R2UR UR41, R20 ;  /* 0x00000000142972ca */ /* 0x000fe200000e0000 */
[----:B------:R-:W-:Y:S01]  /*6d60*/  VIADD R107, R107, 0x1 ;  /* 0x000000016b6b7836 */ /* 0x000fe20000000000 */
[----:B------:R-:W-:Y:S02]  /*6d70*/  @!P1 SHF.R.U32.HI R2, RZ, R14, R3 ;  /* 0x0000000eff029219 */ /* 0x000fe40000011603 */
[----:B------:R-:W-:Y:S02]  /*6d80*/  @!P1 SEL R3, R45, R0, !P2 ;  /* 0x000000002d039207 */ /* 0x000fe40005000000 */
[----:B------:R-:W-:Y:S02]  /*6d90*/  @!P1 SEL R2, R43, R2, !P0 ;  /* 0x000000022b029207 */ /* 0x000fe40004000000 */
[----:B------:R-:W-:Y:S01]  /*6da0*/  @P4 SHF.R.U32.HI R98, RZ, 0x10, R17 ;  /* 0x00000010ff624819 */ /* 0x000fe20000011611 */
[----:B------:R-:W-:Y:S02]  /*6db0*/  USHF.L.U32 UR42, UR42, 0x6, URZ ;  /* 0x000000062a2a7899 */ /* 0x000fe400080006ff */
[----:B------:R-:W-:Y:S02]  /*6dc0*/  @!P1 IMAD.IADD R0, R2, 0x1, -R3 ;  /* 0x0000000102009824 */ /* 0x000fe400078e0a03 */
[----:B------:R-:W-:Y:S01]  /*6dd0*/  @!P1 IMAD.IADD R2, R3, 0x1, -R2 ;  /* 0x0000000103029824 */ /* 0x000fe200078e0a02 */
[----:B------:R-:W-:Y:S01]  /*6de0*/  USHF.L.U32 UR41, UR41, 0x8, URZ ;  /* 0x0000000829297899 */ /* 0x000fe200080006ff */
[----:B------:R-:W-:Y:S02]  /*6df0*/  @!P1 IMAD R45, R0, R9, R45 ;  /* 0x00000009002d9224 */ /* 0x000fe400078e022d */
[----:B------:R-:W-:Y:S01]  /*6e00*/  @!P1 IMAD R43, R2, R10, R43 ;  /* 0x0000000a022b9224 */ /* 0x000fe200078e022b */
[----:B------:R-:W-:Y:S08]  /*6e10*/  BRA.U !UP0, `(.L_x_133) ;  /* 0x0000000108407547 */ /* 0x000ff0000b800000 */
[----:B------:R-:W1:Y:S01]  /*6e20*/  LDCU.64 UR8, c[0x4][0x88] ;  /* 0x01001100ff0877ac */ /* 0x000e620008000a00 */
[----:B------:R-:W-:Y:S01]  /*6e30*/  MOV R3, 0x0 ;  /* 0x0000000000037802 */ /* 0x000fe20000000f00 */
[----:B------:R-:W-:Y:S02]  /*6e40*/  HFMA2 R12, -RZ, RZ, 0, 5.9604644775390625e-08 ;  /* 0x00000001ff0c7431 */ /* 0x000fe400000001ff */
[----:B------:R-:W-:Y:S02]  /*6e50*/  IMAD.MOV.U32 R8, RZ, RZ, 0x70 ;  /* 0x00000070ff087424 */ /* 0x000fe400078e00ff */
[----:B------:R-:W-:Y:S01]  /*6e60*/  IMAD.MOV.U32 R13, RZ, RZ, RZ ;  /* 0x000000ffff0d7224 */ /* 0x000fe200078e00ff */
[----:B------:R-:W2:Y:S01]  /*6e70*/  LDCU.64 UR6, c[0x4][0x90] ;  /* 0x01001200ff0677ac */ /* 0x000ea20008000a00 */
[----:B------:R-:W3:Y:S01]  /*6e80*/  LDC.64 R2, c[0x4][R3] ;  /* 0x0100000003027b82 */ /* 0x000ee20000000a00 */
[----:B------:R-:W4:Y:S01]  /*6e90*/  LDCU.64 UR4, c[0x4][0x8] ;  /* 0x01000100ff0477ac */ /* 0x000f220008000a00 */
[----:B-1----:R-:W-:Y:S01]  /*6ea0*/  MOV R5, UR9 ;  /* 0x0000000900057c02 */ /* 0x002fe20008000f00 */
[----:B------:R-:W-:Y:S01]  /*6eb0*/  IMAD.U32 R4, RZ, RZ, UR8 ;  /* 0x00000008ff047e24 */ /* 0x000fe2000f8e00ff */
[----:B--2---:R-:W-:Y:S01]  /*6ec0*/  MOV R7, UR7 ;  /* 0x0000000700077c02 */ /* 0x004fe20008000f00 */
[----:B------:R-:W-:Y:S01]  /*6ed0*/  IMAD.U32 R6, RZ, RZ, UR6 ;  /* 0x00000006ff067e24 */ /* 0x000fe2000f8e00ff */
[----:B----4-:R-:W-:Y:S01]  /*6ee0*/  MOV R11, UR5 ;  /* 0x00000005000b7c02 */ /* 0x010fe20008000f00 */
[----:B------:R-:W-:Y:S02]  /*6ef0*/  IMAD.U32 R10, RZ, RZ, UR4 ;  /* 0x00000004ff0a7e24 */ /* 0x000fe4000f8e00ff */
[----:B------:R-:W-:Y:S07]  /*6f00*/  LEPC R20, `(.L_x_133) ;  /* 0x000000001014794e */ /* 0x000fee0000000000 */
[----:B---3-5:R-:W-:Y:S05]  /*6f10*/  CALL.ABS.NOINC R2 ;  /* 0x0000000002007343 */ /* 0x028fea0003c00000 */
.L_x_133:
[----:B------:R-:W-:Y:S01]  /*6f20*/  LOP3.LUT P0, RZ, R103, 0x90, RZ, 0xc0, !PT ;  /* 0x0000009067ff7812 */ /* 0x000fe2000780c0ff */
[----:B------:R-:W-:Y:S11]  /*6f30*/  BSSY.RECONVERGENT B6, `(.L_x_134) ;  /* 0x0000013000067945 */ /* 0x000ff60003800200 */
[----:B------:R-:W-:Y:S01]  /*6f40*/  @!UPT UIADD3 URZ, UPT, UPT, URZ, URZ, URZ ;  /* 0x000000fffffff290 */ /* 0x000fe2000fffe0ff */
[----:B------:R-:W-:Y:S05]  /*6f50*/  @!P0 BRA `(.L_x_135) ;  /* 0x0000000000408947 */ /* 0x000fea0003800000 */
        /* <DEDUP_REMOVED lines=16> */
.L_x_135:
[----:B------:R-:W-:Y:S05]  /*7060*/  BSYNC.RECONVERGENT B6 ;  /* 0x0000000000067941 */ /* 0x000fea0003800200 */
.L_x_134:
[----:B------:R-:W-:Y:S01]  /*7070*/  ISETP.NE.U32.AND P4, PT, R86, RZ, PT ;  /* 0x000000ff5600720c */ /* 0x000fe20003f85070 */
[----:B------:R-:W-:Y:S01]  /*7080*/  UISETP.NE.AND UP2, UPT, UR50, URZ, UPT ;  /* 0x000000ff3200728c */ /* 0x000fe2000bf45270 */
[----:B------:R-:W-:Y:S01]  /*7090*/  ISETP.NE.U32.AND P3, PT, RZ, UR38, PT ;  /* 0x00000026ff007c0c */ /* 0x000fe2000bf65070 */
[----:B------:R-:W-:Y:S01]  /*70a0*/  UISETP.NE.U32.AND UP1, UPT, UR44, URZ, UPT ;  /* 0x000000ff2c00728c */ /* 0x000fe2000bf25070 */
[----:B------:R-:W-:Y:S01]  /*70b0*/  ISETP.NE.AND.EX P4, PT, R87, RZ, PT, P4 ;  /* 0x000000ff5700720c */ /* 0x000fe20003f85340 */
[----:B------:R-:W-:Y:S01]  /*70c0*/  UPLOP3.LUT UP0, UPT, UPT, UPT, UPT, 0x40, 0x4 ;  /* 0x000000000004789c */ /* 0x000fe20003f0e870 */
[----:B------:R-:W-:Y:S01]  /*70d0*/  ISETP.NE.AND.EX P3, PT, RZ, UR39, PT, P3 ;  /* 0x00000027ff007c0c */ /* 0x000fe2000bf65330 */
[----:B------:R-:W-:Y:S01]  /*70e0*/  UISETP.NE.AND.EX UP1, UPT, UR45, URZ, UPT, UP1 ;  /* 0x000000ff2d00728c */ /* 0x000fe2000bf25310 */
[----:B------:R-:W-:Y:S04]  /*70f0*/  PLOP3.LUT P1, PT, PT, PT, UP2, 0x80, 0x8 ;  /* 0x000000000008781c */ /* 0x000fe80003f2f028 */
[----:B------:R-:W-:Y:S06]  /*7100*/  @UP2 UPLOP3.LUT UP0, UPT, UPT, UPT, UP1, 0x80, 0x8 ;  /* 0x000000000008289c */ /* 0x000fec0003f0f010 */
[----:B------:R-:W-:Y:S01]  /*7110*/  PLOP3.LUT P0, PT, PT, PT, UP0, 0x80, 0x8 ;  /* 0x000000000008781c */ /* 0x000fe20003f0f008 */
[----:B------:R-:W-:Y:S01]  /*7120*/  @!UPT UIADD3 URZ, UPT, UPT, URZ, URZ, URZ ;  /* 0x000000fffffff290 */ /* 0x000fe2000fffe0ff */
[----:B------:R-:W-:Y:S11]  /*7130*/  BRA.U !UP1, `(.L_x_136) ;  /* 0x0000000109387547 */ /* 0x000ff6000b800000 */
[----:B------:R-:W-:Y:S01]  /*7140*/  UISETP.NE.U32.AND UP0, UPT, UR38, URZ, UPT ;  /* 0x000000ff2600728c */ /* 0x000fe2000bf05070 */
[----:B------:R-:W-:Y:S02]  /*7150*/  HFMA2 R0, -RZ, RZ, 0, 5.9604644775390625e-08 ;  /* 0x00000001ff007431 */ /* 0x000fe400000001ff */
[----:B------:R-:W-:Y:S01]  /*7160*/  IMAD.MOV.U32 R91, RZ, RZ, 0x1 ;  /* 0x00000001ff5b7424 */ /* 0x000fe200078e00ff */
[----:B------:R-:W-:Y:S06]  /*7170*/  UISETP.NE.AND.EX UP0, UPT, UR39, URZ, UPT, UP0 ;  /* 0x000000ff2700728c */ /* 0x000fec000bf05300 */
[----:B------:R-:W-:Y:S05]  /*7180*/  PLOP3.LUT P2, PT, PT, PT, UP0, 0x80, 0x8 ;  /* 0x000000000008781c */ /* 0x000fea0003f4f008 */
[----:B------:R-:W1:Y:S01]  /*7190*/  @UP0 LDCU.64 UR6, c[0x0][0x888] ;  /* 0x00011100ff0607ac */ /* 0x000e620008000a00 */
[----:B------:R-:W-:Y:S07]  /*71a0*/  @UP0 UIMAD UR4, UR36, UR44, URZ ;  /* 0x0000002c240402a4 */ /* 0x000fee000f8e02ff */
[----:B------:R-:W-:Y:S01]  /*71b0*/  @!P2 PRMT R91, R0, 0x7610, R91 ;  /* 0x00007610005ba816 */ /* 0x000fe2000000005b */
[----:B-1----:R-:W-:Y:S03]  /*71c0*/  @UP0 UIMAD.WIDE UR6, UR4, 0x4, UR6 ;  /* 0x00000004040608a5 */ /* 0x002fe6000f8e0206 */
[----:B------:R-:W1:Y:S03]  /*71d0*/  @!UP0 LDCU UR4, c[0x0][0x880] ;  /* 0x00011000ff0487ac */ /* 0x000e660008000800 */
[----:B------:R-:W-:Y:S01]  /*71e0*/  IMAD.U32 R2, RZ, RZ, UR6 ;  /* 0x00000006ff027e24 */ /* 0x000fe2000f8e00ff */
[----:B------:R-:W-:Y:S05]  /*71f0*/  MOV R3, UR7 ;  /* 0x0000000700037c02 */ /* 0x000fea0008000f00 */
[----:B-----5:R2:W5:Y:S02]  /*7200*/  @P2 LDG.E R50, desc[UR46][R2.64] ;  /* 0x0000002e02322981 */ /* 0x020564000c1e1900 */
[----:B-12---:R-:W-:Y:S02]  /*7210*/  @!P2 IMAD.U32 R50, RZ, RZ, UR4 ;  /* 0x00000004ff32ae24 */ /* 0x006fe4000f8e00ff */
.L_x_136:
[----:B------:R-:W-:Y:S05]  /*7220*/  @!P4 BRA `(.L_x_137) ;  /* 0x000000000020c947 */ /* 0x000fea0003800000 */
[----:B------:R-:W-:Y:S04]  /*7230*/  ISETP.NE.U32.AND P2, PT, R84, RZ, PT ;  /* 0x000000ff5400720c */ /* 0x000fe80003f45070 */
[----:B------:R-:W-:Y:S11]  /*7240*/  ISETP.NE.AND.EX P2, PT, R85, RZ, PT, P2 ;  /* 0x000000ff5500720c */ /* 0x000ff60003f45320 */
[----:B------:R-:W-:Y:S02]  /*7250*/  @!UPT UIADD3 URZ, UPT, UPT, URZ, URZ, URZ ;  /* 0x000000fffffff290 */ /* 0x000fe4000fffe0ff */
[----:B------:R-:W1:Y:S01]  /*7260*/  @P2 LDC.64 R2, c[0x0][0x8a8] ;  /* 0x00022a00ff022b82 */ /* 0x000e620000000a00 */
[----:B------:R-:W-:Y:S04]  /*7270*/  @P2 IMAD R0, R86, UR36, RZ ;  /* 0x0000002456002c24 */ /* 0x000fe8000f8e02ff */
[----:B-1----:R-:W-:Y:S05]  /*7280*/  @P2 IMAD.WIDE R2, R0, 0x4, R2 ;  /* 0x0000000400022825 */ /* 0x002fea00078e0202 */
[----:B-----5:R1:W5:Y:S02]  /*7290*/  @P2 LDG.E R46, desc[UR46][R2.64] ;  /* 0x0000002e022e2981 */ /* 0x020364000c1e1900 */
[----:B-1----:R-:W2:Y:S02]  /*72a0*/  @!P2 LDC R46, c[0x0][0x8a0] ;  /* 0x00022800ff2eab82 */ /* 0x002ea40000000800 */
.L_x_137:
[----:B-----5:R-:W-:Y:S01]  /*72b0*/  ISETP.NE.AND P2, PT, R50, RZ, PT ;  /* 0x000000ff3200720c */ /* 0x020fe20003f45270 */
[----:B------:R-:W-:Y:S01]  /*72c0*/  BSSY B1, `(.L_x_138) ;  /* 0x0000040000017945 */ /* 0x000fe20003800000 */
[----:B------:R-:W-:Y:S01]  /*72d0*/  SEL R7, RZ, 0xffffffff, P3 ;  /* 0xffffffffff077807 */ /* 0x000fe20001800000 */
[----:B------:R-:W-:Y:S01]  /*72e0*/  IMAD.MOV.U32 R64, RZ, RZ, 0x1 ;  /* 0x00000001ff407424 */ /* 0x000fe200078e00ff */
[----:B------:R-:W-:Y:S01]  /*72f0*/  LOP3.LUT P3, RZ, R91, 0xff, RZ, 0xc0, !PT ;  /* 0x000000ff5bff7812 */ /* 0x000fe2000786c0ff */
[----:B------:R-:W-:Y:S01]  /*7300*/  IMAD R48, R44, 0x80, R47 ;  /* 0x000000802c307824 */ /* 0x000fe200078e022f */
[----:B------:R-:W-:Y:S02]  /*7310*/  @P1 SEL R0, RZ, 0xffffffff, P2 ;  /* 0xffffffffff001807 */ /* 0x000fe40001000000 */
[----:B------:R-:W-:Y:S02]  /*7320*/  CS2R R62, SRZ ;  /* 0x00000000003e7805 */ /* 0x000fe4000001ff00 */
[----:B------:R-:W-:Y:S02]  /*7330*/  LEA R3, R100, UR49, 0x3 ;  /* 0x0000003164037c11 */ /* 0x000fe4000f8e18ff */
[----:B------:R-:W-:Y:S02]  /*7340*/  CS2R R60, SRZ ;  /* 0x00000000003c7805 */ /* 0x000fe4000001ff00 */
[----:B------:R-:W-:Y:S02]  /*7350*/  @P0 SEL R0, R7, R0, !P3 ;  /* 0x0000000007000207 */ /* 0x000fe40005800000 */
[----:B------:R-:W-:Y:S02]  /*7360*/  CS2R R58, SRZ ;  /* 0x00000000003a7805 */ /* 0x000fe4000001ff00 */
[----:B------:R-:W-:Y:S02]  /*7370*/  LEA R106, R44, UR49, 0x3 ;  /* 0x000000312c6a7c11 */ /* 0x000fe4000f8e18ff */
[----:B------:R-:W-:Y:S02]  /*7380*/  CS2R R56, SRZ ;  /* 0x0000000000387805 */ /* 0x000fe4000001ff00 */
[----:B------:R-:W-:Y:S02]  /*7390*/  @P1 LOP3.LUT R0, R0, 0x1, RZ, 0xc0, !PT ;  /* 0x0000000100001812 */ /* 0x000fe400078ec0ff */
[----:B------:R-:W-:Y:S02]  /*73a0*/  SHF.L.U32 R5, R102, 0x1f, RZ ;  /* 0x0000001f66057819 */ /* 0x000fe400000006ff */
[----:B------:R-:W-:Y:S02]  /*73b0*/  ISETP.NE.U32.OR P5, PT, R0, 0x1, !P1 ;  /* 0x000000010000780c */ /* 0x000fe40004fa5470 */
[----:B------:R-:W-:Y:S02]  /*73c0*/  SEL R0, RZ, 0xffffffff, P2 ;  /* 0xffffffffff007807 */ /* 0x000fe40001000000 */
[----:B------:R-:W-:Y:S02]  /*73d0*/  PLOP3.LUT P2, PT, PT, PT, UP1, 0x80, 0x8 ;  /* 0x000000000008781c */ /* 0x000fe40003f4f018 */
[----:B------:R-:W-:Y:S07]  /*73e0*/  P2R R72, PR, RZ, 0x20 ;  /* 0x00000020ff487803 */ /* 0x000fee0000000000 */
[----:B------:R-:W-:Y:S04]  /*73f0*/  @P5 SHF.L.U32 R2, R99, 0x1f, RZ ;  /* 0x0000001f63025819 */ /* 0x000fe800000006ff */
[----:B------:R-:W1:Y:S01]  /*7400*/  @P5 SYNCS.PHASECHK.TRANS64.TRYWAIT P1, [R3+URZ+0x210], R2 ;  /* 0x00021002030055a7 */ /* 0x000e6200080211ff */
[----:B------:R-:W-:Y:S04]  /*7410*/  @P2 SEL R0, R7, R0, !P3 ;  /* 0x0000000007002207 */ /* 0x000fe80005800000 */
[----:B------:R-:W-:Y:S04]  /*7420*/  LOP3.LUT R0, R0, 0x1, RZ, 0xc0, !PT ;  /* 0x0000000100007812 */ /* 0x000fe800078ec0ff */
[----:B------:R-:W-:Y:S04]  /*7430*/  ISETP.NE.U32.AND P4, PT, R0, 0x1, PT ;  /* 0x000000010000780c */ /* 0x000fe80003f85070 */
[----:B------:R-:W-:Y:S01]  /*7440*/  P2R R65, PR, RZ, 0x10 ;  /* 0x00000010ff417803 */ /* 0x000fe20000000000 */
[----:B------:R3:W4:Y:S01]  /*7450*/  SYNCS.PHASECHK.TRANS64.TRYWAIT P0, [R106+URZ+0x280], R5 ;  /* 0x000280056a0075a7 */ /* 0x00072200080011ff */
[----:B-1----:R-:W-:Y:S01]  /*7460*/  @P5 SEL R64, RZ, 0x1, !P1 ;  /* 0x00000001ff405807 */ /* 0x002fe20004800000 */
[----:B---3--:R-:W-:Y:S06]  /*7470*/  @!P5 BRA `(.L_x_139) ;  /* 0x000000000090d947 */ /* 0x008fec0003800000 */
[----:B------:R-:W-:Y:S01]  /*7480*/  @P4 IMAD R4, R100, 0x1000, R95 ;  /* 0x0000100064044824 */ /* 0x000fe200078e025f */
[----:B------:R-:W-:Y:S01]  /*7490*/  LOP3.LUT P5, RZ, R96, 0x80, RZ, 0xc0, !PT ;  /* 0x0000008060ff7812 */ /* 0x000fe200078ac0ff */
[----:B------:R-:W-:Y:S01]  /*74a0*/  BSSY B0, `(.L_x_140) ;  /* 0x000000f000007945 */ /* 0x000fe20003800000 */
[----:B------:R-:W-:Y:S01]  /*74b0*/  ISETP.NE.AND P2, PT, R64, RZ, PT ;  /* 0x000000ff4000720c */ /* 0x000fe20003f45270 */
[----:B------:R-:W-:Y:S01]  /*74c0*/  @P4 VIADD R0, R4, UR49 ;  /* 0x0000003104004c36 */ /* 0x000fe20008000000 */
[----:B------:R-:W-:Y:S02]  /*74d0*/  PLOP3.LUT P1, PT, PT, PT, PT, 0x8, 0x80 ;  /* 0x000000000080781c */ /* 0x000fe40003f2e170 */
[----:B------:R-:W-:Y:S02]  /*74e0*/  CS2R R58, SRZ ;  /* 0x00000000003a7805 */ /* 0x000fe4000001ff00 */
[----:B------:R-:W-:Y:S01]  /*74f0*/  @P4 PLOP3.LUT P1, PT, P5, PT, PT, 0x80, 0x8 ;  /* 0x000000000008481c */ /* 0x000fe20002f2f070 */
[C---:B------:R-:W-:Y:S01]  /*7500*/  @P4 VIADD R2, R0.reuse, 0x10 ;  /* 0x0000001000024836 */ /* 0x040fe20000000000 */
[----:B------:R-:W-:Y:S02]  /*7510*/  CS2R R56, SRZ ;  /* 0x0000000000387805 */ /* 0x000fe4000001ff00 */
[----:B------:R-:W-:Y:S02]  /*7520*/  CS2R R62, SRZ ;  /* 0x00000000003e7805 */ /* 0x000fe4000001ff00 */
[----:B------:R-:W-:Y:S07]  /*7530*/  CS2R R60, SRZ ;  /* 0x00000000003c7805 */ /* 0x000fee000001ff00 */
[----:B------:R-:W-:Y:S01]  /*7540*/  @P1 VIADD R2, R0, 0xfffffff0 ;  /* 0xfffffff000021836 */ /* 0x000fe20000000000 */
[----:B------:R-:W-:Y:S06]  /*7550*/  @P2 BRA `(.L_x_141) ;  /* 0x00000000000c2947 */ /* 0x000fec0003800000 */
[----:B------:R-:W-:Y:S04]  /*7560*/  SHF.L.U32 R0, R99, 0x1f, RZ ;  /* 0x0000001f63007819 */ /* 0x000fe800000006ff */
[----:B------:R-:W1:Y:S02]  /*7570*/  SYNCS.PHASECHK.TRANS64.TRYWAIT P1, [R3+URZ+0x210], R0 ;  /* 0x00021000030075a7 */ /* 0x000e6400080211ff */
[----:B-1----:R-:W-:Y:S05]  /*7580*/  @!P1 BRA `(.L_x_142) ;  /* 0x0000004c00689947 */ /* 0x002fea0003800000 */
.L_x_141:
[----:B------:R-:W-:Y:S05]  /*7590*/  BSYNC B0 ;  /* 0x0000000000007941 */ /* 0x000fea0003800000 */
.L_x_140:
[----:B------:R-:W-:Y:S01]  /*75a0*/  ISETP.NE.AND P1, PT, R65, RZ, PT ;  /* 0x000000ff4100720c */ /* 0x000fe20003f25270 */
[----:B-1----:R-:W-:Y:S02]  /*75b0*/  VIADD R3, R3, 0x230 ;  /* 0x0000023003037836 */ /* 0x002fe40000000000 */
[----:B------:R-:W-:Y:S02]  /*75c0*/  IMAD.U32 R0, RZ, RZ, UR37 ;  /* 0x00000025ff007e24 */ /* 0x000fe4000f8e00ff */
[----:B------:R-:W-:Y:S03]  /*75d0*/  VIADD R100, R100, 0x1 ;  /* 0x0000000164647836 */ /* 0x000fe60000000000 */
[----:B------:R-:W-:Y:S05]  /*75e0*/  PRMT R0, R0, 0x654, R3 ;  /* 0x0000065400007816 */ /* 0x000fea0000000003 */
[----:B------:R1:W3:Y:S04]  /*75f0*/  @P1 LDS.128 R56, [R4+UR49+0x400] ;  /* 0x0004003104381984 */ /* 0x0002e80008000c00 */
[----:B------:R1:W1:Y:S01]  /*7600*/  @P1 LDS.128 R60, [R2+0x400] ;  /* 0x00040000023c1984 */ /* 0x0002620000000c00 */
[C---:B------:R-:W-:Y:S01]  /*7610*/  ISETP.NE.AND P1, PT, R100.reuse, 0x4, PT ;  /* 0x000000046400780c */ /* 0x040fe20003f25270 */
[----:B------:R-:W-:Y:S01]  /*7620*/  @!PT LDS RZ, [RZ] ;  /* 0x00000000fffff984 */ /* 0x000fe20000000800 */
[----:B------:R-:W-:Y:S01]  /*7630*/  @!PT LDS RZ, [RZ] ;  /* 0x00000000fffff984 */ /* 0x000fe20000000800 */
[----:B------:R-:W-:Y:S01]  /*7640*/  @!PT LDS RZ, [RZ] ;  /* 0x00000000fffff984 */ /* 0x000fe20000000800 */
[----:B------:R-:W-:Y:S01]  /*7650*/  @!PT LDS RZ, [RZ] ;  /* 0x00000000fffff984 */ /* 0x000fe20000000800 */
[----:B------:R5:W-:Y:S06]  /*7660*/  MEMBAR.ALL.CTA ;  /* 0x0000000000007992 */ /* 0x000bec0000008000 */
[----:B-----5:R-:W5:Y:S01]  /*7670*/  FENCE.VIEW.ASYNC.S ;  /* 0x00000000000073c6 */ /* 0x020f620000000000 */
[----:B------:R-:W-:Y:S01]  /*7680*/  SEL R100, R100, RZ, P1 ;  /* 0x000000ff64647207 */ /* 0x000fe20000800000 */
[----:B-----5:R5:W-:Y:S02]  /*7690*/  SYNCS.ARRIVE.TRANS64.RED.A1T0 RZ, [R0+URZ], RZ ;  /* 0x000000ff00ff79a7 */ /* 0x020be400081004ff */
[----:B-----5:R-:W-:Y:S04]  /*76a0*/  SEL R0, RZ, 0x1, P1 ;  /* 0x00000001ff007807 */ /* 0x020fe80000800000 */
[----:B---3--:R-:W-:Y:S02]  /*76b0*/  LOP3.LUT R99, R99, R0, RZ, 0x3c, !PT ;  /* 0x0000000063637212 */ /* 0x008fe400078e3cff */
.L_x_139:
[----:B------:R-:W-:Y:S05]  /*76c0*/  BSYNC B1 ;  /* 0x0000000000017941 */ /* 0x000fea0003800000 */
.L_x_138:
[----:B------:R-:W-:Y:S04]  /*76d0*/  SHF.R.U32.HI R0, RZ, 0x15, R48 ;  /* 0x00000015ff007819 */ /* 0x000fe80000011630 */
[----:B------:R-:W-:Y:S01]  /*76e0*/  LOP3.LUT P1, RZ, R0, 0x3, R97, 0x48, !PT ;  /* 0x0000000300ff7812 */ /* 0x000fe20007824861 */
[----:B------:R-:W-:Y:S01]  /*76f0*/  @!UPT UIADD3 URZ, UPT, UPT, URZ, URZ, URZ ;  /* 0x000000fffffff290 */ /* 0x000fe2000fffe0ff */
[----:B----4-:R-:W-:Y:S11]  /*7700*/  @P0 BRA `(.L_x_143) ;  /* 0x0000000000080947 */ /* 0x010ff60003800000 */
[----:B------:R-:W3:Y:S02]  /*7710*/  SYNCS.PHASECHK.TRANS64.TRYWAIT P0, [R106+URZ+0x280], R5 ;  /* 0x000280056a0075a7 */ /* 0x000ee400080011ff */
[----:B---3--:R-:W-:Y:S05]  /*7720*/  @!P0 BRA `(.L_x_144) ;  /* 0x0000004c00148947 */ /* 0x008fea0003800000 */
.L_x_143:
[----:B------:R-:W-:Y:S05]  /*7730*/  @!P1 BRA `(.L_x_145) ;  /* 0x0000000000409947 */ /* 0x000fea0003800000 */
[----:B------:R-:W3:Y:S01]  /*7740*/  LDCU.64 UR8, c[0x4][0x78] ;  /* 0x01000f00ff0877ac */ /* 0x000ee20008000a00 */
[----:B------:R-:W-:Y:S01]  /*7750*/  MOV R3, 0x0 ;  /* 0x0000000000037802 */ /* 0x000fe20000000f00 */
[----:B------:R-:W-:Y:S02]  /*7760*/  HFMA2 R12, -RZ, RZ, 0, 5.9604644775390625e-08 ;  /* 0x00000001ff0c7431 */ /* 0x000fe400000001ff */
[----:B------:R-:W-:Y:S02]  /*7770*/  IMAD.MOV.U32 R8, RZ, RZ, 0x192 ;  /* 0x00000192ff087424 */ /* 0x000fe400078e00ff */
[----:B------:R-:W-:Y:S01]  /*7780*/  IMAD.MOV.U32 R13, RZ, RZ, RZ ;  /* 0x000000ffff0d7224 */ /* 0x000fe200078e00ff */
[----:B------:R-:W4:Y:S01]  /*7790*/  LDCU.64 UR6, c[0x4][0x80] ;  /* 0x01001000ff0677ac */ /* 0x000f220008000a00 */
[----:B-1----:R-:W1:Y:S01]  /*77a0*/  LDC.64 R2, c[0x4][R3] ;  /* 0x0100000003027b82 */ /* 0x002e620000000a00 */
[----:B------:R-:W5:Y:S01]  /*77b0*/  LDCU.64 UR4, c[0x4][0x18] ;  /* 0x01000300ff0477ac */ /* 0x000f620008000a00 */
[----:B---3--:R-:W-:Y:S01]  /*77c0*/  MOV R5, UR9 ;  /* 0x0000000900057c02 */ /* 0x008fe20008000f00 */
[----:B------:R-:W-:Y:S01]  /*77d0*/  IMAD.U32 R4, RZ, RZ, UR8 ;  /* 0x00000008ff047e24 */ /* 0x000fe2000f8e00ff */
[----:B----4-:R-:W-:Y:S01]  /*77e0*/  MOV R7, UR7 ;  /* 0x0000000700077c02 */ /* 0x010fe20008000f00 */
[----:B------:R-:W-:Y:S01]  /*77f0*/  IMAD.U32 R6, RZ, RZ, UR6 ;  /* 0x00000006ff067e24 */ /* 0x000fe2000f8e00ff */
[----:B-----5:R-:W-:Y:S01]  /*7800*/  MOV R11, UR5 ;  /* 0x00000005000b7c02 */ /* 0x020fe20008000f00 */
[----:B------:R-:W-:Y:S02]  /*7810*/  IMAD.U32 R10, RZ, RZ, UR4 ;  /* 0x00000004ff0a7e24 */ /* 0x000fe4000f8e00ff */
[----:B------:R-:W-:Y:S07]  /*7820*/  LEPC R20, `(.L_x_145) ;  /* 0x000000001014794e */ /* 0x000fee0000000000 */
[----:B-12---:R-:W-:Y:S05]  /*7830*/  CALL.ABS.NOINC R2 ;  /* 0x0000000002007343 */ /* 0x006fea0003c00000 */
.L_x_145:
[----:B------:R-:W-:Y:S05]  /*7840*/  WARPSYNC.ALL ;  /* 0x0000000000007948 */ /* 0x000fea0003800000 */
[----:B------:R-:W-:Y:S01]  /*7850*/  R2UR UR4, R48 ;  /* 0x00000000300472ca */ /* 0x000fe200000e0000 */
[----:B------:R-:W-:Y:S01]  /*7860*/  HFMA2 R66, -RZ, RZ, 0, 9.5367431640625e-07 ;  /* 0x00000010ff427431 */ /* 0x000fe200000001ff */
[C---:B------:R-:W-:Y:S01]  /*7870*/  PRMT R49, R56.reuse, 0x8880, RZ ;  /* 0x0000888038317816 */ /* 0x040fe200000000ff */
[----:B------:R-:W-:Y:S01]  /*7880*/  BSSY.RECONVERGENT B0, `(.L_x_146) ;  /* 0x00000a5000007945 */ /* 0x000fe20003800200 */
[C---:B------:R-:W-:Y:S02]  /*7890*/  SHF.L.U32 R51, R56.reuse, 0x10, RZ ;  /* 0x0000001038337819 */ /* 0x040fe400000006ff */
[----:B------:R-:W-:Y:S02]  /*78a0*/  SHF.L.U32 R52, R56, 0x8, RZ ;  /* 0x0000000838347819 */ /* 0x000fe400000006ff */
[----:B------:R-:W-:Y:S02]  /*78b0*/  SHF.R.S32.HI R51, RZ, 0x18, R51 ;  /* 0x00000018ff337819 */ /* 0x000fe40000011433 */
[----:B------:R-:W-:Y:S02]  /*78c0*/  PRMT R53, R57, 0x8880, RZ ;  /* 0x0000888039357816 */ /* 0x000fe400000000ff */
[----:B------:R-:W-:Y:S01]  /*78d0*/  IADD3 R67, PT, PT, R95, UR49, RZ ;  /* 0x000000315f437c10 */ /* 0x000fe2000fffe0ff */
[----:B-1-3--:R-:W2:Y:S01]  /*78e0*/  LDTM.x32 R4, tmem[UR4] ;  /* 0x00000004000479ee */ /* 0x00aea200082c0000 */
[----:B------:R-:W-:Y:S02]  /*78f0*/  LOP3.LUT P5, RZ, R96, 0x80, RZ, 0xc0, !PT ;  /* 0x0000008060ff7812 */ /* 0x000fe400078ac0ff */
[----:B------:R-:W-:Y:S02]  /*7900*/  PRMT R54, R59, 0x8880, RZ ;  /* 0x000088803b367816 */ /* 0x000fe400000000ff */
[----:B------:R-:W-:Y:S02]  /*7910*/  SEL R66, R66, 0xfffffff0, !P5 ;  /* 0xfffffff042427807 */ /* 0x000fe40006800000 */
[----:B------:R-:W-:Y:S02]  /*7920*/  ISETP.NE.AND P0, PT, R104, RZ, PT ;  /* 0x000000ff6800720c */ /* 0x000fe40003f05270 */
[----:B------:R-:W-:Y:S02]  /*7930*/  IADD3 R108, PT, PT, R67, R66, RZ ;  /* 0x00000042436c7210 */ /* 0x000fe40007ffe0ff */
[----:B------:R-:W-:Y:S01]  /*7940*/  ISETP.NE.AND P6, PT, R72, RZ, PT ;  /* 0x000000ff4800720c */ /* 0x000fe20003fc5270 */
[C---:B--2---:R-:W-:Y:S11]  /*7950*/  IMAD R0, R46.reuse, R4, RZ ;  /* 0x000000042e007224 */ /* 0x044ff600078e02ff */
[----:B------:R-:W-:Y:S01]  /*7960*/  @!UPT UIADD3 URZ, UPT, UPT, URZ, URZ, URZ ;  /* 0x000000fffffff290 */ /* 0x000fe2000fffe0ff */
[----:B------:R-:W-:Y:S01]  /*7970*/  @P6 SHF.L.U32 R74, R99, 0x1f, RZ ;  /* 0x0000001f634a6819 */ /* 0x000fe200000006ff */
[C---:B------:R-:W-:Y:S02]  /*7980*/  IMAD R2, R46.reuse, R5, RZ ;  /* 0x000000052e027224 */ /* 0x040fe400078e02ff */
[----:B------:R-:W-:Y:S01]  /*7990*/  IMAD R0, R49, R50, R0 ;  /* 0x0000003231007224 */ /* 0x000fe200078e0200 */
[----:B------:R-:W-:Y:S01]  /*79a0*/  SHF.R.S32.HI R49, RZ, 0x18, R52 ;  /* 0x00000018ff317819 */ /* 0x000fe20000011434 */
[C---:B------:R-:W-:Y:S02]  /*79b0*/  IMAD R3, R46.reuse, R6, RZ ;  /* 0x000000062e037224 */ /* 0x040fe400078e02ff */
[-C--:B------:R-:W-:Y:S01]  /*79c0*/  IMAD R2, R51, R50.reuse, R2 ;  /* 0x0000003233027224 */ /* 0x080fe200078e0202 */
[----:B------:R-:W-:Y:S01]  /*79d0*/  SHF.R.S32.HI R51, RZ, 0x18, R56 ;  /* 0x00000018ff337819 */ /* 0x000fe20000011438 */
[C---:B------:R-:W-:Y:S02]  /*79e0*/  IMAD R7, R46.reuse, R7, RZ ;  /* 0x000000072e077224 */ /* 0x040fe400078e02ff */
[----:B------:R-:W-:Y:S01]  /*79f0*/  IMAD R3, R49, R50, R3 ;  /* 0x0000003231037224 */ /* 0x000fe200078e0203 */
[----:B------:R-:W-:Y:S01]  /*7a00*/  MOV R49, R53 ;  /* 0x0000003500317202 */ /* 0x000fe20000000f00 */
[C---:B------:R-:W-:Y:S01]  /*7a10*/  IMAD.U32 R52, R57.reuse, 0x10000, RZ ;  /* 0x0001000039347824 */ /* 0x040fe200078e00ff */
[----:B------:R-:W-:Y:S01]  /*7a20*/  SHF.L.U32 R53, R57, 0x8, RZ ;  /* 0x0000000839357819 */ /* 0x000fe200000006ff */
[C---:B------:R-:W-:Y:S02]  /*7a30*/  IMAD R4, R46.reuse, R8, RZ ;  /* 0x000000082e047224 */ /* 0x040fe400078e02ff */
[-C--:B------:R-:W-:Y:S01]  /*7a40*/  IMAD R7, R51, R50.reuse, R7 ;  /* 0x0000003233077224 */ /* 0x080fe200078e0207 */
[----:B------:R-:W-:Y:S01]  /*7a50*/  SHF.R.S32.HI R51, RZ, 0x18, R52 ;  /* 0x00000018ff337819 */ /* 0x000fe20000011434 */
[C---:B------:R-:W-:Y:S01]  /*7a60*/  IMAD R5, R46.reuse, R9, RZ ;  /* 0x000000092e057224 */ /* 0x040fe200078e02ff */
[----:B------:R-:W-:Y:S01]  /*7a70*/  SHF.R.S32.HI R52, RZ, 0x18, R57 ;  /* 0x00000018ff347819 */ /* 0x000fe20000011439 */
[----:B------:R-:W-:Y:S01]  /*7a80*/  IMAD R4, R49, R50, R4 ;  /* 0x0000003231047224 */ /* 0x000fe200078e0204 */
[----:B------:R-:W-:Y:S01]  /*7a90*/  SHF.R.S32.HI R49, RZ, 0x18, R53 ;  /* 0x00000018ff317819 */ /* 0x000fe20000011435 */
[----:B------:R-:W-:Y:S01]  /*7aa0*/  IMAD R6, R46, R10, RZ ;  /* 0x0000000a2e067224 */ /* 0x000fe200078e02ff */
[----:B------:R-:W-:Y:S01]  /*7ab0*/  PRMT R53, R58, 0x8880, RZ ;  /* 0x000088803a357816 */ /* 0x000fe200000000ff */
[----:B------:R-:W-:Y:S01]  /*7ac0*/  IMAD R11, R46, R11, RZ ;  /* 0x0000000b2e0b7224 */ /* 0x000fe200078e02ff */
[----:B------:R-:W-:Y:S01]  /*7ad0*/  I2IP.S8.S32.SAT R55, R7, R3, RZ ;  /* 0x0000000307377239 */ /* 0x000fe200000014ff */
[----:B------:R-:W-:Y:S02]  /*7ae0*/  IMAD R5, R51, R50, R5 ;  /* 0x0000003233057224 */ /* 0x000fe400078e0205 */
[----:B------:R-:W-:Y:S01]  /*7af0*/  IMAD.U32 R51, R58, 0x10000, RZ ;  /* 0x000100003a337824 */ /* 0x000fe200078e00ff */
[----:B------:R-:W-:Y:S01]  /*7b00*/  I2IP.S8.S32.SAT R68, R2, R0, R55 ;  /* 0x0000000002447239 */ /* 0x000fe20000001437 */
[----:B------:R-:W-:Y:S01]  /*7b10*/  IMAD R6, R49, R50, R6 ;  /* 0x0000003231067224 */ /* 0x000fe200078e0206 */
[----:B------:R-:W-:Y:S01]  /*7b20*/  MOV R49, R53 ;  /* 0x0000003500317202 */ /* 0x000fe20000000f00 */
[----:B------:R-:W-:Y:S01]  /*7b30*/  IMAD R8, R46, R12, RZ ;  /* 0x0000000c2e087224 */ /* 0x000fe200078e02ff */
[----:B------:R-:W-:Y:S01]  /*7b40*/  SHF.R.S32.HI R51, RZ, 0x18, R51 ;  /* 0x00000018ff337819 */ /* 0x000fe20000011433 */
[-C--:B------:R-:W-:Y:S01]  /*7b50*/  IMAD R11, R52, R50.reuse, R11 ;  /* 0x00000032340b7224 */ /* 0x080fe200078e020b */
[----:B------:R-:W-:Y:S01]  /*7b60*/  SHF.L.U32 R52, R58, 0x8, RZ ;  /* 0x000000083a347819 */ /* 0x000fe200000006ff */
[C---:B------:R-:W-:Y:S01]  /*7b70*/  IMAD R9, R46.reuse, R13, RZ ;  /* 0x0000000d2e097224 */ /* 0x040fe200078e02ff */
[----:B------:R-:W-:Y:S01]  /*7b80*/  SHF.L.U32 R53, R59, 0x8, RZ ;  /* 0x000000083b357819 */ /* 0x000fe200000006ff */
[----:B------:R-:W-:Y:S01]  /*7b90*/  IMAD R8, R49, R50, R8 ;  /* 0x0000003231087224 */ /* 0x000fe200078e0208 */
[----:B------:R-:W-:Y:S01]  /*7ba0*/  SHF.R.S32.HI R49, RZ, 0x18, R52 ;  /* 0x00000018ff317819 */ /* 0x000fe20000011434 */
[C---:B------:R-:W-:Y:S01]  /*7bb0*/  IMAD R10, R46.reuse, R14, RZ ;  /* 0x0000000e2e0a7224 */ /* 0x040fe200078e02ff */
[----:B------:R-:W-:Y:S01]  /*7bc0*/  I2IP.S8.S32.SAT R69, R11, R6, RZ ;  /* 0x000000060b457239 */ /* 0x000fe200000014ff */
[----:B------:R-:W-:Y:S01]  /*7bd0*/  IMAD R9, R51, R50, R9 ;  /* 0x0000003233097224 */ /* 0x000fe200078e0209 */
[----:B------:R-:W-:Y:S01]  /*7be0*/  SHF.R.S32.HI R51, RZ, 0x18, R58 ;  /* 0x00000018ff337819 */ /* 0x000fe2000001143a */
[----:B------:R-:W-:Y:S01]  /*7bf0*/  IMAD.U32 R52, R59, 0x10000, RZ ;  /* 0x000100003b347824 */ /* 0x000fe200078e00ff */
[----:B------:R-:W-:Y:S01]  /*7c00*/  I2IP.S8.S32.SAT R69, R5, R4, R69 ;  /* 0x0000000405457239 */ /* 0x000fe20000001445 */
[C---:B------:R-:W-:Y:S01]  /*7c10*/  IMAD R15, R46.reuse, R15, RZ ;  /* 0x0000000f2e0f7224 */ /* 0x040fe200078e02ff */
[----:B------:R-:W-:Y:S01]  /*7c20*/  SHF.R.S32.HI R53, RZ, 0x18, R53 ;  /* 0x00000018ff357819 */ /* 0x000fe20000011435 */
[----:B------:R-:W-:Y:S01]  /*7c30*/  IMAD R10, R49, R50, R10 ;  /* 0x00000032310a7224 */ /* 0x000fe200078e020a */
[----:B------:R-:W-:Y:S01]  /*7c40*/  MOV R49, R54 ;  /* 0x0000003600317202 */ /* 0x000fe20000000f00 */
[C---:B------:R-:W-:Y:S01]  /*7c50*/  IMAD R12, R46.reuse, R16, RZ ;  /* 0x000000102e0c7224 */ /* 0x040fe200078e02ff */
[----:B------:R-:W-:Y:S01]  /*7c60*/  SHF.R.S32.HI R52, RZ, 0x18, R52 ;  /* 0x00000018ff347819 */ /* 0x000fe20000011434 */
[C---:B------:R-:W-:Y:S02]  /*7c70*/  IMAD R13, R46.reuse, R17, RZ ;  /* 0x000000112e0d7224 */ /* 0x040fe400078e02ff */
[----:B------:R-:W-:Y:S01]  /*7c80*/  IMAD R15, R51, R50, R15 ;  /* 0x00000032330f7224 */ /* 0x000fe200078e020f */
[----:B------:R-:W-:Y:S01]  /*7c90*/  SHF.R.S32.HI R51, RZ, 0x18, R59 ;  /* 0x00000018ff337819 */ /* 0x000fe2000001143b */
[C---:B------:R-:W-:Y:S02]  /*7ca0*/  IMAD R14, R46.reuse, R18, RZ ;  /* 0x000000122e0e7224 */ /* 0x040fe400078e02ff */
[----:B------:R-:W-:Y:S01]  /*7cb0*/  IMAD R12, R49, R50, R12 ;  /* 0x00000032310c7224 */ /* 0x000fe200078e020c */
[----:B------:R-:W-:Y:S01]  /*7cc0*/  I2IP.S8.S32.SAT R70, R15, R10, RZ ;  /* 0x0000000a0f467239 */ /* 0x000fe200000014ff */
[----:B------:R-:W-:Y:S01]  /*7cd0*/  IMAD R19, R46, R19, RZ ;  /* 0x000000132e137224 */ /* 0x000fe200078e02ff */
[----:B------:R-:W-:Y:S01]  /*7ce0*/  PRMT R49, R60, 0x8880, RZ ;  /* 0x000088803c317816 */ /* 0x000fe200000000ff */
[----:B------:R-:W-:Y:S01]  /*7cf0*/  IMAD R13, R52, R50, R13 ;  /* 0x00000032340d7224 */ /* 0x000fe200078e020d */
[----:B------:R-:W-:Y:S01]  /*7d00*/  I2IP.S8.S32.SAT R70, R9, R8, R70 ;  /* 0x0000000809467239 */ /* 0x000fe20000001446 */
[-C--:B------:R-:W-:Y:S01]  /*7d10*/  IMAD R14, R53, R50.reuse, R14 ;  /* 0x00000032350e7224 */ /* 0x080fe200078e020e */
[----:B------:R-:W-:Y:S01]  /*7d20*/  PRMT R53, R61, 0x8880, RZ ;  /* 0x000088803d357816 */ /* 0x000fe200000000ff */
[----:B------:R-:W-:Y:S01]  /*7d30*/  IMAD R19, R51, R50, R19 ;  /* 0x0000003233137224 */ /* 0x000fe200078e0213 */
[----:B------:R-:W-:Y:S01]  /*7d40*/  SHF.L.U32 R52, R61, 0x10, RZ ;  /* 0x000000103d347819 */ /* 0x000fe200000006ff */
[----:B------:R-:W-:Y:S02]  /*7d50*/  IMAD R16, R46, R20, RZ ;  /* 0x000000142e107224 */ /* 0x000fe400078e02ff */
[C---:B------:R-:W-:Y:S01]  /*7d60*/  IMAD.U32 R51, R60.reuse, 0x10000, RZ ;  /* 0x000100003c337824 */ /* 0x040fe200078e00ff */
[----:B------:R-:W-:Y:S01]  /*7d70*/  I2IP.S8.S32.SAT R71, R19, R14, RZ ;  /* 0x0000000e13477239 */ /* 0x000fe200000014ff */
[----:B------:R-:W-:Y:S01]  /*7d80*/  IMAD R16, R49, R50, R16 ;  /* 0x0000003231107224 */ /* 0x000fe200078e0210 */
[----:B------:R-:W-:Y:S01]  /*7d90*/  SHF.L.U32 R49, R60, 0x8, RZ ;  /* 0x000000083c317819 */ /* 0x000fe200000006ff */
[C---:B------:R-:W-:Y:S01]  /*7da0*/  IMAD R17, R46.reuse, R21, RZ ;  /* 0x000000152e117224 */ /* 0x040fe200078e02ff */
[----:B------:R-:W-:Y:S01]  /*7db0*/  SHF.R.S32.HI R51, RZ, 0x18, R51 ;  /* 0x00000018ff337819 */ /* 0x000fe20000011433 */
[C---:B------:R-:W-:Y:S01]  /*7dc0*/  IMAD R18, R46.reuse, R22, RZ ;  /* 0x000000162e127224 */ /* 0x040fe200078e02ff */
[----:B------:R-:W-:Y:S01]  /*7dd0*/  SHF.R.S32.HI R49, RZ, 0x18, R49 ;  /* 0x00000018ff317819 */ /* 0x000fe20000011431 */
[C---:B------:R-:W-:Y:S01]  /*7de0*/  IMAD R23, R46.reuse, R23, RZ ;  /* 0x000000172e177224 */ /* 0x040fe200078e02ff */
[----:B------:R-:W-:Y:S01]  /*7df0*/  I2IP.S8.S32.SAT R71, R13, R12, R71 ;  /* 0x0000000c0d477239 */ /* 0x000fe20000001447 */
[----:B------:R-:W-:Y:S01]  /*7e00*/  IMAD R17, R51, R50, R17 ;  /* 0x0000003233117224 */ /* 0x000fe200078e0211 */
[----:B------:R-:W-:Y:S01]  /*7e10*/  SHF.R.S32.HI R51, RZ, 0x18, R60 ;  /* 0x00000018ff337819 */ /* 0x000fe2000001143c */
[----:B------:R-:W-:Y:S01]  /*7e20*/  IMAD.SHL.U32 R54, R61, 0x100, RZ ;  /* 0x000001003d367824 */ /* 0x000fe200078e00ff */
[----:B------:R-:W-:Y:S01]  /*7e30*/  SHF.R.S32.HI R52, RZ, 0x18, R52 ;  /* 0x00000018ff347819 */ /* 0x000fe20000011434 */
[C---:B------:R-:W-:Y:S01]  /*7e40*/  IMAD R20, R46.reuse, R24, RZ ;  /* 0x000000182e147224 */ /* 0x040fe200078e02ff */
[----:B------:R1:W-:Y:S01]  /*7e50*/  STS.128 [R95+UR49+0x4400], R68 ;  /* 0x004400445f007988 */ /* 0x0003e20008000c31 */
[-C--:B------:R-:W-:Y:S01]  /*7e60*/  IMAD R18, R49, R50.reuse, R18 ;  /* 0x0000003231127224 */ /* 0x080fe200078e0212 */
[----:B------:R-:W-:Y:S01]  /*7e70*/  SHF.R.S32.HI R49, RZ, 0x18, R54 ;  /* 0x00000018ff317819 */ /* 0x000fe20000011436 */
[C---:B------:R-:W-:Y:S01]  /*7e80*/  IMAD R21, R46.reuse, R25, RZ ;  /* 0x000000192e157224 */ /* 0x040fe200078e02ff */
[----:B------:R-:W-:Y:S01]  /*7e90*/  SHF.R.S32.HI R54, RZ, 0x18, R63 ;  /* 0x00000018ff367819 */ /* 0x000fe2000001143f */
[----:B------:R-:W-:Y:S01]  /*7ea0*/  IMAD R23, R51, R50, R23 ;  /* 0x0000003233177224 */ /* 0x000fe200078e0217 */
[----:B------:R-:W-:Y:S01]  /*7eb0*/  SHF.R.S32.HI R51, RZ, 0x18, R61 ;  /* 0x00000018ff337819 */ /* 0x000fe2000001143d */
[C---:B------:R-:W-:Y:S02]  /*7ec0*/  IMAD R22, R46.reuse, R26, RZ ;  /* 0x0000001a2e167224 */ /* 0x040fe400078e02ff */
[----:B------:R-:W-:Y:S01]  /*7ed0*/  IMAD R20, R53, R50, R20 ;  /* 0x0000003235147224 */ /* 0x000fe200078e0214 */
[----:B------:R-:W-:Y:S01]  /*7ee0*/  I2IP.S8.S32.SAT R76, R23, R18, RZ ;  /* 0x00000012174c7239 */ /* 0x000fe200000014ff */
[----:B------:R-:W-:Y:S01]  /*7ef0*/  IMAD R27, R46, R27, RZ ;  /* 0x0000001b2e1b7224 */ /* 0x000fe200078e02ff */
[----:B------:R-:W-:Y:S01]  /*7f00*/  SHF.L.U32 R53, R62, 0x8, RZ ;  /* 0x000000083e357819 */ /* 0x000fe200000006ff */
[-C--:B------:R-:W-:Y:S01]  /*7f10*/  IMAD R21, R52, R50.reuse, R21 ;  /* 0x0000003234157224 */ /* 0x080fe200078e0215 */
[C---:B------:R-:W-:Y:S01]  /*7f20*/  SHF.L.U32 R52, R62.reuse, 0x10, RZ ;  /* 0x000000103e347819 */ /* 0x040fe200000006ff */
[----:B------:R-:W-:Y:S01]  /*7f30*/  IMAD R22, R49, R50, R22 ;  /* 0x0000003231167224 */ /* 0x000fe200078e0216 */
[----:B------:R-:W-:Y:S01]  /*7f40*/  PRMT R49, R62, 0x8880, RZ ;  /* 0x000088803e317816 */ /* 0x000fe200000000ff */
[C---:B------:R-:W-:Y:S01]  /*7f50*/  IMAD R24, R46.reuse, R28, RZ ;  /* 0x0000001c2e187224 */ /* 0x040fe200078e02ff */
[----:B------:R-:W-:Y:S01]  /*7f60*/  I2IP.S8.S32.SAT R76, R17, R16, R76 ;  /* 0x00000010114c7239 */ /* 0x000fe2000000144c */
[----:B------:R-:W-:Y:S01]  /*7f70*/  IMAD R27, R51, R50, R27 ;  /* 0x00000032331b7224 */ /* 0x000fe200078e021b */
[----:B------:R-:W-:Y:S01]  /*7f80*/  SHF.R.S32.HI R51, RZ, 0x18, R52 ;  /* 0x00000018ff337819 */ /* 0x000fe20000011434 */
[C---:B------:R-:W-:Y:S01]  /*7f90*/  IMAD R25, R46.reuse, R29, RZ ;  /* 0x0000001d2e197224 */ /* 0x040fe200078e02ff */
[----:B------:R-:W-:Y:S01]  /*7fa0*/  SHF.R.S32.HI R53, RZ, 0x18, R53 ;  /* 0x00000018ff357819 */ /* 0x000fe20000011435 */
[C---:B------:R-:W-:Y:S01]  /*7fb0*/  IMAD R26, R46.reuse, R30, RZ ;  /* 0x0000001e2e1a7224 */ /* 0x040fe200078e02ff */
[----:B------:R-:W-:Y:S01]  /*7fc0*/  I2IP.S8.S32.SAT R77, R27, R22, RZ ;  /* 0x000000161b4d7239 */ /* 0x000fe200000014ff */
[-C--:B------:R-:W-:Y:S01]  /*7fd0*/  IMAD R24, R49, R50.reuse, R24 ;  /* 0x0000003231187224 */ /* 0x080fe200078e0218 */
[----:B------:R-:W-:Y:S01]  /*7fe0*/  SHF.L.U32 R52, R63, 0x10, RZ ;  /* 0x000000103f347819 */ /* 0x000fe200000006ff */
[----:B------:R-:W-:Y:S01]  /*7ff0*/  IMAD R25, R51, R50, R25 ;  /* 0x0000003233197224 */ /* 0x000fe200078e0219 */
[----:B------:R-:W-:Y:S01]  /*8000*/  I2IP.S8.S32.SAT R77, R21, R20, R77 ;  /* 0x00000014154d7239 */ /* 0x000fe2000000144d */
[----:B------:R-:W-:Y:S01]  /*8010*/  IMAD R26, R53, R50, R26 ;  /* 0x00000032351a7224 */ /* 0x000fe200078e021a */
[----:B------:R-:W-:Y:S01]  /*8020*/  SHF.R.S32.HI R49, RZ, 0x18, R62 ;  /* 0x00000018ff317819 */ /* 0x000fe2000001143e */
[C---:B------:R-:W-:Y:S01]  /*8030*/  IMAD R31, R46.reuse, R31, RZ ;  /* 0x0000001f2e1f7224 */ /* 0x040fe200078e02ff */
[C---:B------:R-:W-:Y:S01]  /*8040*/  PRMT R51, R63.reuse, 0x8880, RZ ;  /* 0x000088803f337816 */ /* 0x040fe200000000ff */
[----:B------:R-:W-:Y:S01]  /*8050*/  IMAD.SHL.U32 R53, R63, 0x100, RZ ;  /* 0x000001003f357824 */ /* 0x000fe200078e00ff */
[----:B------:R-:W-:Y:S01]  /*8060*/  SHF.R.S32.HI R52, RZ, 0x18, R52 ;  /* 0x00000018ff347819 */ /* 0x000fe20000011434 */
[C---:B------:R-:W-:Y:S02]  /*8070*/  IMAD R28, R46.reuse, R32, RZ ;  /* 0x000000202e1c7224 */ /* 0x040fe400078e02ff */
[C---:B------:R-:W-:Y:S01]  /*8080*/  IMAD R29, R46.reuse, R33, RZ ;  /* 0x000000212e1d7224 */ /* 0x040fe200078e02ff */
[----:B------:R-:W-:Y:S01]  /*8090*/  SHF.R.S32.HI R53, RZ, 0x18, R53 ;  /* 0x00000018ff357819 */ /* 0x000fe20000011435 */
[-C--:B------:R-:W-:Y:S02]  /*80a0*/  IMAD R31, R49, R50.reuse, R31 ;  /* 0x00000032311f7224 */ /* 0x080fe400078e021f */
[----:B------:R-:W-:Y:S02]  /*80b0*/  IMAD R28, R51, R50, R28 ;  /* 0x00000032331c7224 */ /* 0x000fe400078e021c */
[----:B------:R-:W-:Y:S01]  /*80c0*/  IMAD R30, R46, R34, RZ ;  /* 0x000000222e1e7224 */ /* 0x000fe200078e02ff */
[----:B------:R-:W-:Y:S01]  /*80d0*/  I2IP.S8.S32.SAT R55, R31, R26, RZ ;  /* 0x0000001a1f377239 */ /* 0x000fe200000014ff */
[----:B------:R-:W-:Y:S02]  /*80e0*/  IMAD R29, R52, R50, R29 ;  /* 0x00000032341d7224 */ /* 0x000fe400078e021d */
[----:B------:R-:W-:Y:S01]  /*80f0*/  IMAD R35, R46, R35, RZ ;  /* 0x000000232e237224 */ /* 0x000fe200078e02ff */
[----:B------:R-:W-:Y:S01]  /*8100*/  I2IP.S8.S32.SAT R78, R25, R24, R55 ;  /* 0x00000018194e7239 */ /* 0x000fe20000001437 */
[-C--:B------:R-:W-:Y:S01]  /*8110*/  IMAD R30, R53, R50.reuse, R30 ;  /* 0x00000032351e7224 */ /* 0x080fe200078e021e */
[----:B------:R-:W-:Y:S01]  /*8120*/  LEA R55, R100, UR49, 0x3 ;  /* 0x0000003164377c11 */ /* 0x000fe2000f8e18ff */
[----:B------:R-:W-:Y:S05]  /*8130*/  IMAD R35, R54, R50, R35 ;  /* 0x0000003236237224 */ /* 0x000fea00078e0223 */
[----:B------:R-:W-:Y:S04]  /*8140*/  I2IP.S8.S32.SAT R73, R35, R30, RZ ;  /* 0x0000001e23497239 */ /* 0x000fe800000014ff */
[----:B------:R-:W-:Y:S05]  /*8150*/  I2IP.S8.S32.SAT R79, R29, R28, R73 ;  /* 0x0000001c1d4f7239 */ /* 0x000fea0000001449 */
[----:B------:R1:W-:Y:S01]  /*8160*/  STS.128 [R108+0x4400], R76 ;  /* 0x0044004c6c007388 */ /* 0x0003e20000000c00 */
[----:B------:R-:W-:Y:S01]  /*8170*/  @!PT LDS RZ, [RZ] ;  /* 0x00000000fffff984 */ /* 0x000fe20000000800 */
[----:B------:R-:W-:Y:S01]  /*8180*/  @!PT LDS RZ, [RZ] ;  /* 0x00000000fffff984 */ /* 0x000fe20000000800 */
[----:B------:R-:W-:Y:S01]  /*8190*/  @!PT LDS RZ, [RZ] ;  /* 0x00000000fffff984 */ /* 0x000fe20000000800 */
[----:B------:R-:W-:Y:S01]  /*81a0*/  @!PT LDS RZ, [RZ] ;  /* 0x00000000fffff984 */ /* 0x000fe20000000800 */
[----:B------:R2:W-:Y:S07]  /*81b0*/  MEMBAR.ALL.CTA ;  /* 0x0000000000007992 */ /* 0x0005ee0000008000 */
[----:B--2---:R-:W2:Y:S02]  /*81c0*/  FENCE.VIEW.ASYNC.S ;  /* 0x00000000000073c6 */ /* 0x004ea40000000000 */
[----:B--2---:R-:W-:Y:S06]  /*81d0*/  BAR.SYNC.DEFER_BLOCKING 0x1, 0x80 ;  /* 0x0042000000007b1d */ /* 0x004fec0000010000 */
[----:B------:R-:W-:Y:S05]  /*81e0*/  @P0 BRA `(.L_x_147) ;  /* 0x0000000000380947 */ /* 0x000fea0003800000 */
[----:B------:R-:W-:Y:S02]  /*81f0*/  UIADD3 UR4, UPT, UPT, UR49, 0x4400, URZ ;  /* 0x0000440031047890 */ /* 0x000fe4000fffe0ff */
[----:B------:R-:W-:Y:S01]  /*8200*/  UIADD3 UR8, UP0, UPT, UR52, 0x680, URZ ;  /* 0x0000068034087890 */ /* 0x000fe2000ff1e0ff */
[----:B------:R-:W-:Y:S01]  /*8210*/  UMOV UR43, UR36 ;  /* 0x00000024002b7c82 */ /* 0x000fe20008000000 */
[----:B------:R-:W-:Y:S02]  /*8220*/  UIADD3 UR5, UPT, UPT, UR41, 0x80, URZ ;  /* 0x0000008029057890 */ /* 0x000fe4000fffe0ff */
[----:B------:R-:W-:Y:S01]  /*8230*/  MOV R103, UR4 ;  /* 0x0000000400677c02 */ /* 0x000fe20008000f00 */
[----:B------:R-:W-:Y:S02]  /*8240*/  UIADD3.X UR9, UPT, UPT, URZ, UR53, URZ, UP0, !UPT ;  /* 0x00000035ff097290 */ /* 0x000fe400087fe4ff */
[----:B------:R-:W-:Y:S01]  /*8250*/  UIADD3 UR4, UPT, UPT, UR49, 0x4c00, URZ ;  /* 0x00004c0031047890 */ /* 0x000fe2000fffe0ff */
[----:B------:R-:W-:Y:S01]  /*8260*/  R2UR UR40, R103 ;  /* 0x00000000672872ca */ /* 0x000fe200000e0000 */
[----:B------:R-:W-:Y:S01]  /*8270*/  UMOV UR6, UR42 ;  /* 0x0000002a00067c82 */ /* 0x000fe20008000000 */
[----:B------:R-:W-:Y:S11]  /*8280*/  UMOV UR7, UR36 ;  /* 0x0000002400077c82 */ /* 0x000ff60008000000 */
[----:B------:R2:W-:Y:S01]  /*8290*/  UTMASTG.3D [UR40], [UR8] ;  /* 0x00000028080073b5 */ /* 0x0005e20008010000 */
[----:B------:R2:W-:Y:S01]  /*82a0*/  UTMASTG.3D [UR4], [UR8] ;  /* 0x00000004080073b5 */ /* 0x0005e20008010000 */
[----:B------:R0:W-:Y:S01]  /*82b0*/  UTMACMDFLUSH ;  /* 0x00000000000079b7 */ /* 0x0001e20000000000 */
[----:B--2---:R-:W-:Y:S04]  /*82c0*/  DEPBAR.LE SB0, 0x1 ;  /* 0x000080400000791a */ /* 0x004fe80000000000 */
.L_x_147:
[----:B------:R-:W-:Y:S05]  /*82d0*/  BSYNC.RECONVERGENT B0 ;  /* 0x0000000000007941 */ /* 0x000fea0003800200 */
.L_x_146:
[----:B------:R-:W-:Y:S06]  /*82e0*/  BAR.SYNC.DEFER_BLOCKING 0x1, 0x80 ;  /* 0x0042000000007b1d */ /* 0x000fec0000010000 */
[----:B------:R-:W2:Y:S01]  /*82f0*/  @P6 SYNCS.PHASECHK.TRANS64.TRYWAIT P0, [R55+URZ+0x210], R74 ;  /* 0x0002104a370065a7 */ /* 0x000ea200080011ff */
[----:B------:R-:W-:Y:S01]  /*8300*/  BSSY B1, `(.L_x_148) ;  /* 0x000001f000017945 */ /* 0x000fe20003800000 */
[----:B--2---:R-:W-:Y:S03]  /*8310*/  @P6 SEL R64, RZ, 0x1, !P0 ;  /* 0x00000001ff406807 */ /* 0x004fe60004000000 */
[----:B------:R-:W-:Y:S05]  /*8320*/  @!P6 BRA `(.L_x_149) ;  /* 0x000000000070e947 */ /* 0x000fea0003800000 */
[----:B------:R-:W-:Y:S01]  /*8330*/  ISETP.NE.AND P1, PT, R65, RZ, PT ;  /* 0x000000ff4100720c */ /* 0x000fe20003f25270 */
[----:B------:R-:W-:Y:S01]  /*8340*/  BSSY B0, `(.L_x_150) ;  /* 0x0000008000007945 */ /* 0x000fe20003800000 */
[----:B------:R-:W-:Y:S11]  /*8350*/  ISETP.NE.AND P0, PT, R64, RZ, PT ;  /* 0x000000ff4000720c */ /* 0x000ff60003f05270 */
[----:B------:R-:W-:Y:S04]  /*8360*/  @P1 IMAD R3, R100, 0x1000, R67 ;  /* 0x0000100064031824 */ /* 0x000fe800078e0243 */
[----:B------:R-:W-:Y:S01]  /*8370*/  @P1 IMAD.IADD R2, R66, 0x1, R3 ;  /* 0x0000000142021824 */ /* 0x000fe200078e0203 */
[----:B------:R-:W-:Y:S06]  /*8380*/  @P0 BRA `(.L_x_151) ;  /* 0x00000000000c0947 */ /* 0x000fec0003800000 */
[----:B------:R-:W-:Y:S04]  /*8390*/  SHF.L.U32 R0, R99, 0x1f, RZ ;  /* 0x0000001f63007819 */ /* 0x000fe800000006ff */
[----:B------:R-:W2:Y:S02]  /*83a0*/  SYNCS.PHASECHK.TRANS64.TRYWAIT P0, [R55+URZ+0x210], R0 ;  /* 0x00021000370075a7 */ /* 0x000ea400080011ff */
[----:B--2---:R-:W-:Y:S05]  /*83b0*/  @!P0 BRA `(.L_x_152) ;  /* 0x0000004000048947 */ /* 0x004fea0003800000 */
.L_x_151:
[----:B------:R-:W-:Y:S05]  /*83c0*/  BSYNC B0 ;  /* 0x0000000000007941 */ /* 0x000fea0003800000 */
.L_x_150:
[----:B------:R-:W-:Y:S01]  /*83d0*/  ISETP.NE.AND P0, PT, R65, RZ, PT ;  /* 0x000000ff4100720c */ /* 0x000fe20003f05270 */
[----:B--2---:R-:W-:Y:S02]  /*83e0*/  VIADD R55, R55, 0x230 ;  /* 0x0000023037377836 */ /* 0x004fe40000000000 */
[----:B------:R-:W-:Y:S02]  /*83f0*/  IMAD.U32 R0, RZ, RZ, UR37 ;  /* 0x00000025ff007e24 */ /* 0x000fe4000f8e00ff */
[----:B------:R-:W-:Y:S03]  /*8400*/  VIADD R100, R100, 0x1 ;  /* 0x0000000164647836 */ /* 0x000fe60000000000 */
[----:B------:R-:W-:Y:S05]  /*8410*/  PRMT R0, R0, 0x654, R55 ;  /* 0x0000065400007816 */ /* 0x000fea0000000037 */
[----:B------:R2:W3:Y:S04]  /*8420*/  @P0 LDS.128 R56, [R3+0x400] ;  /* 0x0004000003380984 */ /* 0x0004e80000000c00 */
[----:B------:R2:W4:Y:S01]  /*8430*/  @P0 LDS.128 R60, [R2+0x400] ;  /* 0x00040000023c0984 */ /* 0x0005220000000c00 */
        /* <DEDUP_REMOVED lines=10> */
[----:B--23--:R-:W-:Y:S02]  /*84e0*/  LOP3.LUT R99, R99, R0, RZ, 0x3c, !PT ;  /* 0x0000000063637212 */ /* 0x00cfe400078e3cff */
.L_x_149:
[----:B------:R-:W-:Y:S05]  /*84f0*/  BSYNC B1 ;  /* 0x0000000000017941 */ /* 0x000fea0003800000 */
.L_x_148:
[----:B------:R-:W-:Y:S05]  /*8500*/  VIADD R0, R48, 0x20 ;  /* 0x0000002030007836 */ /* 0x000fea0000000000 */
[----:B------:R-:W-:Y:S04]  /*8510*/  SHF.R.U32.HI R0, RZ, 0x15, R0 ;  /* 0x00000015ff007819 */ /* 0x000fe80000011600 */
[----:B------:R-:W-:Y:S11]  /*8520*/  LOP3.LUT P0, RZ, R0, 0x3, R97, 0x48, !PT ;  /* 0x0000000300ff7812 */ /* 0x000ff60007804861 */
[----:B------:R-:W-:Y:S02]  /*8530*/  @!UPT UIADD3 URZ, UPT, UPT, URZ, URZ, URZ ;  /* 0x000000fffffff290 */ /* 0x000fe4000fffe0ff */
[----:B------:R-:W-:Y:S05]  /*8540*/  @!P0 BRA `(.L_x_153) ;  /* 0x0000000000408947 */ /* 0x000fea0003800000 */
[----:B------:R-:W2:Y:S01]  /*8550*/  LDCU.64 UR8, c[0x4][0x78] ;  /* 0x01000f00ff0877ac */ /* 0x000ea20008000a00 */
[----:B------:R-:W-:Y:S01]  /*8560*/  MOV R3, 0x0 ;  /* 0x0000000000037802 */ /* 0x000fe20000000f00 */
[----:B------:R-:W-:Y:S02]  /*8570*/  HFMA2 R12, -RZ, RZ, 0, 5.9604644775390625e-08 ;  /* 0x00000001ff0c7431 */ /* 0x000fe400000001ff */
[----:B------:R-:W-:Y:S02]  /*8580*/  IMAD.MOV.U32 R8, RZ, RZ, 0x192 ;  /* 0x00000192ff087424 */ /* 0x000fe400078e00ff */
[----:B------:R-:W-:Y:S01]  /*8590*/  IMAD.MOV.U32 R13, RZ, RZ, RZ ;  /* 0x000000ffff0d7224 */ /* 0x000fe200078e00ff */
[----:B------:R-:W3:Y:S01]  /*85a0*/  LDCU.64 UR6, c[0x4][0x80] ;  /* 0x01001000ff0677ac */ /* 0x000ee20008000a00 */
[----:B------:R-:W1:Y:S01]  /*85b0*/  LDC.64 R2, c[0x4][R3] ;  /* 0x0100000003027b82 */ /* 0x000e620000000a00 */
[----:B------:R-:W5:Y:S01]  /*85c0*/  LDCU.64 UR4, c[0x4][0x18] ;  /* 0x01000300ff0477ac */ /* 0x000f620008000a00 */
[----:B--2---:R-:W-:Y:S01]  /*85d0*/  MOV R5, UR9 ;  /* 0x0000000900057c02 */ /* 0x004fe20008000f00 */
[----:B------:R-:W-:Y:S01]  /*85e0*/  IMAD.U32 R4, RZ, RZ, UR8 ;  /* 0x00000008ff047e24 */ /* 0x000fe2000f8e00ff */
[----:B---3--:R-:W-:Y:S01]  /*85f0*/  MOV R7, UR7 ;  /* 0x0000000700077c02 */ /* 0x008fe20008000f00 */
[----:B------:R-:W-:Y:S01]  /*8600*/  IMAD.U32 R6, RZ, RZ, UR6 ;  /* 0x00000006ff067e24 */ /* 0x000fe2000f8e00ff */
[----:B-----5:R-:W-:Y:S01]  /*8610*/  MOV R11, UR5 ;  /* 0x00000005000b7c02 */ /* 0x020fe20008000f00 */
[----:B------:R-:W-:Y:S02]  /*8620*/  IMAD.U32 R10, RZ, RZ, UR4 ;  /* 0x00000004ff0a7e24 */ /* 0x000fe4000f8e00ff */
[----:B------:R-:W-:Y:S07]  /*8630*/  LEPC R20, `(.L_x_153) ;  /* 0x000000001014794e */ /* 0x000fee0000000000 */
[----:B-1--4-:R-:W-:Y:S05]  /*8640*/  CALL.ABS.NOINC R2 ;  /* 0x0000000002007343 */ /* 0x012fea0003c00000 */
.L_x_153:
[----:B------:R-:W-:Y:S01]  /*8650*/  SHF.L.U32 R51, R56, 0x10, RZ ;  /* 0x0000001038337819 */ /* 0x000fe200000006ff */
[----:B------:R-:W-:Y:S05]  /*8660*/  WARPSYNC.ALL ;  /* 0x0000000000007948 */ /* 0x000fea0003800000 */
[----:B------:R-:W-:Y:S01]  /*8670*/  R2UR UR4, R48 ;  /* 0x00000000300472ca */ /* 0x000fe200000e0000 */
[----:B------:R-:W-:Y:S01]  /*8680*/  BSSY.RECONVERGENT B0, `(.L_x_154) ;  /* 0x000009d000007945 */ /* 0x000fe20003800200 */
[C---:B------:R-:W-:Y:S02]  /*8690*/  PRMT R49, R56.reuse, 0x8880, RZ ;  /* 0x0000888038317816 */ /* 0x040fe400000000ff */
[----:B------:R-:W-:Y:S02]  /*86a0*/  SHF.R.S32.HI R51, RZ, 0x18, R51 ;  /* 0x00000018ff337819 */ /* 0x000fe40000011433 */
[----:B------:R-:W-:Y:S02]  /*86b0*/  SHF.L.U32 R52, R56, 0x8, RZ ;  /* 0x0000000838347819 */ /* 0x000fe400000006ff */
[----:B------:R-:W-:Y:S02]  /*86c0*/  SHF.L.U32 R53, R57, 0x8, RZ ;  /* 0x0000000839357819 */ /* 0x000fe400000006ff */
[----:B------:R-:W-:Y:S02]  /*86d0*/  SHF.R.S32.HI R54, RZ, 0x18, R58 ;  /* 0x00000018ff367819 */ /* 0x000fe4000001143a */
[----:B------:R-:W-:Y:S01]  /*86e0*/  SHF.R.S32.HI R53, RZ, 0x18, R53 ;  /* 0x00000018ff357819 */ /* 0x000fe20000011435 */
[----:B------:R-:W2:Y:S01]  /*86f0*/  LDTM.x32 R4, tmem[UR4+0x20] ;  /* 0x00002004000479ee */ /* 0x000ea200082c0000 */
[----:B----4-:R-:W-:Y:S02]  /*8700*/  SHF.L.U32 R55, R62, 0x8, RZ ;  /* 0x000000083e377819 */ /* 0x010fe400000006ff */
[----:B------:R-:W-:Y:S02]  /*8710*/  ISETP.NE.AND P0, PT, R104, RZ, PT ;  /* 0x000000ff6800720c */ /* 0x000fe40003f05270 */
[----:B------:R-:W-:Y:S02]  /*8720*/  SHF.R.S32.HI R55, RZ, 0x18, R55 ;  /* 0x00000018ff377819 */ /* 0x000fe40000011437 */
[----:B------:R-:W-:Y:S01]  /*8730*/  ISETP.NE.AND P6, PT, R72, RZ, PT ;  /* 0x000000ff4800720c */ /* 0x000fe20003fc5270 */
[C---:B--2---:R-:W-:Y:S02]  /*8740*/  IMAD R0, R46.reuse, R4, RZ ;  /* 0x000000042e007224 */ /* 0x044fe400078e02ff */
[C---:B------:R-:W-:Y:S02]  /*8750*/  IMAD R2, R46.reuse, R5, RZ ;  /* 0x000000052e027224 */ /* 0x040fe400078e02ff */
[----:B------:R-:W-:Y:S01]  /*8760*/  IMAD R0, R49, R50, R0 ;  /* 0x0000003231007224 */ /* 0x000fe200078e0200 */
[----:B------:R-:W-:Y:S01]  /*8770*/  SHF.R.S32.HI R49, RZ, 0x18, R52 ;  /* 0x00000018ff317819 */ /* 0x000fe20000011434 */
[C---:B------:R-:W-:Y:S01]  /*8780*/  IMAD R3, R46.reuse, R6, RZ ;  /* 0x000000062e037224 */ /* 0x040fe200078e02ff */
[----:B------:R-:W-:Y:S01]  /*8790*/  SHF.L.U32 R52, R57, 0x10, RZ ;  /* 0x0000001039347819 */ /* 0x000fe200000006ff */
[-C--:B------:R-:W-:Y:S01]  /*87a0*/  IMAD R2, R51, R50.reuse, R2 ;  /* 0x0000003233027224 */ /* 0x080fe200078e0202 */
[----:B------:R-:W-:Y:S01]  /*87b0*/  SHF.R.S32.HI R51, RZ, 0x18, R56 ;  /* 0x00000018ff337819 */ /* 0x000fe20000011438 */
[C---:B------:R-:W-:Y:S02]  /*87c0*/  IMAD R7, R46.reuse, R7, RZ ;  /* 0x000000072e077224 */ /* 0x040fe400078e02ff */
[-C--:B------:R-:W-:Y:S01]  /*87d0*/  IMAD R3, R49, R50.reuse, R3 ;  /* 0x0000003231037224 */ /* 0x080fe200078e0203 */
[----:B------:R-:W-:Y:S01]  /*87e0*/  PRMT R49, R57, 0x8880, RZ ;  /* 0x0000888039317816 */ /* 0x000fe200000000ff */
[----:B------:R-:W-:Y:S01]  /*87f0*/  IMAD R7, R51, R50, R7 ;  /* 0x0000003233077224 */ /* 0x000fe200078e0207 */
[----:B------:R-:W-:Y:S01]  /*8800*/  SHF.R.S32.HI R51, RZ, 0x18, R52 ;  /* 0x00000018ff337819 */ /* 0x000fe20000011434 */
[----:B------:R-:W-:Y:S01]  /*8810*/  IMAD R4, R46, R8, RZ ;  /* 0x000000082e047224 */ /* 0x000fe200078e02ff */
[----:B------:R-:W-:Y:S01]  /*8820*/  SHF.L.U32 R52, R58, 0x10, RZ ;  /* 0x000000103a347819 */ /* 0x000fe200000006ff */
[C---:B------:R-:W-:Y:S01]  /*8830*/  IMAD R5, R46.reuse, R9, RZ ;  /* 0x000000092e057224 */ /* 0x040fe200078e02ff */
[----:B-1----:R-:W-:Y:S01]  /*8840*/  I2IP.S8.S32.SAT R69, R7, R3, RZ ;  /* 0x0000000307457239 */ /* 0x002fe200000014ff */
[----:B------:R-:W-:Y:S01]  /*8850*/  IMAD R6, R46, R10, RZ ;  /* 0x0000000a2e067224 */ /* 0x000fe200078e02ff */
[----:B------:R-:W-:Y:S01]  /*8860*/  SHF.R.S32.HI R52, RZ, 0x18, R52 ;  /* 0x00000018ff347819 */ /* 0x000fe20000011434 */
[----:B------:R-:W-:Y:S01]  /*8870*/  IMAD R4, R49, R50, R4 ;  /* 0x0000003231047224 */ /* 0x000fe200078e0204 */
[----:B------:R-:W-:Y:S01]  /*8880*/  I2IP.S8.S32.SAT R68, R2, R0, R69 ;  /* 0x0000000002447239 */ /* 0x000fe20000001445 */
[-C--:B------:R-:W-:Y:S01]  /*8890*/  IMAD R5, R51, R50.reuse, R5 ;  /* 0x0000003233057224 */ /* 0x080fe200078e0205 */
[----:B------:R-:W-:Y:S01]  /*88a0*/  SHF.R.S32.HI R49, RZ, 0x18, R57 ;  /* 0x00000018ff317819 */ /* 0x000fe20000011439 */
[----:B------:R-:W-:Y:S01]  /*88b0*/  IMAD R11, R46, R11, RZ ;  /* 0x0000000b2e0b7224 */ /* 0x000fe200078e02ff */
[C---:B------:R-:W-:Y:S01]  /*88c0*/  PRMT R51, R58.reuse, 0x8880, RZ ;  /* 0x000088803a337816 */ /* 0x040fe200000000ff */
[----:B------:R-:W-:Y:S01]  /*88d0*/  IMAD R6, R53, R50, R6 ;  /* 0x0000003235067224 */ /* 0x000fe200078e0206 */
[----:B------:R-:W-:Y:S01]  /*88e0*/  SHF.L.U32 R53, R58, 0x8, RZ ;  /* 0x000000083a357819 */ /* 0x000fe200000006ff */
[C---:B------:R-:W-:Y:S02]  /*88f0*/  IMAD R8, R46.reuse, R12, RZ ;  /* 0x0000000c2e087224 */ /* 0x040fe400078e02ff */
[C---:B------:R-:W-:Y:S01]  /*8900*/  IMAD R9, R46.reuse, R13, RZ ;  /* 0x0000000d2e097224 */ /* 0x040fe200078e02ff */
[----:B------:R-:W-:Y:S01]  /*8910*/  SHF.R.S32.HI R53, RZ, 0x18, R53 ;  /* 0x00000018ff357819 */ /* 0x000fe20000011435 */
[----:B------:R-:W-:Y:S01]  /*8920*/  IMAD R11, R49, R50, R11 ;  /* 0x00000032310b7224 */ /* 0x000fe200078e020b */
[----:B------:R-:W-:Y:S01]  /*8930*/  PRMT R49, R59, 0x8880, RZ ;  /* 0x000088803b317816 */ /* 0x000fe200000000ff */
[----:B------:R-:W-:Y:S02]  /*8940*/  IMAD R10, R46, R14, RZ ;  /* 0x0000000e2e0a7224 */ /* 0x000fe400078e02ff */
[----:B------:R-:W-:Y:S01]  /*8950*/  IMAD R8, R51, R50, R8 ;  /* 0x0000003233087224 */ /* 0x000fe200078e0208 */
[----:B------:R-:W-:Y:S01]  /*8960*/  I2IP.S8.S32.SAT R70, R11, R6, RZ ;  /* 0x000000060b467239 */ /* 0x000fe200000014ff */
[-C--:B------:R-:W-:Y:S01]  /*8970*/  IMAD R9, R52, R50.reuse, R9 ;  /* 0x0000003234097224 */ /* 0x080fe200078e0209 */
[----:B------:R-:W-:Y:S01]  /*8980*/  SHF.L.U32 R51, R59, 0x10, RZ ;  /* 0x000000103b337819 */ /* 0x000fe200000006ff */
[----:B------:R-:W-:Y:S01]  /*8990*/  IMAD R10, R53, R50, R10 ;  /* 0x00000032350a7224 */ /* 0x000fe200078e020a */
[----:B------:R-:W-:Y:S01]  /*89a0*/  I2IP.S8.S32.SAT R69, R5, R4, R70 ;  /* 0x0000000405457239 */ /* 0x000fe20000001446 */
[C---:B------:R-:W-:Y:S01]  /*89b0*/  IMAD R15, R46.reuse, R15, RZ ;  /* 0x0000000f2e0f7224 */ /* 0x040fe200078e02ff */
[----:B------:R-:W-:Y:S01]  /*89c0*/  SHF.R.S32.HI R51, RZ, 0x18, R51 ;  /* 0x00000018ff337819 */ /* 0x000fe20000011433 */
[----:B------:R-:W-:Y:S01]  /*89d0*/  IMAD.SHL.U32 R53, R59, 0x100, RZ ;  /* 0x000001003b357824 */ /* 0x000fe200078e00ff */
[----:B------:R-:W-:Y:S01]  /*89e0*/  SHF.R.S32.HI R52, RZ, 0x18, R59 ;  /* 0x00000018ff347819 */ /* 0x000fe2000001143b */
[C---:B------:R-:W-:Y:S02]  /*89f0*/  IMAD R12, R46.reuse, R16, RZ ;  /* 0x000000102e0c7224 */ /* 0x040fe400078e02ff */
[----:B------:R-:W-:Y:S01]  /*8a00*/  IMAD R13, R46, R17, RZ ;  /* 0x000000112e0d7224 */ /* 0x000fe200078e02ff */
[----:B------:R-:W-:Y:S01]  /*8a10*/  SHF.R.S32.HI R53, RZ, 0x18, R53 ;  /* 0x00000018ff357819 */ /* 0x000fe20000011435 */
[----:B------:R-:W-:Y:S01]  /*8a20*/  IMAD R15, R54, R50, R15 ;  /* 0x00000032360f7224 */ /* 0x000fe200078e020f */
[----:B------:R-:W-:Y:S01]  /*8a30*/  SHF.L.U32 R54, R61, 0x10, RZ ;  /* 0x000000103d367819 */ /* 0x000fe200000006ff */
[C---:B------:R-:W-:Y:S02]  /*8a40*/  IMAD R14, R46.reuse, R18, RZ ;  /* 0x000000122e0e7224 */ /* 0x040fe400078e02ff */
[----:B------:R-:W-:Y:S01]  /*8a50*/  IMAD R12, R49, R50, R12 ;  /* 0x00000032310c7224 */ /* 0x000fe200078e020c */
[----:B------:R-:W-:Y:S01]  /*8a60*/  I2IP.S8.S32.SAT R71, R15, R10, RZ ;  /* 0x0000000a0f477239 */ /* 0x000fe200000014ff */
[----:B------:R-:W-:Y:S01]  /*8a70*/  IMAD R19, R46, R19, RZ ;  /* 0x000000132e137224 */ /* 0x000fe200078e02ff */
[----:B------:R-:W-:Y:S01]  /*8a80*/  PRMT R49, R60, 0x8880, RZ ;  /* 0x000088803c317816 */ /* 0x000fe200000000ff */
[----:B------:R-:W-:Y:S01]  /*8a90*/  IMAD R13, R51, R50, R13 ;  /* 0x00000032330d7224 */ /* 0x000fe200078e020d */
[----:B------:R-:W-:Y:S01]  /*8aa0*/  I2IP.S8.S32.SAT R70, R9, R8, R71 ;  /* 0x0000000809467239 */ /* 0x000fe20000001447 */
[----:B------:R-:W-:Y:S01]  /*8ab0*/  IMAD R16, R46, R20, RZ ;  /* 0x000000142e107224 */ /* 0x000fe200078e02ff */
[----:B------:R-:W-:Y:S01]  /*8ac0*/  SHF.R.S32.HI R54, RZ, 0x18, R54 ;  /* 0x00000018ff367819 */ /* 0x000fe20000011436 */
[-C--:B------:R-:W-:Y:S01]  /*8ad0*/  IMAD R14, R53, R50.reuse, R14 ;  /* 0x00000032350e7224 */ /* 0x080fe200078e020e */
[----:B------:R-:W-:Y:S01]  /*8ae0*/  PRMT R53, R61, 0x8880, RZ ;  /* 0x000088803d357816 */ /* 0x000fe200000000ff */
[-C--:B------:R-:W-:Y:S01]  /*8af0*/  IMAD R19, R52, R50.reuse, R19 ;  /* 0x0000003234137224 */ /* 0x080fe200078e0213 */
[----:B------:R-:W-:Y:S01]  /*8b00*/  SHF.R.S32.HI R52, RZ, 0x18, R60 ;  /* 0x00000018ff347819 */ /* 0x000fe2000001143c */
[----:B------:R-:W-:Y:S01]  /*8b10*/  IMAD R16, R49, R50, R16 ;  /* 0x0000003231107224 */ /* 0x000fe200078e0210 */
[----:B------:R-:W-:Y:S01]  /*8b20*/  SHF.L.U32 R49, R60, 0x10, RZ ;  /* 0x000000103c317819 */ /* 0x000fe200000006ff */
[----:B------:R-:W-:Y:S01]  /*8b30*/  IMAD R17, R46, R21, RZ ;  /* 0x000000152e117224 */ /* 0x000fe200078e02ff */
[----:B------:R-:W-:Y:S01]  /*8b40*/  SHF.L.U32 R51, R60, 0x8, RZ ;  /* 0x000000083c337819 */ /* 0x000fe200000006ff */
[C---:B------:R-:W-:Y:S01]  /*8b50*/  IMAD R18, R46.reuse, R22, RZ ;  /* 0x000000162e127224 */ /* 0x040fe200078e02ff */
[----:B------:R-:W-:Y:S01]  /*8b60*/  SHF.R.S32.HI R49, RZ, 0x18, R49 ;  /* 0x00000018ff317819 */ /* 0x000fe20000011431 */
[C---:B------:R-:W-:Y:S01]  /*8b70*/  IMAD R23, R46.reuse, R23, RZ ;  /* 0x000000172e177224 */ /* 0x040fe200078e02ff */
[----:B------:R-:W-:Y:S01]  /*8b80*/  SHF.R.S32.HI R51, RZ, 0x18, R51 ;  /* 0x00000018ff337819 */ /* 0x000fe20000011433 */
[C---:B------:R-:W-:Y:S01]  /*8b90*/  IMAD R20, R46.reuse, R24, RZ ;  /* 0x000000182e147224 */ /* 0x040fe200078e02ff */
[----:B------:R-:W-:Y:S01]  /*8ba0*/  I2IP.S8.S32.SAT R71, R19, R14, RZ ;  /* 0x0000000e13477239 */ /* 0x000fe200000014ff */
[----:B------:R-:W-:Y:S02]  /*8bb0*/  IMAD R17, R49, R50, R17 ;  /* 0x0000003231117224 */ /* 0x000fe400078e0211 */
[----:B------:R-:W-:Y:S01]  /*8bc0*/  IMAD.SHL.U32 R49, R61, 0x100, RZ ;  /* 0x000001003d317824 */ /* 0x000fe200078e00ff */
[----:B------:R-:W-:Y:S01]  /*8bd0*/  I2IP.S8.S32.SAT R71, R13, R12, R71 ;  /* 0x0000000c0d477239 */ /* 0x000fe20000001447 */
[-C--:B------:R-:W-:Y:S01]  /*8be0*/  IMAD R18, R51, R50.reuse, R18 ;  /* 0x0000003233127224 */ /* 0x080fe200078e0212 */
[----:B------:R-:W-:Y:S01]  /*8bf0*/  SHF.R.S32.HI R51, RZ, 0x18, R61 ;  /* 0x00000018ff337819 */ /* 0x000fe2000001143d */
[----:B------:R-:W-:Y:S01]  /*8c00*/  IMAD R21, R46, R25, RZ ;  /* 0x000000192e157224 */ /* 0x000fe200078e02ff */
[----:B------:R-:W-:Y:S01]  /*8c10*/  SHF.R.S32.HI R49, RZ, 0x18, R49 ;  /* 0x00000018ff317819 */ /* 0x000fe20000011431 */
[----:B------:R-:W-:Y:S01]  /*8c20*/  IMAD R23, R52, R50, R23 ;  /* 0x0000003234177224 */ /* 0x000fe200078e0217 */
[----:B------:R1:W-:Y:S01]  /*8c30*/  STS.128 [R95+UR49+0x5400], R68 ;  /* 0x005400445f007988 */ /* 0x0003e20008000c31 */
[----:B------:R-:W-:Y:S01]  /*8c40*/  IMAD R22, R46, R26, RZ ;  /* 0x0000001a2e167224 */ /* 0x000fe200078e02ff */
[----:B------:R-:W-:Y:S01]  /*8c50*/  SHF.L.U32 R52, R62, 0x10, RZ ;  /* 0x000000103e347819 */ /* 0x000fe200000006ff */
[----:B------:R-:W-:Y:S01]  /*8c60*/  IMAD R20, R53, R50, R20 ;  /* 0x0000003235147224 */ /* 0x000fe200078e0214 */
[----:B------:R-:W-:Y:S01]  /*8c70*/  I2IP.S8.S32.SAT R76, R23, R18, RZ ;  /* 0x00000012174c7239 */ /* 0x000fe200000014ff */
[----:B------:R-:W-:Y:S01]  /*8c80*/  IMAD R27, R46, R27, RZ ;  /* 0x0000001b2e1b7224 */ /* 0x000fe200078e02ff */
[----:B------:R-:W-:Y:S01]  /*8c90*/  PRMT R53, R62, 0x8880, RZ ;  /* 0x000088803e357816 */ /* 0x000fe200000000ff */
[----:B------:R-:W-:Y:S01]  /*8ca0*/  IMAD R21, R54, R50, R21 ;  /* 0x0000003236157224 */ /* 0x000fe200078e0215 */
[----:B------:R-:W-:Y:S01]  /*8cb0*/  I2IP.S8.S32.SAT R76, R17, R16, R76 ;  /* 0x00000010114c7239 */ /* 0x000fe2000000144c */
[C---:B------:R-:W-:Y:S01]  /*8cc0*/  IMAD R24, R46.reuse, R28, RZ ;  /* 0x0000001c2e187224 */ /* 0x040fe200078e02ff */
[----:B------:R-:W-:Y:S01]  /*8cd0*/  SHF.R.S32.HI R52, RZ, 0x18, R52 ;  /* 0x00000018ff347819 */ /* 0x000fe20000011434 */
[-C--:B------:R-:W-:Y:S01]  /*8ce0*/  IMAD R22, R49, R50.reuse, R22 ;  /* 0x0000003231167224 */ /* 0x080fe200078e0216 */
[----:B------:R-:W-:Y:S01]  /*8cf0*/  SHF.R.S32.HI R49, RZ, 0x18, R62 ;  /* 0x00000018ff317819 */ /* 0x000fe2000001143e */
[C---:B------:R-:W-:Y:S01]  /*8d00*/  IMAD R25, R46.reuse, R29, RZ ;  /* 0x0000001d2e197224 */ /* 0x040fe200078e02ff */
[----:B------:R-:W-:Y:S01]  /*8d10*/  SHF.R.S32.HI R54, RZ, 0x18, R63 ;  /* 0x00000018ff367819 */ /* 0x000fe2000001143f */
[-C--:B------:R-:W-:Y:S01]  /*8d20*/  IMAD R27, R51, R50.reuse, R27 ;  /* 0x00000032331b7224 */ /* 0x080fe200078e021b */
[----:B------:R-:W-:Y:S01]  /*8d30*/  PRMT R51, R63, 0x8880, RZ ;  /* 0x000088803f337816 */ /* 0x000fe200000000ff */
[----:B------:R-:W-:Y:S01]  /*8d40*/  IMAD R24, R53, R50, R24 ;  /* 0x0000003235187224 */ /* 0x000fe200078e0218 */
[----:B------:R-:W-:Y:S01]  /*8d50*/  SHF.L.U32 R53, R63, 0x8, RZ ;  /* 0x000000083f357819 */ /* 0x000fe200000006ff */
[----:B------:R-:W-:Y:S01]  /*8d60*/  IMAD R26, R46, R30, RZ ;  /* 0x0000001e2e1a7224 */ /* 0x000fe200078e02ff */
[----:B------:R-:W-:Y:S01]  /*8d70*/  I2IP.S8.S32.SAT R73, R27, R22, RZ ;  /* 0x000000161b497239 */ /* 0x000fe200000014ff */
[----:B------:R-:W-:Y:S01]  /*8d80*/  IMAD R25, R52, R50, R25 ;  /* 0x0000003234197224 */ /* 0x000fe200078e0219 */
[----:B------:R-:W-:Y:S01]  /*8d90*/  SHF.L.U32 R52, R63, 0x10, RZ ;  /* 0x000000103f347819 */ /* 0x000fe200000006ff */
[C---:B------:R-:W-:Y:S01]  /*8da0*/  IMAD R31, R46.reuse, R31, RZ ;  /* 0x0000001f2e1f7224 */ /* 0x040fe200078e02ff */
[----:B------:R-:W-:Y:S01]  /*8db0*/  SHF.R.S32.HI R53, RZ, 0x18, R53 ;  /* 0x00000018ff357819 */ /* 0x000fe20000011435 */
[C---:B------:R-:W-:Y:S01]  /*8dc0*/  IMAD R28, R46.reuse, R32, RZ ;  /* 0x000000202e1c7224 */ /* 0x040fe200078e02ff */
[----:B------:R-:W-:Y:S01]  /*8dd0*/  SHF.R.S32.HI R52, RZ, 0x18, R52 ;  /* 0x00000018ff347819 */ /* 0x000fe20000011434 */
[----:B------:R-:W-:Y:S01]  /*8de0*/  IMAD R26, R55, R50, R26 ;  /* 0x00000032371a7224 */ /* 0x000fe200078e021a */
[----:B------:R-:W-:Y:S01]  /*8df0*/  I2IP.S8.S32.SAT R77, R21, R20, R73 ;  /* 0x00000014154d7239 */ /* 0x000fe20000001449 */
[----:B------:R-:W-:Y:S01]  /*8e00*/  IMAD R29, R46, R33, RZ ;  /* 0x000000212e1d7224 */ /* 0x000fe200078e02ff */
[----:B------:R-:W-:Y:S01]  /*8e10*/  LEA R73, R100, UR49, 0x3 ;  /* 0x0000003164497c11 */ /* 0x000fe2000f8e18ff */
        /* <DEDUP_REMOVED lines=8> */
[----:B------:R-:W-:Y:S01]  /*8ea0*/  @P6 SHF.L.U32 R74, R99, 0x1f, RZ ;  /* 0x0000001f634a6819 */ /* 0x000fe200000006ff */
        /* <DEDUP_REMOVED lines=12> */
[----:B------:R-:W-:Y:S02]  /*8f70*/  UIADD3 UR12, UP0, UPT, UR52, 0x680, URZ ;  /* 0x00000680340c7890 */ /* 0x000fe4000ff1e0ff */
[----:B------:R-:W-:Y:S02]  /*8f80*/  UIADD3 UR9, UPT, UPT, UR41, 0x20, URZ ;  /* 0x0000002029097890 */ /* 0x000fe4000fffe0ff */
[----:B------:R-:W-:Y:S02]  /*8f90*/  UIADD3 UR8, UPT, UPT, UR49, 0x5400, URZ ;  /* 0x0000540031087890 */ /* 0x000fe4000fffe0ff */
[----:B------:R-:W-:Y:S01]  /*8fa0*/  UIADD3.X UR13, UPT, UPT, URZ, UR53, URZ, UP0, !UPT ;  /* 0x00000035ff0d7290 */ /* 0x000fe200087fe4ff */
[----:B------:R-:W-:Y:S01]  /*8fb0*/  UMOV UR10, UR42 ;  /* 0x0000002a000a7c82 */ /* 0x000fe20008000000 */
[----:B------:R-:W-:Y:S01]  /*8fc0*/  UMOV UR11, UR36 ;  /* 0x00000024000b7c82 */ /* 0x000fe20008000000 */
[----:B------:R-:W-:Y:S02]  /*8fd0*/  UIADD3 UR5, UPT, UPT, UR41, 0xa0, URZ ;  /* 0x000000a029057890 */ /* 0x000fe4000fffe0ff */
[----:B------:R-:W-:Y:S01]  /*8fe0*/  UIADD3 UR4, UPT, UPT, UR49, 0x5c00, URZ ;  /* 0x00005c0031047890 */ /* 0x000fe2000fffe0ff */
[----:B------:R-:W-:Y:S03]  /*8ff0*/  UMOV UR6, UR42 ;  /* 0x0000002a00067c82 */ /* 0x000fe60008000000 */
[----:B------:R2:W-:Y:S01]  /*9000*/  UTMASTG.3D [UR8], [UR12] ;  /* 0x000000080c0073b5 */ /* 0x0005e20008010000 */
[----:B------:R-:W-:Y:S04]  /*9010*/  UMOV UR7, UR36 ;  /* 0x0000002400077c82 */ /* 0x000fe80008000000 */
[----:B------:R2:W-:Y:S01]  /*9020*/  UTMASTG.3D [UR4], [UR12] ;  /* 0x000000040c0073b5 */ /* 0x0005e20008010000 */
[----:B------:R0:W-:Y:S01]  /*9030*/  UTMACMDFLUSH ;  /* 0x00000000000079b7 */ /* 0x0001e20000000000 */
[----:B--2---:R-:W-:Y:S04]  /*9040*/  DEPBAR.LE SB0, 0x1 ;  /* 0x000080400000791a */ /* 0x004fe80000000000 */
.L_x_155:
[----:B------:R-:W-:Y:S05]  /*9050*/  BSYNC.RECONVERGENT B0 ;  /* 0x0000000000007941 */ /* 0x000fea0003800200 */
.L_x_154:
        /* <DEDUP_REMOVED lines=14> */
.L_x_159:
[----:B------:R-:W-:Y:S05]  /*9140*/  BSYNC B0 ;  /* 0x0000000000007941 */ /* 0x000fea0003800000 */
.L_x_158:
        /* <DEDUP_REMOVED lines=18> */
.L_x_157:
[----:B------:R-:W-:Y:S05]  /*9270*/  BSYNC B1 ;  /* 0x0000000000017941 */ /* 0x000fea0003800000 */
.L_x_156:
        /* <DEDUP_REMOVED lines=21> */
.L_x_161:
        /* <DEDUP_REMOVED lines=8> */
[----:B------:R-:W-:Y:S02]  /*9450*/  ISETP.NE.AND P6, PT, R72, RZ, PT ;  /* 0x000000ff4800720c */ /* 0x000fe40003fc5270 */
[----:B------:R-:W-:Y:S01]  /*9460*/  SHF.R.S32.HI R53, RZ, 0x18, R53 ;  /* 0x00000018ff357819 */ /* 0x000fe20000011435 */
[----:B------:R-:W2:Y:S01]  /*9470*/  LDTM.x32 R4, tmem[UR4+0x40] ;  /* 0x00004004000479ee */ /* 0x000ea200082c0000 */
[----:B------:R-:W-:Y:S02]  /*9480*/  SHF.R.S32.HI R54, RZ, 0x18, R58 ;  /* 0x00000018ff367819 */ /* 0x000fe4000001143a */
[----:B----4-:R-:W-:Y:S02]  /*9490*/  SHF.L.U32 R55, R62, 0x8, RZ ;  /* 0x000000083e377819 */ /* 0x010fe400000006ff */
[----:B------:R-:W-:Y:S02]  /*94a0*/  ISETP.NE.AND P0, PT, R104, RZ, PT ;  /* 0x000000ff6800720c */ /* 0x000fe40003f05270 */
[----:B------:R-:W-:Y:S01]  /*94b0*/  SHF.R.S32.HI R55, RZ, 0x18, R55 ;  /* 0x00000018ff377819 */ /* 0x000fe20000011437 */
        /* <DEDUP_REMOVED lines=132> */
[----:B------:R-:W-:Y:S02]  /*9d00*/  UIADD3 UR12, UP0, UPT, UR52, 0x680, URZ ;  /* 0x00000680340c7890 */ /* 0x000fe4000ff1e0ff */
[----:B------:R-:W-:Y:S02]  /*9d10*/  UIADD3 UR5, UPT, UPT, UR41, 0x40, URZ ;  /* 0x0000004029057890 */ /* 0x000fe4000fffe0ff */
[----:B------:R-:W-:Y:S01]  /*9d20*/  MOV R103, UR4 ;  /* 0x0000000400677c02 */ /* 0x000fe20008000f00 */
[----:B------:R-:W-:Y:S01]  /*9d30*/  UIADD3.X UR13, UPT, UPT, URZ, UR53, URZ, UP0, !UPT ;  /* 0x00000035ff0d7290 */ /* 0x000fe200087fe4ff */
[----:B------:R-:W-:Y:S02]  /*9d40*/  UMOV UR6, UR42 ;  /* 0x0000002a00067c82 */ /* 0x000fe40008000000 */
[----:B------:R-:W-:Y:S01]  /*9d50*/  R2UR UR4, R103 ;  /* 0x00000000670472ca */ /* 0x000fe200000e0000 */
[----:B------:R-:W-:Y:S01]  /*9d60*/  UMOV UR7, UR36 ;  /* 0x0000002400077c82 */ /* 0x000fe20008000000 */
[----:B------:R-:W-:Y:S02]  /*9d70*/  UIADD3 UR9, UPT, UPT, UR41, 0xc0, URZ ;  /* 0x000000c029097890 */ /* 0x000fe4000fffe0ff */
[----:B------:R-:W-:Y:S01]  /*9d80*/  UIADD3 UR8, UPT, UPT, UR49, 0x4c00, URZ ;  /* 0x00004c0031087890 */ /* 0x000fe2000fffe0ff */
[----:B------:R-:W-:Y:S01]  /*9d90*/  UMOV UR10, UR42 ;  /* 0x0000002a000a7c82 */ /* 0x000fe20008000000 */
[----:B------:R-:W-:Y:S07]  /*9da0*/  UMOV UR11, UR36 ;  /* 0x00000024000b7c82 */ /* 0x000fee0008000000 */
[----:B------:R2:W-:Y:S01]  /*9db0*/  UTMASTG.3D [UR4], [UR12] ;  /* 0x000000040c0073b5 */ /* 0x0005e20008010000 */
[----:B------:R2:W-:Y:S01]  /*9dc0*/  UTMASTG.3D [UR8], [UR12] ;  /* 0x000000080c0073b5 */ /* 0x0005e20008010000 */
[----:B------:R0:W-:Y:S01]  /*9dd0*/  UTMACMDFLUSH ;  /* 0x00000000000079b7 */ /* 0x0001e20000000000 */
[----:B--2---:R-:W-:Y:S04]  /*9de0*/  DEPBAR.LE SB0, 0x1 ;  /* 0x000080400000791a */ /* 0x004fe80000000000 */
.L_x_163:
[----:B------:R-:W-:Y:S05]  /*9df0*/  BSYNC.RECONVERGENT B0 ;  /* 0x0000000000007941 */ /* 0x000fea0003800200 */
.L_x_162:
        /* <DEDUP_REMOVED lines=14> */
.L_x_167:
[----:B------:R-:W-:Y:S05]  /*9ee0*/  BSYNC B0 ;  /* 0x0000000000007941 */ /* 0x000fea0003800000 */
.L_x_166:
        /* <DEDUP_REMOVED lines=18> */
.L_x_165:
[----:B------:R-:W-:Y:S05]  /*a010*/  BSYNC B1 ;  /* 0x0000000000017941 */ /* 0x000fea0003800000 */
.L_x_164:
        /* <DEDUP_REMOVED lines=21> */
.L_x_169:
[----:B------:R-:W-:Y:S01]  /*a170*/  ISETP.NE.AND P0, PT, R104, RZ, PT ;  /* 0x000000ff6800720c */ /* 0x000fe20003f05270 */
[----:B------:R-:W-:Y:S05]  /*a180*/  WARPSYNC.ALL ;  /* 0x0000000000007948 */ /* 0x000fea0003800000 */
[----:B------:R-:W-:Y:S01]  /*a190*/  R2UR UR4, R48 ;  /* 0x00000000300472ca */ /* 0x000fe200000e0000 */
[----:B------:R-:W-:Y:S01]  /*a1a0*/  IMAD.U32 R77, R58, 0x10000, RZ ;  /* 0x000100003a4d7824 */ /* 0x000fe200078e00ff */
[----:B------:R-:W-:Y:S01]  /*a1b0*/  SHF.L.U32 R51, R56, 0x10, RZ ;  /* 0x0000001038337819 */ /* 0x000fe200000006ff */
[----:B----4-:R-:W-:Y:S01]  /*a1c0*/  IMAD.U32 R76, R60, 0x10000, RZ ;  /* 0x000100003c4c7824 */ /* 0x010fe200078e00ff */
[----:B------:R-:W-:Y:S01]  /*a1d0*/  PRMT R49, R56, 0x8880, RZ ;  /* 0x0000888038317816 */ /* 0x000fe200000000ff */
[----:B------:R-:W-:Y:S01]  /*a1e0*/  IMAD.U32 R66, R62, 0x10000, RZ ;  /* 0x000100003e427824 */ /* 0x000fe200078e00ff */
[----:B------:R-:W-:Y:S01]  /*a1f0*/  SHF.L.U32 R52, R56, 0x8, RZ ;  /* 0x0000000838347819 */ /* 0x000fe200000006ff */
[----:B------:R-:W-:Y:S01]  /*a200*/  BSSY.RECONVERGENT B0, `(.L_x_170) ;  /* 0x00000a0000007945 */ /* 0x000fe20003800200 */
[----:B------:R-:W-:Y:S02]  /*a210*/  SHF.R.S32.HI R51, RZ, 0x18, R51 ;  /* 0x00000018ff337819 */ /* 0x000fe40000011433 */
[C---:B------:R-:W-:Y:S02]  /*a220*/  PRMT R82, R57.reuse, 0x8880, RZ ;  /* 0x0000888039527816 */ /* 0x040fe400000000ff */
[----:B------:R-:W-:Y:S01]  /*a230*/  SHF.R.S32.HI R52, RZ, 0x18, R52 ;  /* 0x00000018ff347819 */ /* 0x000fe20000011434 */
[----:B------:R-:W2:Y:S01]  /*a240*/  LDTM.x32 R4, tmem[UR4+0x60] ;  /* 0x00006004000479ee */ /* 0x000ea200082c0000 */
[----:B------:R-:W-:Y:S01]  /*a250*/  NOP ;  /* 0x0000000000007918 */ /* 0x000fe20000000000 */
[----:B------:R-:W-:Y:S02]  /*a260*/  IADD3 R106, PT, PT, R106, 0x2a0, RZ ;  /* 0x000002a06a6a7810 */ /* 0x000fe40007ffe0ff */
[----:B------:R-:W-:Y:S02]  /*a270*/  SHF.R.S32.HI R53, RZ, 0x18, R56 ;  /* 0x00000018ff357819 */ /* 0x000fe40000011438 */
[----:B------:R-:W-:Y:S02]  /*a280*/  LOP3.LUT R106, R106, 0xfefffff8, RZ, 0xc0, !PT ;  /* 0xfefffff86a6a7812 */ /* 0x000fe400078ec0ff */
[----:B------:R-:W-:Y:S02]  /*a290*/  SHF.L.U32 R81, R57, 0x10, RZ ;  /* 0x0000001039517819 */ /* 0x000fe400000006ff */
[----:B--2---:R2:W-:Y:S01]  /*a2a0*/  SYNCS.ARRIVE.TRANS64.RED.A1T0 RZ, [R106+URZ], RZ ;  /* 0x000000ff6aff79a7 */ /* 0x0045e200081004ff */
[----:B------:R-:W-:Y:S02]  /*a2b0*/  PRMT R79, R58, 0x8880, RZ ;  /* 0x000088803a4f7816 */ /* 0x000fe400000000ff */
[----:B------:R-:W-:Y:S02]  /*a2c0*/  SHF.R.S32.HI R54, RZ, 0x18, R57 ;  /* 0x00000018ff367819 */ /* 0x000fe40000011439 */
[C---:B-1----:R-:W-:Y:S02]  /*a2d0*/  PRMT R73, R59.reuse, 0x8880, RZ ;  /* 0x000088803b497816 */ /* 0x042fe400000000ff */
[----:B------:R-:W-:Y:S02]  /*a2e0*/  SHF.R.S32.HI R55, RZ, 0x18, R58 ;  /* 0x00000018ff377819 */ /* 0x000fe4000001143a */
[----:B------:R-:W-:Y:S02]  /*a2f0*/  SHF.L.U32 R72, R59, 0x10, RZ ;  /* 0x000000103b487819 */ /* 0x000fe400000006ff */
[----:B------:R-:W-:Y:S02]  /*a300*/  PRMT R78, R60, 0x8880, RZ ;  /* 0x000088803c4e7816 */ /* 0x000fe400000000ff */
[----:B------:R-:W-:Y:S01]  /*a310*/  SHF.R.S32.HI R56, RZ, 0x18, R59 ;  /* 0x00000018ff387819 */ /* 0x000fe2000001143b */
[C---:B------:R-:W-:Y:S01]  /*a320*/  IMAD R0, R46.reuse, R4, RZ ;  /* 0x000000042e007224 */ /* 0x040fe200078e02ff */
[C---:B------:R-:W-:Y:S01]  /*a330*/  PRMT R70, R61.reuse, 0x8880, RZ ;  /* 0x000088803d467816 */ /* 0x040fe200000000ff */
[C---:B------:R-:W-:Y:S01]  /*a340*/  IMAD R2, R46.reuse, R5, RZ ;  /* 0x000000052e027224 */ /* 0x040fe200078e02ff */
[----:B------:R-:W-:Y:S01]  /*a350*/  SHF.L.U32 R69, R61, 0x10, RZ ;  /* 0x000000103d457819 */ /* 0x000fe200000006ff */
[----:B------:R-:W-:Y:S01]  /*a360*/  IMAD R3, R46, R6, RZ ;  /* 0x000000062e037224 */ /* 0x000fe200078e02ff */
[----:B------:R-:W-:Y:S01]  /*a370*/  PRMT R67, R62, 0x8880, RZ ;  /* 0x000088803e437816 */ /* 0x000fe200000000ff */
[-C--:B------:R-:W-:Y:S01]  /*a380*/  IMAD R0, R49, R50.reuse, R0 ;  /* 0x0000003231007224 */ /* 0x080fe200078e0200 */
[----:B------:R-:W-:Y:S01]  /*a390*/  PRMT R64, R63, 0x8880, RZ ;  /* 0x000088803f407816 */ /* 0x000fe200000000ff */
[----:B------:R-:W-:Y:S01]  /*a3a0*/  IMAD R7, R46, R7, RZ ;  /* 0x000000072e077224 */ /* 0x000fe200078e02ff */
[----:B------:R-:W-:Y:S01]  /*a3b0*/  SHF.L.U32 R80, R57, 0x8, RZ ;  /* 0x0000000839507819 */ /* 0x000fe200000006ff */
[-C--:B------:R-:W-:Y:S01]  /*a3c0*/  IMAD R2, R51, R50.reuse, R2 ;  /* 0x0000003233027224 */ /* 0x080fe200078e0202 */
[----:B------:R-:W-:Y:S01]  /*a3d0*/  SHF.R.S32.HI R51, RZ, 0x18, R81 ;  /* 0x00000018ff337819 */ /* 0x000fe20000011451 */
[----:B------:R-:W-:Y:S01]  /*a3e0*/  IMAD R3, R52, R50, R3 ;  /* 0x0000003234037224 */ /* 0x000fe200078e0203 */
[----:B------:R-:W-:Y:S01]  /*a3f0*/  SHF.R.S32.HI R52, RZ, 0x18, R72 ;  /* 0x00000018ff347819 */ /* 0x000fe20000011448 */
[----:B------:R-:W-:Y:S01]  /*a400*/  IMAD.MOV.U32 R49, RZ, RZ, R82 ;  /* 0x000000ffff317224 */ /* 0x000fe200078e0052 */
[----:B------:R-:W-:Y:S01]  /*a410*/  SHF.R.S32.HI R57, RZ, 0x18, R60 ;  /* 0x00000018ff397819 */ /* 0x000fe2000001143c */
[----:B------:R-:W-:Y:S01]  /*a420*/  IMAD R8, R46, R8, RZ ;  /* 0x000000082e087224 */ /* 0x000fe200078e02ff */
[----:B------:R-:W-:Y:S01]  /*a430*/  SHF.L.U32 R74, R58, 0x8, RZ ;  /* 0x000000083a4a7819 */ /* 0x000fe200000006ff */
[----:B------:R-:W-:Y:S01]  /*a440*/  IMAD R7, R53, R50, R7 ;  /* 0x0000003235077224 */ /* 0x000fe200078e0207 */
[----:B------:R-:W-:Y:S01]  /*a450*/  SHF.R.S32.HI R53, RZ, 0x18, R80 ;  /* 0x00000018ff357819 */ /* 0x000fe20000011450 */
[C---:B------:R-:W-:Y:S01]  /*a460*/  IMAD R9, R46.reuse, R9, RZ ;  /* 0x000000092e097224 */ /* 0x040fe200078e02ff */
[----:B------:R-:W-:Y:S01]  /*a470*/  SHF.R.S32.HI R58, RZ, 0x18, R61 ;  /* 0x00000018ff3a7819 */ /* 0x000fe2000001143d */
[C---:B------:R-:W-:Y:S01]  /*a480*/  IMAD R10, R46.reuse, R10, RZ ;  /* 0x0000000a2e0a7224 */ /* 0x040fe200078e02ff */
[----:B------:R-:W-:Y:S01]  /*a490*/  I2IP.S8.S32.SAT R109, R7, R3, RZ ;  /* 0x00000003076d7239 */ /* 0x000fe200000014ff */
[----:B------:R-:W-:Y:S01]  /*a4a0*/  IMAD R8, R49, R50, R8 ;  /* 0x0000003231087224 */ /* 0x000fe200078e0208 */
[----:B------:R-:W-:Y:S01]  /*a4b0*/  MOV R49, R79 ;  /* 0x0000004f00317202 */ /* 0x000fe20000000f00 */
[----:B------:R-:W-:Y:S01]  /*a4c0*/  IMAD R11, R46, R11, RZ ;  /* 0x0000000b2e0b7224 */ /* 0x000fe200078e02ff */
[----:B------:R-:W-:Y:S01]  /*a4d0*/  I2IP.S8.S32.SAT R112, R2, R0, R109 ;  /* 0x0000000002707239 */ /* 0x000fe2000000146d */
[-C--:B------:R-:W-:Y:S01]  /*a4e0*/  IMAD R9, R51, R50.reuse, R9 ;  /* 0x0000003233097224 */ /* 0x080fe200078e0209 */
[----:B------:R-:W-:Y:S01]  /*a4f0*/  SHF.R.S32.HI R51, RZ, 0x18, R77 ;  /* 0x00000018ff337819 */ /* 0x000fe2000001144d */
[----:B------:R-:W-:Y:S01]  /*a500*/  IMAD R10, R53, R50, R10 ;  /* 0x00000032350a7224 */ /* 0x000fe200078e020a */
[----:B------:R-:W-:Y:S01]  /*a510*/  SHF.L.U32 R71, R59, 0x8, RZ ;  /* 0x000000083b477819 */ /* 0x000fe200000006ff */
[----:B------:R-:W-:Y:S01]  /*a520*/  IMAD R4, R46, R12, RZ ;  /* 0x0000000c2e047224 */ /* 0x000fe200078e02ff */
[----:B------:R-:W-:Y:S01]  /*a530*/  SHF.R.S32.HI R59, RZ, 0x18, R62 ;  /* 0x00000018ff3b7819 */ /* 0x000fe2000001143e */
[-C--:B------:R-:W-:Y:S01]  /*a540*/  IMAD R11, R54, R50.reuse, R11 ;  /* 0x00000032360b7224 */ /* 0x080fe200078e020b */
[----:B------:R-:W-:Y:S01]  /*a550*/  SHF.R.S32.HI R53, RZ, 0x18, R71 ;  /* 0x00000018ff357819 */ /* 0x000fe20000011447 */
[----:B------:R-:W-:Y:S01]  /*a560*/  IMAD R5, R46, R13, RZ ;  /* 0x0000000d2e057224 */ /* 0x000fe200078e02ff */
[----:B------:R-:W-:Y:S01]  /*a570*/  SHF.L.U32 R75, R60, 0x8, RZ ;  /* 0x000000083c4b7819 */ /* 0x000fe200000006ff */
[----:B------:R-:W-:Y:S01]  /*a580*/  IMAD R4, R49, R50, R4 ;  /* 0x0000003231047224 */ /* 0x000fe200078e0204 */
[----:B------:R-:W-:Y:S01]  /*a590*/  SHF.R.S32.HI R49, RZ, 0x18, R74 ;  /* 0x00000018ff317819 */ /* 0x000fe2000001144a */
[C---:B------:R-:W-:Y:S01]  /*a5a0*/  IMAD R6, R46.reuse, R14, RZ ;  /* 0x0000000e2e067224 */ /* 0x040fe200078e02ff */
[----:B------:R-:W-:Y:S01]  /*a5b0*/  I2IP.S8.S32.SAT R113, R11, R10, RZ ;  /* 0x0000000a0b717239 */ /* 0x000fe200000014ff */
[C---:B------:R-:W-:Y:S01]  /*a5c0*/  IMAD R15, R46.reuse, R15, RZ ;  /* 0x0000000f2e0f7224 */ /* 0x040fe200078e02ff */
[----:B------:R-:W-:Y:S01]  /*a5d0*/  SHF.R.S32.HI R60, RZ, 0x18, R63 ;  /* 0x00000018ff3c7819 */ /* 0x000fe2000001143f */
[----:B------:R-:W-:Y:S01]  /*a5e0*/  IMAD R5, R51, R50, R5 ;  /* 0x0000003233057224 */ /* 0x000fe200078e0205 */
[----:B------:R-:W-:Y:S01]  /*a5f0*/  MOV R51, R73 ;  /* 0x0000004900337202 */ /* 0x000fe20000000f00 */
[C---:B------:R-:W-:Y:S01]  /*a600*/  IMAD R12, R46.reuse, R16, RZ ;  /* 0x000000102e0c7224 */ /* 0x040fe200078e02ff */
[----:B------:R-:W-:Y:S01]  /*a610*/  I2IP.S8.S32.SAT R113, R9, R8, R113 ;  /* 0x0000000809717239 */ /* 0x000fe20000001471 */
[----:B------:R-:W-:Y:S01]  /*a620*/  IMAD R6, R49, R50, R6 ;  /* 0x0000003231067224 */ /* 0x000fe200078e0206 */
[----:B------:R-:W-:Y:S01]  /*a630*/  MOV R49, R78 ;  /* 0x0000004e00317202 */ /* 0x000fe20000000f00 */
[----:B------:R-:W-:Y:S01]  /*a640*/  IMAD R13, R46, R17, RZ ;  /* 0x000000112e0d7224 */ /* 0x000fe200078e02ff */
[----:B------:R-:W-:Y:S01]  /*a650*/  SHF.L.U32 R68, R61, 0x8, RZ ;  /* 0x000000083d447819 */ /* 0x000fe200000006ff */
[----:B------:R-:W-:Y:S01]  /*a660*/  IMAD R15, R55, R50, R15 ;  /* 0x00000032370f7224 */ /* 0x000fe200078e020f */
[----:B------:R-:W-:Y:S01]  /*a670*/  SHF.L.U32 R65, R62, 0x8, RZ ;  /* 0x000000083e417819 */ /* 0x000fe200000006ff */
[C---:B------:R-:W-:Y:S01]  /*a680*/  IMAD R14, R46.reuse, R18, RZ ;  /* 0x000000122e0e7224 */ /* 0x040fe200078e02ff */
[----:B------:R-:W-:Y:S01]  /*a690*/  SHF.L.U32 R62, R63, 0x10, RZ ;  /* 0x000000103f3e7819 */ /* 0x000fe200000006ff */
[----:B------:R-:W-:Y:S01]  /*a6a0*/  IMAD R12, R51, R50, R12 ;  /* 0x00000032330c7224 */ /* 0x000fe200078e020c */
[----:B------:R-:W-:Y:S01]  /*a6b0*/  I2IP.S8.S32.SAT R114, R15, R6, RZ ;  /* 0x000000060f727239 */ /* 0x000fe200000014ff */
[----:B------:R-:W-:Y:S01]  /*a6c0*/  IMAD R19, R46, R19, RZ ;  /* 0x000000132e137224 */ /* 0x000fe200078e02ff */
[----:B------:R-:W-:Y:S01]  /*a6d0*/  SHF.R.S32.HI R51, RZ, 0x18, R76 ;  /* 0x00000018ff337819 */ /* 0x000fe2000001144c */
[----:B------:R-:W-:Y:S01]  /*a6e0*/  IMAD R13, R52, R50, R13 ;  /* 0x00000032340d7224 */ /* 0x000fe200078e020d */
[----:B------:R-:W-:Y:S01]  /*a6f0*/  I2IP.S8.S32.SAT R114, R5, R4, R114 ;  /* 0x0000000405727239 */ /* 0x000fe20000001472 */
[C---:B------:R-:W-:Y:S01]  /*a700*/  IMAD R16, R46.reuse, R20, RZ ;  /* 0x000000142e107224 */ /* 0x040fe200078e02ff */
[----:B------:R-:W-:Y:S01]  /*a710*/  SHF.R.S32.HI R52, RZ, 0x18, R62 ;  /* 0x00000018ff347819 */ /* 0x000fe2000001143e */
[-C--:B------:R-:W-:Y:S01]  /*a720*/  IMAD R14, R53, R50.reuse, R14 ;  /* 0x00000032350e7224 */ /* 0x080fe200078e020e */
[----:B------:R-:W-:Y:S01]  /*a730*/  SHF.R.S32.HI R53, RZ, 0x18, R75 ;  /* 0x00000018ff357819 */ /* 0x000fe2000001144b */
[----:B------:R-:W-:Y:S01]  /*a740*/  IMAD R17, R46, R21, RZ ;  /* 0x000000152e117224 */ /* 0x000fe200078e02ff */
[----:B------:R-:W-:Y:S01]  /*a750*/  SHF.L.U32 R61, R63, 0x8, RZ ;  /* 0x000000083f3d7819 */ /* 0x000fe200000006ff */
[----:B------:R-:W-:Y:S01]  /*a760*/  IMAD R19, R56, R50, R19 ;  /* 0x0000003238137224 */ /* 0x000fe200078e0213 */
[----:B------:R-:W-:Y:S01]  /*a770*/  IADD3 R44, PT, PT, R44, 0x1, RZ ;  /* 0x000000012c2c7810 */ /* 0x000fe20007ffe0ff */
[C---:B------:R-:W-:Y:S02]  /*a780*/  IMAD R18, R46.reuse, R22, RZ ;  /* 0x000000162e127224 */ /* 0x040fe400078e02ff */
[----:B------:R-:W-:Y:S01]  /*a790*/  IMAD R16, R49, R50, R16 ;  /* 0x0000003231107224 */ /* 0x000fe200078e0210 */
[----:B------:R-:W-:Y:S01]  /*a7a0*/  I2IP.S8.S32.SAT R115, R19, R14, RZ ;  /* 0x0000000e13737239 */ /* 0x000fe200000014ff */
[C---:B------:R-:W-:Y:S02]  /*a7b0*/  IMAD R23, R46.reuse, R23, RZ ;  /* 0x000000172e177224 */ /* 0x040fe400078e02ff */
[----:B------:R-:W-:Y:S01]  /*a7c0*/  IMAD R17, R51, R50, R17 ;  /* 0x0000003233117224 */ /* 0x000fe200078e0211 */
[----:B------:R-:W-:Y:S01]  /*a7d0*/  I2IP.S8.S32.SAT R115, R13, R12, R115 ;  /* 0x0000000c0d737239 */ /* 0x000fe20000001473 */
[C---:B------:R-:W-:Y:S01]  /*a7e0*/  IMAD R20, R46.reuse, R24, RZ ;  /* 0x000000182e147224 */ /* 0x040fe200078e02ff */
[----:B------:R-:W-:Y:S01]  /*a7f0*/  SHF.R.S32.HI R51, RZ, 0x18, R69 ;  /* 0x00000018ff337819 */ /* 0x000fe20000011445 */
[-C--:B------:R-:W-:Y:S01]  /*a800*/  IMAD R18, R53, R50.reuse, R18 ;  /* 0x0000003235127224 */ /* 0x080fe200078e0212 */
[----:B------:R-:W-:Y:S01]  /*a810*/  SHF.R.S32.HI R53, RZ, 0x18, R68 ;  /* 0x00000018ff357819 */ /* 0x000fe20000011444 */
[----:B------:R-:W-:Y:S01]  /*a820*/  IMAD.MOV.U32 R49, RZ, RZ, R70 ;  /* 0x000000ffff317224 */ /* 0x000fe200078e0046 */
[----:B------:R2:W-:Y:S01]  /*a830*/  STS.128 [R95+UR49+0x5400], R112 ;  /* 0x005400705f007988 */ /* 0x0005e20008000c31 */
[C---:B------:R-:W-:Y:S02]  /*a840*/  IMAD R21, R46.reuse, R25, RZ ;  /* 0x000000192e157224 */ /* 0x040fe400078e02ff */
[----:B------:R-:W-:Y:S02]  /*a850*/  IMAD R23, R57, R50, R23 ;  /* 0x0000003239177224 */ /* 0x000fe400078e0217 */
[C---:B------:R-:W-:Y:S02]  /*a860*/  IMAD R22, R46.reuse, R26, RZ ;  /* 0x0000001a2e167224 */ /* 0x040fe400078e02ff */
[----:B------:R-:W-:Y:S01]  /*a870*/  IMAD R20, R49, R50, R20 ;  /* 0x0000003231147224 */ /* 0x000fe200078e0214 */
[----:B------:R-:W-:Y:S01]  /*a880*/  I2IP.S8.S32.SAT R116, R23, R18, RZ ;  /* 0x0000001217747239 */ /* 0x000fe200000014ff */
[C---:B------:R-:W-:Y:S01]  /*a890*/  IMAD R27, R46.reuse, R27, RZ ;  /* 0x0000001b2e1b7224 */ /* 0x040fe200078e02ff */
[----:B------:R-:W-:Y:S01]  /*a8a0*/  MOV R49, R67 ;  /* 0x0000004300317202 */ /* 0x000fe20000000f00 */
[----:B------:R-:W-:Y:S01]  /*a8b0*/  IMAD R21, R51, R50, R21 ;  /* 0x0000003233157224 */ /* 0x000fe200078e0215 */
[----:B------:R-:W-:Y:S01]  /*a8c0*/  I2IP.S8.S32.SAT R116, R17, R16, R116 ;  /* 0x0000001011747239 */ /* 0x000fe20000001474 */
[----:B------:R-:W-:Y:S01]  /*a8d0*/  IMAD R24, R46, R28, RZ ;  /* 0x0000001c2e187224 */ /* 0x000fe200078e02ff */
[----:B------:R-:W-:Y:S01]  /*a8e0*/  SHF.R.S32.HI R51, RZ, 0x18, R66 ;  /* 0x00000018ff337819 */ /* 0x000fe20000011442 */
[-C--:B------:R-:W-:Y:S01]  /*a8f0*/  IMAD R22, R53, R50.reuse, R22 ;  /* 0x0000003235167224 */ /* 0x080fe200078e0216 */
[----:B------:R-:W-:Y:S01]  /*a900*/  SHF.R.S32.HI R53, RZ, 0x18, R61 ;  /* 0x00000018ff357819 */ /* 0x000fe2000001143d */
[-C--:B------:R-:W-:Y:S02]  /*a910*/  IMAD R27, R58, R50.reuse, R27 ;  /* 0x000000323a1b7224 */ /* 0x080fe400078e021b */
[C---:B------:R-:W-:Y:S02]  /*a920*/  IMAD R25, R46.reuse, R29, RZ ;  /* 0x0000001d2e197224 */ /* 0x040fe400078e02ff */
[----:B------:R-:W-:Y:S01]  /*a930*/  IMAD R24, R49, R50, R24 ;  /* 0x0000003231187224 */ /* 0x000fe200078e0218 */
[----:B------:R-:W-:Y:S01]  /*a940*/  SHF.R.S32.HI R49, RZ, 0x18, R65 ;  /* 0x00000018ff317819 */ /* 0x000fe20000011441 */
[C---:B------:R-:W-:Y:S01]  /*a950*/  IMAD R26, R46.reuse, R30, RZ ;  /* 0x0000001e2e1a7224 */ /* 0x040fe200078e02ff */
[----:B------:R-:W-:Y:S01]  /*a960*/  I2IP.S8.S32.SAT R117, R27, R22, RZ ;  /* 0x000000161b757239 */ /* 0x000fe200000014ff */
[C---:B------:R-:W-:Y:S02]  /*a970*/  IMAD R31, R46.reuse, R31, RZ ;  /* 0x0000001f2e1f7224 */ /* 0x040fe400078e02ff */
[----:B------:R-:W-:Y:S01]  /*a980*/  IMAD R25, R51, R50, R25 ;  /* 0x0000003233197224 */ /* 0x000fe200078e0219 */
[----:B------:R-:W-:Y:S01]  /*a990*/  MOV R51, R64 ;  /* 0x0000004000337202 */ /* 0x000fe20000000f00 */
[C---:B------:R-:W-:Y:S01]  /*a9a0*/  IMAD R28, R46.reuse, R32, RZ ;  /* 0x000000202e1c7224 */ /* 0x040fe200078e02ff */
[----:B------:R-:W-:Y:S01]  /*a9b0*/  I2IP.S8.S32.SAT R117, R21, R20, R117 ;  /* 0x0000001415757239 */ /* 0x000fe20000001475 */
[-C--:B------:R-:W-:Y:S02]  /*a9c0*/  IMAD R26, R49, R50.reuse, R26 ;  /* 0x00000032311a7224 */ /* 0x080fe400078e021a */
[C---:B------:R-:W-:Y:S02]  /*a9d0*/  IMAD R29, R46.reuse, R33, RZ ;  /* 0x000000212e1d7224 */ /* 0x040fe400078e02ff */
[-C--:B------:R-:W-:Y:S02]  /*a9e0*/  IMAD R31, R59, R50.reuse, R31 ;  /* 0x000000323b1f7224 */ /* 0x080fe400078e021f */
[----:B------:R-:W-:Y:S02]  /*a9f0*/  IMAD R28, R51, R50, R28 ;  /* 0x00000032331c7224 */ /* 0x000fe400078e021c */
[----:B------:R-:W-:Y:S01]  /*aa00*/  IMAD R30, R46, R34, RZ ;  /* 0x000000222e1e7224 */ /* 0x000fe200078e02ff */
[----:B------:R-:W-:Y:S01]  /*aa10*/  I2IP.S8.S32.SAT R109, R31, R26, RZ ;  /* 0x0000001a1f6d7239 */ /* 0x000fe200000014ff */
[----:B------:R-:W-:Y:S02]  /*aa20*/  IMAD R29, R52, R50, R29 ;  /* 0x00000032341d7224 */ /* 0x000fe400078e021d */
[----:B------:R-:W-:Y:S01]  /*aa30*/  IMAD R35, R46, R35, RZ ;  /* 0x000000232e237224 */ /* 0x000fe200078e02ff */
[----:B------:R-:W-:Y:S01]  /*aa40*/  I2IP.S8.S32.SAT R118, R25, R24, R109 ;  /* 0x0000001819767239 */ /* 0x000fe2000000146d */
[-C--:B------:R-:W-:Y:S02]  /*aa50*/  IMAD R30, R53, R50.reuse, R30 ;  /* 0x00000032351e7224 */ /* 0x080fe400078e021e */
        /* <DEDUP_REMOVED lines=9> */
[----:B-1----:R-:W1:Y:S02]  /*aaf0*/  FENCE.VIEW.ASYNC.S ;  /* 0x00000000000073c6 */ /* 0x002e640000000000 */
[----:B-1----:R-:W-:Y:S06]  /*ab00*/  BAR.SYNC.DEFER_BLOCKING 0x1, 0x80 ;  /* 0x0042000000007b1d */ /* 0x002fec0000010000 */
        /* <DEDUP_REMOVED lines=14> */
[----:B-1----:R-:W-:Y:S04]  /*abf0*/  DEPBAR.LE SB0, 0x1 ;  /* 0x000080400000791a */ /* 0x002fe80000000000 */
.L_x_171:
[----:B------:R-:W-:Y:S05]  /*ac00*/  BSYNC.RECONVERGENT B0 ;  /* 0x0000000000007941 */ /* 0x000fea0003800200 */
.L_x_170:
[----:B------:R-:W-:Y:S01]  /*ac10*/  BAR.SYNC.DEFER_BLOCKING 0x1, 0x80 ;  /* 0x0042000000007b1d */ /* 0x000fe20000010000 */
[----:B------:R-:W-:Y:S01]  /*ac20*/  ISETP.NE.AND P2, PT, R105, RZ, PT ;  /* 0x000000ff6900720c */ /* 0x000fe20003f45270 */
[----:B------:R-:W-:Y:S01]  /*ac30*/  IMAD.IADD R20, R43, 0x1, R83 ;  /* 0x000000012b147824 */ /* 0x000fe200078e0253 */
[----:B------:R-:W-:Y:S01]  /*ac40*/  ISETP.NE.AND P0, PT, R107, 0x2, PT ;  /* 0x000000026b00780c */ /* 0x000fe20003f05270 */
[----:B------:R-:W-:Y:S01]  /*ac50*/  IMAD.IADD R21, R45, 0x1, R90 ;  /* 0x000000012d157824 */ /* 0x000fe200078e025a */
[----:B------:R-:W-:Y:S02]  /*ac60*/  ISETP.NE.AND P1, PT, R44, 0x4, PT ;  /* 0x000000042c00780c */ /* 0x000fe40003f25270 */
[----:B------:R-:W-:Y:S02]  /*ac70*/  SEL R0, RZ, 0x1, P0 ;  /* 0x00000001ff007807 */ /* 0x000fe40000000000 */
[----:B------:R-:W-:Y:S02]  /*ac80*/  SEL R3, RZ, 0x1, P1 ;  /* 0x00000001ff037807 */ /* 0x000fe40000800000 */
[----:B------:R-:W-:Y:S02]  /*ac90*/  LOP3.LUT R101, R101, R0, RZ, 0x3c, !PT ;  /* 0x0000000065657212 */ /* 0x000fe400078e3cff */
[----:B------:R-:W-:Y:S02]  /*aca0*/  LOP3.LUT R102, R102, R3, RZ, 0x3c, !PT ;  /* 0x0000000366667212 */ /* 0x000fe400078e3cff */
[----:B------:R-:W-:Y:S02]  /*acb0*/  @P2 R2UR UR36, R98 ;  /* 0x00000000622422ca */ /* 0x000fe400000e0000 */
[----:B------:R-:W-:Y:S02]  /*acc0*/  SEL R107, R107, RZ, P0 ;  /* 0x000000ff6b6b7207 */ /* 0x000fe40000000000 */
[----:B------:R-:W-:Y:S01]  /*acd0*/  SEL R44, R44, RZ, P1 ;  /* 0x000000ff2c2c7207 */ /* 0x000fe20000800000 */
[----:B------:R-:W-:Y:S10]  /*ace0*/  @P2 BRA `(.L_x_172) ;  /* 0xffffffb800f02947 */ /* 0x000ff4000383ffff */
[----:B------:R-:W-:Y:S05]  /*acf0*/  EXIT ;  /* 0x000000000000794d */ /* 0x000fea0003800000 */
.L_x_25:
[----:B--2---:R2:W4:Y:S02]  /*ad00*/  SYNCS.PHASECHK.TRANS64.TRYWAIT P0, [R3+URZ+0x2d0], R2 ;  /* 0x0002d002030075a7 */ /* 0x00452400080011ff */
[----:B----4-:R-:W-:Y:S05]  /*ad10*/  @!P0 NANOSLEEP.SYNCS 0x989680 ;  /* 0x009896800000895d */ /* 0x010fea0003900000 */
[----:B------:R-:W4:Y:S02]  /*ad20*/  @!P0 SYNCS.PHASECHK.TRANS64 P0, [R3+URZ+0x2d0], R2 ;  /* 0x0002d002030085a7 */ /* 0x000f2400080010ff */
[----:B----4-:R-:W-:Y:S05]  /*ad30*/  @!P0 BRA `(.L_x_25) ;  /* 0xfffffffc00f08947 */ /* 0x010fea000383ffff */
[----:B------:R-:W-:Y:S05]  /*ad40*/  BRA `(.L_x_173) ;  /* 0xffffff6c00a47947 */ /* 0x000fea000383ffff */
.L_x_28:
[----:B-1----:R-:W-:-:S07]  /*ad50*/  MOV R2, UR33 ;  /* 0x0000002100027c02 */ /* 0x002fce0008000f00 */
.L_x_174:
[----:B-1----:R1:W2:Y:S02]  /*ad60*/  SYNCS.PHASECHK.TRANS64.TRYWAIT P0, [R2+URZ+0x108], R5 ;  /* 0x00010805020075a7 */ /* 0x0022a400080011ff */
[----:B--2---:R-:W-:Y:S05]  /*ad70*/  @!P0 NANOSLEEP.SYNCS 0x989680 ;  /* 0x009896800000895d */ /* 0x004fea0003900000 */
[----:B------:R-:W2:Y:S02]  /*ad80*/  @!P0 SYNCS.PHASECHK.TRANS64 P0, [R2+URZ+0x108], R5 ;  /* 0x00010805020085a7 */ /* 0x000ea400080010ff */
[----:B--2---:R-:W-:Y:S05]  /*ad90*/  @!P0 BRA `(.L_x_174) ;  /* 0xfffffffc00f08947 */ /* 0x004fea000383ffff */
[----:B------:R-:W-:Y:S05]  /*ada0*/  BRA `(.L_x_27) ;  /* 0xffffff70000c7947 */ /* 0x000fea000383ffff */
.L_x_35:
[----:B-1----:R-:W-:-:S07]  /*adb0*/  MOV R2, UR17 ;  /* 0x0000001100027c02 */ /* 0x002fce0008000f00 */
.L_x_175:
[----:B-1----:R1:W2:Y:S02]  /*adc0*/  SYNCS.PHASECHK.TRANS64.TRYWAIT P0, [R2+URZ+0x108], R5 ;  /* 0x00010805020075a7 */ /* 0x0022a400080011ff */
[----:B--2---:R-:W-:Y:S05]  /*add0*/  @!P0 NANOSLEEP.SYNCS 0x989680 ;  /* 0x009896800000895d */ /* 0x004fea0003900000 */
[----:B------:R-:W2:Y:S02]  /*ade0*/  @!P0 SYNCS.PHASECHK.TRANS64 P0, [R2+URZ+0x108], R5 ;  /* 0x00010805020085a7 */ /* 0x000ea400080010ff */
[----:B--2---:R-:W-:Y:S05]  /*adf0*/  @!P0 BRA `(.L_x_175) ;  /* 0xfffffffc00f08947 */ /* 0x004fea000383ffff */
[----:B------:R-:W-:Y:S05]  /*ae00*/  BRA `(.L_x_34) ;  /* 0xffffff7000c87947 */ /* 0x000fea000383ffff */
.L_x_40:
[----:B-1----:R1:W2:Y:S02]  /*ae10*/  SYNCS.PHASECHK.TRANS64.TRYWAIT P0, [R2+URZ+0x260], R3 ;  /* 0x00026003020075a7 */ /* 0x0022a400080011ff */
[----:B--2---:R-:W-:Y:S05]  /*ae20*/  @!P0 NANOSLEEP.SYNCS 0x989680 ;  /* 0x009896800000895d */ /* 0x004fea0003900000 */
[----:B------:R-:W2:Y:S02]  /*ae30*/  @!P0 SYNCS.PHASECHK.TRANS64 P0, [R2+URZ+0x260], R3 ;  /* 0x00026003020085a7 */ /* 0x000ea400080010ff */
[----:B--2---:R-:W-:Y:S05]  /*ae40*/  @!P0 BRA `(.L_x_40) ;  /* 0xfffffffc00f08947 */ /* 0x004fea000383ffff */
[----:B------:R-:W-:Y:S05]  /*ae50*/  BRA `(.L_x_176) ;  /* 0xffffff74006c7947 */ /* 0x000fea000383ffff */
.L_x_44:
[----:B---3--:R-:W-:-:S07]  /*ae60*/  MOV R0, UR4 ;  /* 0x0000000400007c02 */ /* 0x008fce0008000f00 */
.L_x_177:
[----:B-1----:R1:W2:Y:S02]  /*ae70*/  SYNCS.PHASECHK.TRANS64.TRYWAIT P0, [R0+URZ], R3 ;  /* 0x00000003000075a7 */ /* 0x0022a400080011ff */
[----:B--2---:R-:W-:Y:S05]  /*ae80*/  @!P0 NANOSLEEP.SYNCS 0x989680 ;  /* 0x009896800000895d */ /* 0x004fea0003900000 */
[----:B------:R-:W2:Y:S02]  /*ae90*/  @!P0 SYNCS.PHASECHK.TRANS64 P0, [R0+URZ], R3 ;  /* 0x00000003000085a7 */ /* 0x000ea400080010ff */
[----:B--2---:R-:W-:Y:S05]  /*aea0*/  @!P0 BRA `(.L_x_177) ;  /* 0xfffffffc00f08947 */ /* 0x004fea000383ffff */
[----:B------:R-:W-:Y:S05]  /*aeb0*/  BRA `(.L_x_178) ;  /* 0xffffff7800dc7947 */ /* 0x000fea000383ffff */
.L_x_45:
[----:B---3--:R-:W-:-:S07]  /*aec0*/  MOV R0, UR4 ;  /* 0x0000000400007c02 */ /* 0x008fce0008000f00 */
.L_x_179:
[----:B-1----:R1:W2:Y:S02]  /*aed0*/  SYNCS.PHASECHK.TRANS64.TRYWAIT P0, [R0+URZ], R3 ;  /* 0x00000003000075a7 */ /* 0x0022a400080011ff */
[----:B--2---:R-:W-:Y:S05]  /*aee0*/  @!P0 NANOSLEEP.SYNCS 0x989680 ;  /* 0x009896800000895d */ /* 0x004fea0003900000 */
[----:B------:R-:W2:Y:S02]  /*aef0*/  @!P0 SYNCS.PHASECHK.TRANS64 P0, [R0+URZ], R3 ;  /* 0x00000003000085a7 */ /* 0x000ea400080010ff */
[----:B--2---:R-:W-:Y:S05]  /*af00*/  @!P0 BRA `(.L_x_179) ;  /* 0xfffffffc00f08947 */ /* 0x004fea000383ffff */
[----:B------:R-:W-:Y:S05]  /*af10*/  BRA `(.L_x_180) ;  /* 0xffffff7800e87947 */ /* 0x000fea000383ffff */
.L_x_46:
[----:B---3--:R-:W-:-:S07]  /*af20*/  MOV R0, UR4 ;  /* 0x0000000400007c02 */ /* 0x008fce0008000f00 */
.L_x_181:
[----:B-1----:R1:W2:Y:S02]  /*af30*/  SYNCS.PHASECHK.TRANS64.TRYWAIT P0, [R0+URZ], R3 ;  /* 0x00000003000075a7 */ /* 0x0022a400080011ff */
[----:B--2---:R-:W-:Y:S05]  /*af40*/  @!P0 NANOSLEEP.SYNCS 0x989680 ;  /* 0x009896800000895d */ /* 0x004fea0003900000 */
[----:B------:R-:W2:Y:S02]  /*af50*/  @!P0 SYNCS.PHASECHK.TRANS64 P0, [R0+URZ], R3 ;  /* 0x00000003000085a7 */ /* 0x000ea400080010ff */
[----:B--2---:R-:W-:Y:S05]  /*af60*/  @!P0 BRA `(.L_x_181) ;  /* 0xfffffffc00f08947 */ /* 0x004fea000383ffff */
[----:B------:R-:W-:Y:S05]  /*af70*/  BRA `(.L_x_182) ;  /* 0xffffff7800f47947 */ /* 0x000fea000383ffff */
.L_x_47:
[----:B---3--:R-:W-:-:S07]  /*af80*/  MOV R0, UR4 ;  /* 0x0000000400007c02 */ /* 0x008fce0008000f00 */
.L_x_183:
[----:B-1----:R1:W2:Y:S02]  /*af90*/  SYNCS.PHASECHK.TRANS64.TRYWAIT P0, [R0+URZ], R3 ;  /* 0x00000003000075a7 */ /* 0x0022a400080011ff */
[----:B--2---:R-:W-:Y:S05]  /*afa0*/  @!P0 NANOSLEEP.SYNCS 0x989680 ;  /* 0x009896800000895d */ /* 0x004fea0003900000 */
[----:B------:R-:W2:Y:S02]  /*afb0*/  @!P0 SYNCS.PHASECHK.TRANS64 P0, [R0+URZ], R3 ;  /* 0x00000003000085a7 */ /* 0x000ea400080010ff */
[----:B--2---:R-:W-:Y:S05]  /*afc0*/  @!P0 BRA `(.L_x_183) ;  /* 0xfffffffc00f08947 */ /* 0x004fea000383ffff */
[----:B------:R-:W-:Y:S05]  /*afd0*/  BRA `(.L_x_184) ;  /* 0xffffff7c00007947 */ /* 0x000fea000383ffff */
.L_x_48:
[----:B---3--:R-:W-:-:S07]  /*afe0*/  MOV R0, UR4 ;  /* 0x0000000400007c02 */ /* 0x008fce0008000f00 */
.L_x_185:
[----:B-1----:R1:W2:Y:S02]  /*aff0*/  SYNCS.PHASECHK.TRANS64.TRYWAIT P0, [R0+URZ], R3 ;  /* 0x00000003000075a7 */ /* 0x0022a400080011ff */
[----:B--2---:R-:W-:Y:S05]  /*b000*/  @!P0 NANOSLEEP.SYNCS 0x989680 ;  /* 0x009896800000895d */ /* 0x004fea0003900000 */
[----:B------:R-:W2:Y:S02]  /*b010*/  @!P0 SYNCS.PHASECHK.TRANS64 P0, [R0+URZ], R3 ;  /* 0x00000003000085a7 */ /* 0x000ea400080010ff */
[----:B--2---:R-:W-:Y:S05]  /*b020*/  @!P0 BRA `(.L_x_185) ;  /* 0xfffffffc00f08947 */ /* 0x004fea000383ffff */
[----:B------:R-:W-:Y:S05]  /*b030*/  BRA `(.L_x_186) ;  /* 0xffffff7c000c7947 */ /* 0x000fea000383ffff */
.L_x_49:
[----:B---3--:R-:W-:-:S07]  /*b040*/  MOV R0, UR4 ;  /* 0x0000000400007c02 */ /* 0x008fce0008000f00 */
.L_x_187:
[----:B-1----:R1:W2:Y:S02]  /*b050*/  SYNCS.PHASECHK.TRANS64.TRYWAIT P0, [R0+URZ], R3 ;  /* 0x00000003000075a7 */ /* 0x0022a400080011ff */
[----:B--2---:R-:W-:Y:S05]  /*b060*/  @!P0 NANOSLEEP.SYNCS 0x989680 ;  /* 0x009896800000895d */ /* 0x004fea0003900000 */
[----:B------:R-:W2:Y:S02]  /*b070*/  @!P0 SYNCS.PHASECHK.TRANS64 P0, [R0+URZ], R3 ;  /* 0x00000003000085a7 */ /* 0x000ea400080010ff */
[----:B--2---:R-:W-:Y:S05]  /*b080*/  @!P0 BRA `(.L_x_187) ;  /* 0xfffffffc00f08947 */ /* 0x004fea000383ffff */
[----:B------:R-:W-:Y:S05]  /*b090*/  BRA `(.L_x_188) ;  /* 0xffffff7c00187947 */ /* 0x000fea000383ffff */
.L_x_50:
[----:B---3--:R-:W-:-:S07]  /*b0a0*/  MOV R0, UR4 ;  /* 0x0000000400007c02 */ /* 0x008fce0008000f00 */
.L_x_189:
[----:B-1----:R1:W2:Y:S02]  /*b0b0*/  SYNCS.PHASECHK.TRANS64.TRYWAIT P0, [R0+URZ], R3 ;  /* 0x00000003000075a7 */ /* 0x0022a400080011ff */
[----:B--2---:R-:W-:Y:S05]  /*b0c0*/  @!P0 NANOSLEEP.SYNCS 0x989680 ;  /* 0x009896800000895d */ /* 0x004fea0003900000 */
[----:B------:R-:W2:Y:S02]  /*b0d0*/  @!P0 SYNCS.PHASECHK.TRANS64 P0, [R0+URZ], R3 ;  /* 0x00000003000085a7 */ /* 0x000ea400080010ff */
[----:B--2---:R-:W-:Y:S05]  /*b0e0*/  @!P0 BRA `(.L_x_189) ;  /* 0xfffffffc00f08947 */ /* 0x004fea000383ffff */
[----:B------:R-:W-:Y:S05]  /*b0f0*/  BRA `(.L_x_190) ;  /* 0xffffff7c00247947 */ /* 0x000fea000383ffff */
.L_x_51:
[----:B---3--:R-:W-:-:S07]  /*b100*/  MOV R0, UR4 ;  /* 0x0000000400007c02 */ /* 0x008fce0008000f00 */
.L_x_191:
[----:B-1----:R1:W2:Y:S02]  /*b110*/  SYNCS.PHASECHK.TRANS64.TRYWAIT P0, [R0+URZ], R3 ;  /* 0x00000003000075a7 */ /* 0x0022a400080011ff */
[----:B--2---:R-:W-:Y:S05]  /*b120*/  @!P0 NANOSLEEP.SYNCS 0x989680 ;  /* 0x009896800000895d */ /* 0x004fea0003900000 */
[----:B------:R-:W2:Y:S02]  /*b130*/  @!P0 SYNCS.PHASECHK.TRANS64 P0, [R0+URZ], R3 ;  /* 0x00000003000085a7 */ /* 0x000ea400080010ff */
[----:B--2---:R-:W-:Y:S05]  /*b140*/  @!P0 BRA `(.L_x_191) ;  /* 0xfffffffc00f08947 */ /* 0x004fea000383ffff */
[----:B------:R-:W-:Y:S05]  /*b150*/  BRA `(.L_x_192) ;  /* 0xffffff7c00307947 */ /* 0x000fea000383ffff */
.L_x_52:
[----:B---3--:R-:W-:-:S07]  /*b160*/  MOV R0, UR4 ;  /* 0x0000000400007c02 */ /* 0x008fce0008000f00 */
.L_x_193:
[----:B-1----:R1:W2:Y:S02]  /*b170*/  SYNCS.PHASECHK.TRANS64.TRYWAIT P0, [R0+URZ], R3 ;  /* 0x00000003000075a7 */ /* 0x0022a400080011ff */
[----:B--2---:R-:W-:Y:S05]  /*b180*/  @!P0 NANOSLEEP.SYNCS 0x989680 ;  /* 0x009896800000895d */ /* 0x004fea0003900000 */
[----:B------:R-:W2:Y:S02]  /*b190*/  @!P0 SYNCS.PHASECHK.TRANS64 P0, [R0+URZ], R3 ;  /* 0x00000003000085a7 */ /* 0x000ea400080010ff */
[----:B--2---:R-:W-:Y:S05]  /*b1a0*/  @!P0 BRA `(.L_x_193) ;  /* 0xfffffffc00f08947 */ /* 0x004fea000383ffff */
[----:B------:R-:W-:Y:S05]  /*b1b0*/  BRA `(.L_x_194) ;  /* 0xffffff7c003c7947 */ /* 0x000fea000383ffff */
.L_x_53:
[----:B---3--:R-:W-:-:S07]  /*b1c0*/  MOV R0, UR4 ;  /* 0x0000000400007c02 */ /* 0x008fce0008000f00 */
.L_x_195:
[----:B-1----:R1:W2:Y:S02]  /*b1d0*/  SYNCS.PHASECHK.TRANS64.TRYWAIT P0, [R0+URZ], R3 ;  /* 0x00000003000075a7 */ /* 0x0022a400080011ff */
[----:B--2---:R-:W-:Y:S05]  /*b1e0*/  @!P0 NANOSLEEP.SYNCS 0x989680 ;  /* 0x009896800000895d */ /* 0x004fea0003900000 */
[----:B------:R-:W2:Y:S02]  /*b1f0*/  @!P0 SYNCS.PHASECHK.TRANS64 P0, [R0+URZ], R3 ;  /* 0x00000003000085a7 */ /* 0x000ea400080010ff */
[----:B--2---:R-:W-:Y:S05]  /*b200*/  @!P0 BRA `(.L_x_195) ;  /* 0xfffffffc00f08947 */ /* 0x004fea000383ffff */
[----:B------:R-:W-:Y:S05]  /*b210*/  BRA `(.L_x_196) ;  /* 0xffffff7c00487947 */ /* 0x000fea000383ffff */
.L_x_54:
[----:B---3--:R-:W-:-:S07]  /*b220*/  MOV R0, UR4 ;  /* 0x0000000400007c02 */ /* 0x008fce0008000f00 */
.L_x_197:
[----:B-1----:R1:W2:Y:S02]  /*b230*/  SYNCS.PHASECHK.TRANS64.TRYWAIT P0, [R0+URZ], R3 ;  /* 0x00000003000075a7 */ /* 0x0022a400080011ff */
[----:B--2---:R-:W-:Y:S05]  /*b240*/  @!P0 NANOSLEEP.SYNCS 0x989680 ;  /* 0x009896800000895d */ /* 0x004fea0003900000 */
[----:B------:R-:W2:Y:S02]  /*b250*/  @!P0 SYNCS.PHASECHK.TRANS64 P0, [R0+URZ], R3 ;  /* 0x00000003000085a7 */ /* 0x000ea400080010ff */
[----:B--2---:R-:W-:Y:S05]  /*b260*/  @!P0 BRA `(.L_x_197) ;  /* 0xfffffffc00f08947 */ /* 0x004fea000383ffff */
[----:B------:R-:W-:Y:S05]  /*b270*/  BRA `(.L_x_198) ;  /* 0xffffff7c00547947 */ /* 0x000fea000383ffff */
.L_x_55:
[----:B---3--:R-:W-:-:S07]  /*b280*/  MOV R0, UR4 ;  /* 0x0000000400007c02 */ /* 0x008fce0008000f00 */
.L_x_199:
[----:B-1----:R1:W2:Y:S02]  /*b290*/  SYNCS.PHASECHK.TRANS64.TRYWAIT P0, [R0+URZ], R3 ;  /* 0x00000003000075a7 */ /* 0x0022a400080011ff */
[----:B--2---:R-:W-:Y:S05]  /*b2a0*/  @!P0 NANOSLEEP.SYNCS 0x989680 ;  /* 0x009896800000895d */ /* 0x004fea0003900000 */
[----:B------:R-:W2:Y:S02]  /*b2b0*/  @!P0 SYNCS.PHASECHK.TRANS64 P0, [R0+URZ], R3 ;  /* 0x00000003000085a7 */ /* 0x000ea400080010ff */
[----:B--2---:R-:W-:Y:S05]  /*b2c0*/  @!P0 BRA `(.L_x_199) ;  /* 0xfffffffc00f08947 */ /* 0x004fea000383ffff */
[----:B------:R-:W-:Y:S05]  /*b2d0*/  BRA `(.L_x_200) ;  /* 0xffffff7c00607947 */ /* 0x000fea000383ffff */
.L_x_56:
[----:B---3--:R-:W-:-:S07]  /*b2e0*/  MOV R0, UR4 ;  /* 0x0000000400007c02 */ /* 0x008fce0008000f00 */
.L_x_201:
[----:B-1----:R1:W2:Y:S02]  /*b2f0*/  SYNCS.PHASECHK.TRANS64.TRYWAIT P0, [R0+URZ], R3 ;  /* 0x00000003000075a7 */ /* 0x0022a400080011ff */
[----:B--2---:R-:W-:Y:S05]  /*b300*/  @!P0 NANOSLEEP.SYNCS 0x989680 ;  /* 0x009896800000895d */ /* 0x004fea0003900000 */
[----:B------:R-:W2:Y:S02]  /*b310*/  @!P0 SYNCS.PHASECHK.TRANS64 P0, [R0+URZ], R3 ;  /* 0x00000003000085a7 */ /* 0x000ea400080010ff */
[----:B--2---:R-:W-:Y:S05]  /*b320*/  @!P0 BRA `(.L_x_201) ;  /* 0xfffffffc00f08947 */ /* 0x004fea000383ffff */
[----:B------:R-:W-:Y:S05]  /*b330*/  BRA `(.L_x_202) ;  /* 0xffffff7c006c7947 */ /* 0x000fea000383ffff */
.L_x_57:
[----:B---3--:R-:W-:-:S07]  /*b340*/  MOV R0, UR4 ;  /* 0x0000000400007c02 */ /* 0x008fce0008000f00 */
.L_x_203:
[----:B-1----:R1:W2:Y:S02]  /*b350*/  SYNCS.PHASECHK.TRANS64.TRYWAIT P0, [R0+URZ], R3 ;  /* 0x00000003000075a7 */ /* 0x0022a400080011ff */
[----:B--2---:R-:W-:Y:S05]  /*b360*/  @!P0 NANOSLEEP.SYNCS 0x989680 ;  /* 0x009896800000895d */ /* 0x004fea0003900000 */
[----:B------:R-:W2:Y:S02]  /*b370*/  @!P0 SYNCS.PHASECHK.TRANS64 P0, [R0+URZ], R3 ;  /* 0x00000003000085a7 */ /* 0x000ea400080010ff */
[----:B--2---:R-:W-:Y:S05]  /*b380*/  @!P0 BRA `(.L_x_203) ;  /* 0xfffffffc00f08947 */ /* 0x004fea000383ffff */
[----:B------:R-:W-:Y:S05]  /*b390*/  BRA `(.L_x_204) ;  /* 0xffffff7c00787947 */ /* 0x000fea000383ffff */
.L_x_58:
[----:B---3--:R-:W-:-:S07]  /*b3a0*/  MOV R0, UR4 ;  /* 0x0000000400007c02 */ /* 0x008fce0008000f00 */
.L_x_205:
[----:B-1----:R1:W2:Y:S02]  /*b3b0*/  SYNCS.PHASECHK.TRANS64.TRYWAIT P0, [R0+URZ], R3 ;  /* 0x00000003000075a7 */ /* 0x0022a400080011ff */
[----:B--2---:R-:W-:Y:S05]  /*b3c0*/  @!P0 NANOSLEEP.SYNCS 0x989680 ;  /* 0x009896800000895d */ /* 0x004fea0003900000 */
[----:B------:R-:W2:Y:S02]  /*b3d0*/  @!P0 SYNCS.PHASECHK.TRANS64 P0, [R0+URZ], R3 ;  /* 0x00000003000085a7 */ /* 0x000ea400080010ff */
[----:B--2---:R-:W-:Y:S05]  /*b3e0*/  @!P0 BRA `(.L_x_205) ;  /* 0xfffffffc00f08947 */ /* 0x004fea000383ffff */
[----:B------:R-:W-:Y:S05]  /*b3f0*/  BRA `(.L_x_206) ;  /* 0xffffff7c00847947 */ /* 0x000fea000383ffff */
.L_x_59:
[----:B---3--:R-:W-:-:S07]  /*b400*/  MOV R0, UR4 ;  /* 0x0000000400007c02 */ /* 0x008fce0008000f00 */
.L_x_207:
[----:B-1----:R1:W2:Y:S02]  /*b410*/  SYNCS.PHASECHK.TRANS64.TRYWAIT P0, [R0+URZ], R3 ;  /* 0x00000003000075a7 */ /* 0x0022a400080011ff */
[----:B--2---:R-:W-:Y:S05]  /*b420*/  @!P0 NANOSLEEP.SYNCS 0x989680 ;  /* 0x009896800000895d */ /* 0x004fea0003900000 */
[----:B------:R-:W2:Y:S02]  /*b430*/  @!P0 SYNCS.PHASECHK.TRANS64 P0, [R0+URZ], R3 ;  /* 0x00000003000085a7 */ /* 0x000ea400080010ff */
[----:B--2---:R-:W-:Y:S05]  /*b440*/  @!P0 BRA `(.L_x_207) ;  /* 0xfffffffc00f08947 */ /* 0x004fea000383ffff */
[----:B------:R-:W-:Y:S05]  /*b450*/  BRA `(.L_x_208) ;  /* 0xffffff7c00907947 */ /* 0x000fea000383ffff */
.L_x_60:
[----:B---3--:R-:W-:-:S07]  /*b460*/  MOV R0, UR4 ;  /* 0x0000000400007c02 */ /* 0x008fce0008000f00 */
.L_x_209:
[----:B-1----:R1:W2:Y:S02]  /*b470*/  SYNCS.PHASECHK.TRANS64.TRYWAIT P0, [R0+URZ], R3 ;  /* 0x00000003000075a7 */ /* 0x0022a400080011ff */
[----:B--2---:R-:W-:Y:S05]  /*b480*/  @!P0 NANOSLEEP.SYNCS 0x989680 ;  /* 0x009896800000895d */ /* 0x004fea0003900000 */
[----:B------:R-:W2:Y:S02]  /*b490*/  @!P0 SYNCS.PHASECHK.TRANS64 P0, [R0+URZ], R3 ;  /* 0x00000003000085a7 */ /* 0x000ea400080010ff */
[----:B--2---:R-:W-:Y:S05]  /*b4a0*/  @!P0 BRA `(.L_x_209) ;  /* 0xfffffffc00f08947 */ /* 0x004fea000383ffff */
[----:B------:R-:W-:Y:S05]  /*b4b0*/  BRA `(.L_x_210) ;  /* 0xffffff7c009c7947 */ /* 0x000fea000383ffff */
.L_x_61:
[----:B---3--:R-:W-:-:S07]  /*b4c0*/  MOV R0, UR4 ;  /* 0x0000000400007c02 */ /* 0x008fce0008000f00 */
.L_x_211:
[----:B-1----:R1:W2:Y:S02]  /*b4d0*/  SYNCS.PHASECHK.TRANS64.TRYWAIT P0, [R0+URZ], R3 ;  /* 0x00000003000075a7 */ /* 0x0022a400080011ff */
[----:B--2---:R-:W-:Y:S05]  /*b4e0*/  @!P0 NANOSLEEP.SYNCS 0x989680 ;  /* 0x009896800000895d */ /* 0x004fea0003900000 */
[----:B------:R-:W2:Y:S02]  /*b4f0*/  @!P0 SYNCS.PHASECHK.TRANS64 P0, [R0+URZ], R3 ;  /* 0x00000003000085a7 */ /* 0x000ea400080010ff */
[----:B--2---:R-:W-:Y:S05]  /*b500*/  @!P0 BRA `(.L_x_211) ;  /* 0xfffffffc00f08947 */ /* 0x004fea000383ffff */
[----:B------:R-:W-:Y:S05]  /*b510*/  BRA `(.L_x_212) ;  /* 0xffffff7c00a87947 */ /* 0x000fea000383ffff */
.L_x_62:
[----:B---3--:R-:W-:-:S07]  /*b520*/  MOV R0, UR4 ;  /* 0x0000000400007c02 */ /* 0x008fce0008000f00 */
.L_x_213:
[----:B-1----:R1:W2:Y:S02]  /*b530*/  SYNCS.PHASECHK.TRANS64.TRYWAIT P0, [R0+URZ], R3 ;  /* 0x00000003000075a7 */ /* 0x0022a400080011ff */
[----:B--2---:R-:W-:Y:S05]  /*b540*/  @!P0 NANOSLEEP.SYNCS 0x989680 ;  /* 0x009896800000895d */ /* 0x004fea0003900000 */
[----:B------:R-:W2:Y:S02]  /*b550*/  @!P0 SYNCS.PHASECHK.TRANS64 P0, [R0+URZ], R3 ;  /* 0x00000003000085a7 */ /* 0x000ea400080010ff */
[----:B--2---:R-:W-:Y:S05]  /*b560*/  @!P0 BRA `(.L_x_213) ;  /* 0xfffffffc00f08947 */ /* 0x004fea000383ffff */
[----:B------:R-:W-:Y:S05]  /*b570*/  BRA `(.L_x_214) ;  /* 0xffffff7c00b47947 */ /* 0x000fea000383ffff */
.L_x_63:
[----:B---3--:R-:W-:-:S07]  /*b580*/  MOV R0, UR4 ;  /* 0x0000000400007c02 */ /* 0x008fce0008000f00 */
.L_x_215:
[----:B-1----:R1:W2:Y:S02]  /*b590*/  SYNCS.PHASECHK.TRANS64.TRYWAIT P0, [R0+URZ], R3 ;  /* 0x00000003000075a7 */ /* 0x0022a400080011ff */
[----:B--2---:R-:W-:Y:S05]  /*b5a0*/  @!P0 NANOSLEEP.SYNCS 0x989680 ;  /* 0x009896800000895d */ /* 0x004fea0003900000 */
[----:B------:R-:W2:Y:S02]  /*b5b0*/  @!P0 SYNCS.PHASECHK.TRANS64 P0, [R0+URZ], R3 ;  /* 0x00000003000085a7 */ /* 0x000ea400080010ff */
[----:B--2---:R-:W-:Y:S05]  /*b5c0*/  @!P0 BRA `(.L_x_215) ;  /* 0xfffffffc00f08947 */ /* 0x004fea000383ffff */
[----:B------:R-:W-:Y:S05]  /*b5d0*/  BRA `(.L_x_216) ;  /* 0xffffff7c00c07947 */ /* 0x000fea000383ffff */
.L_x_64:
[----:B---3--:R-:W-:-:S07]  /*b5e0*/  MOV R0, UR4 ;  /* 0x0000000400007c02 */ /* 0x008fce0008000f00 */
.L_x_217:
[----:B-1----:R1:W2:Y:S02]  /*b5f0*/  SYNCS.PHASECHK.TRANS64.TRYWAIT P0, [R0+URZ], R3 ;  /* 0x00000003000075a7 */ /* 0x0022a400080011ff */
[----:B--2---:R-:W-:Y:S05]  /*b600*/  @!P0 NANOSLEEP.SYNCS 0x989680 ;  /* 0x009896800000895d */ /* 0x004fea0003900000 */
[----:B------:R-:W2:Y:S02]  /*b610*/  @!P0 SYNCS.PHASECHK.TRANS64 P0, [R0+URZ], R3 ;  /* 0x00000003000085a7 */ /* 0x000ea400080010ff */
[----:B--2---:R-:W-:Y:S05]  /*b620*/  @!P0 BRA `(.L_x_217) ;  /* 0xfffffffc00f08947 */ /* 0x004fea000383ffff */
[----:B------:R-:W-:Y:S05]  /*b630*/  BRA `(.L_x_218) ;  /* 0xffffff7c00cc7947 */ /* 0x000fea000383ffff */
.L_x_65:
[----:B---3--:R-:W-:-:S07]  /*b640*/  MOV R0, UR4 ;  /* 0x0000000400007c02 */ /* 0x008fce0008000f00 */
.L_x_219:
[----:B-1----:R1:W2:Y:S02]  /*b650*/  SYNCS.PHASECHK.TRANS64.TRYWAIT P0, [R0+URZ], R3 ;  /* 0x00000003000075a7 */ /* 0x0022a400080011ff */
[----:B--2---:R-:W-:Y:S05]  /*b660*/  @!P0 NANOSLEEP.SYNCS 0x989680 ;  /* 0x009896800000895d */ /* 0x004fea0003900000 */
[----:B------:R-:W2:Y:S02]  /*b670*/  @!P0 SYNCS.PHASECHK.TRANS64 P0, [R0+URZ], R3 ;  /* 0x00000003000085a7 */ /* 0x000ea400080010ff */
[----:B--2---:R-:W-:Y:S05]  /*b680*/  @!P0 BRA `(.L_x_219) ;  /* 0xfffffffc00f08947 */ /* 0x004fea000383ffff */
[----:B------:R-:W-:Y:S05]  /*b690*/  BRA `(.L_x_220) ;  /* 0xffffff7c00d87947 */ /* 0x000fea000383ffff */
.L_x_66:
[----:B---3--:R-:W-:-:S07]  /*b6a0*/  MOV R0, UR4 ;  /* 0x0000000400007c02 */ /* 0x008fce0008000f00 */
.L_x_221:
[----:B-1----:R1:W2:Y:S02]  /*b6b0*/  SYNCS.PHASECHK.TRANS64.TRYWAIT P0, [R0+URZ], R3 ;  /* 0x00000003000075a7 */ /* 0x0022a400080011ff */
[----:B--2---:R-:W-:Y:S05]  /*b6c0*/  @!P0 NANOSLEEP.SYNCS 0x989680 ;  /* 0x009896800000895d */ /* 0x004fea0003900000 */
[----:B------:R-:W2:Y:S02]  /*b6d0*/  @!P0 SYNCS.PHASECHK.TRANS64 P0, [R0+URZ], R3 ;  /* 0x00000003000085a7 */ /* 0x000ea400080010ff */
[----:B--2---:R-:W-:Y:S05]  /*b6e0*/  @!P0 BRA `(.L_x_221) ;  /* 0xfffffffc00f08947 */ /* 0x004fea000383ffff */
[----:B------:R-:W-:Y:S05]  /*b6f0*/  BRA `(.L_x_222) ;  /* 0xffffff7c00e47947 */ /* 0x000fea000383ffff */
.L_x_67:
[----:B---3--:R-:W-:-:S07]  /*b700*/  MOV R0, UR4 ;  /* 0x0000000400007c02 */ /* 0x008fce0008000f00 */
.L_x_223:
[----:B-1----:R1:W2:Y:S02]  /*b710*/  SYNCS.PHASECHK.TRANS64.TRYWAIT P0, [R0+URZ], R3 ;  /* 0x00000003000075a7 */ /* 0x0022a400080011ff */
[----:B--2---:R-:W-:Y:S05]  /*b720*/  @!P0 NANOSLEEP.SYNCS 0x989680 ;  /* 0x009896800000895d */ /* 0x004fea0003900000 */
[----:B------:R-:W2:Y:S02]  /*b730*/  @!P0 SYNCS.PHASECHK.TRANS64 P0, [R0+URZ], R3 ;  /* 0x00000003000085a7 */ /* 0x000ea400080010ff */
[----:B--2---:R-:W-:Y:S05]  /*b740*/  @!P0 BRA `(.L_x_223) ;  /* 0xfffffffc00f08947 */ /* 0x004fea000383ffff */
[----:B------:R-:W-:Y:S05]  /*b750*/  BRA `(.L_x_224) ;  /* 0xffffff7c00f07947 */ /* 0x000fea000383ffff */
.L_x_68:
[----:B---3--:R-:W-:-:S07]  /*b760*/  MOV R0, UR4 ;  /* 0x0000000400007c02 */ /* 0x008fce0008000f00 */
.L_x_225:
[----:B-1----:R1:W2:Y:S02]  /*b770*/  SYNCS.PHASECHK.TRANS64.TRYWAIT P0, [R0+URZ], R3 ;  /* 0x00000003000075a7 */ /* 0x0022a400080011ff */
[----:B--2---:R-:W-:Y:S05]  /*b780*/  @!P0 NANOSLEEP.SYNCS 0x989680 ;  /* 0x009896800000895d */ /* 0x004fea0003900000 */
[----:B------:R-:W2:Y:S02]  /*b790*/  @!P0 SYNCS.PHASECHK.TRANS64 P0, [R0+URZ], R3 ;  /* 0x00000003000085a7 */ /* 0x000ea400080010ff */
[----:B--2---:R-:W-:Y:S05]  /*b7a0*/  @!P0 BRA `(.L_x_225) ;  /* 0xfffffffc00f08947 */ /* 0x004fea000383ffff */
[----:B------:R-:W-:Y:S05]  /*b7b0*/  BRA `(.L_x_226) ;  /* 0xffffff7c00fc7947 */ /* 0x000fea000383ffff */
.L_x_69:
[----:B---3--:R-:W-:-:S07]  /*b7c0*/  MOV R0, UR4 ;  /* 0x0000000400007c02 */ /* 0x008fce0008000f00 */
.L_x_227:
[----:B-1----:R1:W2:Y:S02]  /*b7d0*/  SYNCS.PHASECHK.TRANS64.TRYWAIT P0, [R0+URZ], R3 ;  /* 0x00000003000075a7 */ /* 0x0022a400080011ff */
[----:B--2---:R-:W-:Y:S05]  /*b7e0*/  @!P0 NANOSLEEP.SYNCS 0x989680 ;  /* 0x009896800000895d */ /* 0x004fea0003900000 */
[----:B------:R-:W2:Y:S02]  /*b7f0*/  @!P0 SYNCS.PHASECHK.TRANS64 P0, [R0+URZ], R3 ;  /* 0x00000003000085a7 */ /* 0x000ea400080010ff */
[----:B--2---:R-:W-:Y:S05]  /*b800*/  @!P0 BRA `(.L_x_227) ;  /* 0xfffffffc00f08947 */ /* 0x004fea000383ffff */
[----:B------:R-:W-:Y:S05]  /*b810*/  BRA `(.L_x_228) ;  /* 0xffffff8000087947 */ /* 0x000fea000383ffff */
.L_x_70:
[----:B---3--:R-:W-:-:S07]  /*b820*/  MOV R0, UR4 ;  /* 0x0000000400007c02 */ /* 0x008fce0008000f00 */
.L_x_229:
[----:B-1----:R1:W2:Y:S02]  /*b830*/  SYNCS.PHASECHK.TRANS64.TRYWAIT P0, [R0+URZ], R3 ;  /* 0x00000003000075a7 */ /* 0x0022a400080011ff */
[----:B--2---:R-:W-:Y:S05]  /*b840*/  @!P0 NANOSLEEP.SYNCS 0x989680 ;  /* 0x009896800000895d */ /* 0x004fea0003900000 */
[----:B------:R-:W2:Y:S02]  /*b850*/  @!P0 SYNCS.PHASECHK.TRANS64 P0, [R0+URZ], R3 ;  /* 0x00000003000085a7 */ /* 0x000ea400080010ff */
[----:B--2---:R-:W-:Y:S05]  /*b860*/  @!P0 BRA `(.L_x_229) ;  /* 0xfffffffc00f08947 */ /* 0x004fea000383ffff */
[----:B------:R-:W-:Y:S05]  /*b870*/  BRA `(.L_x_230) ;  /* 0xffffff8000147947 */ /* 0x000fea000383ffff */
.L_x_71:
[----:B---3--:R-:W-:-:S07]  /*b880*/  MOV R0, UR4 ;  /* 0x0000000400007c02 */ /* 0x008fce0008000f00 */
.L_x_231:
[----:B-1----:R1:W2:Y:S02]  /*b890*/  SYNCS.PHASECHK.TRANS64.TRYWAIT P0, [R0+URZ], R3 ;  /* 0x00000003000075a7 */ /* 0x0022a400080011ff */
[----:B--2---:R-:W-:Y:S05]  /*b8a0*/  @!P0 NANOSLEEP.SYNCS 0x989680 ;  /* 0x009896800000895d */ /* 0x004fea0003900000 */
[----:B------:R-:W2:Y:S02]  /*b8b0*/  @!P0 SYNCS.PHASECHK.TRANS64 P0, [R0+URZ], R3 ;  /* 0x00000003000085a7 */ /* 0x000ea400080010ff */
[----:B--2---:R-:W-:Y:S05]  /*b8c0*/  @!P0 BRA `(.L_x_231) ;  /* 0xfffffffc00f08947 */ /* 0x004fea000383ffff */
[----:B------:R-:W-:Y:S05]  /*b8d0*/  BRA `(.L_x_232) ;  /* 0xffffff8000207947 */ /* 0x000fea000383ffff */
.L_x_72:
[----:B---3--:R-:W-:-:S07]  /*b8e0*/  MOV R0, UR4 ;  /* 0x0000000400007c02 */ /* 0x008fce0008000f00 */
.L_x_233:
[----:B-1----:R1:W2:Y:S02]  /*b8f0*/  SYNCS.PHASECHK.TRANS64.TRYWAIT P0, [R0+URZ], R3 ;  /* 0x00000003000075a7 */ /* 0x0022a400080011ff */
[----:B--2---:R-:W-:Y:S05]  /*b900*/  @!P0 NANOSLEEP.SYNCS 0x989680 ;  /* 0x009896800000895d */ /* 0x004fea0003900000 */
[----:B------:R-:W2:Y:S02]  /*b910*/  @!P0 SYNCS.PHASECHK.TRANS64 P0, [R0+URZ], R3 ;  /* 0x00000003000085a7 */ /* 0x000ea400080010ff */
[----:B--2---:R-:W-:Y:S05]  /*b920*/  @!P0 BRA `(.L_x_233) ;  /* 0xfffffffc00f08947 */ /* 0x004fea000383ffff */
[----:B------:R-:W-:Y:S05]  /*b930*/  BRA `(.L_x_234) ;  /* 0xffffff80002c7947 */ /* 0x000fea000383ffff */
.L_x_73:
[----:B---3--:R-:W-:-:S07]  /*b940*/  MOV R0, UR4 ;  /* 0x0000000400007c02 */ /* 0x008fce0008000f00 */
.L_x_235:
[----:B-1----:R1:W2:Y:S02]  /*b950*/  SYNCS.PHASECHK.TRANS64.TRYWAIT P0, [R0+URZ], R3 ;  /* 0x00000003000075a7 */ /* 0x0022a400080011ff */
[----:B--2---:R-:W-:Y:S05]  /*b960*/  @!P0 NANOSLEEP.SYNCS 0x989680 ;  /* 0x009896800000895d */ /* 0x004fea0003900000 */
[----:B------:R-:W2:Y:S02]  /*b970*/  @!P0 SYNCS.PHASECHK.TRANS64 P0, [R0+URZ], R3 ;  /* 0x00000003000085a7 */ /* 0x000ea400080010ff */
[----:B--2---:R-:W-:Y:S05]  /*b980*/  @!P0 BRA `(.L_x_235) ;  /* 0xfffffffc00f08947 */ /* 0x004fea000383ffff */
[----:B------:R-:W-:Y:S05]  /*b990*/  BRA `(.L_x_236) ;  /* 0xffffff8000387947 */ /* 0x000fea000383ffff */
.L_x_74:
[----:B---3--:R-:W-:-:S07]  /*b9a0*/  MOV R0, UR4 ;  /* 0x0000000400007c02 */ /* 0x008fce0008000f00 */
.L_x_237:
[----:B-1----:R1:W2:Y:S02]  /*b9b0*/  SYNCS.PHASECHK.TRANS64.TRYWAIT P0, [R0+URZ], R3 ;  /* 0x00000003000075a7 */ /* 0x0022a400080011ff */
[----:B--2---:R-:W-:Y:S05]  /*b9c0*/  @!P0 NANOSLEEP.SYNCS 0x989680 ;  /* 0x009896800000895d */ /* 0x004fea0003900000 */
[----:B------:R-:W2:Y:S02]  /*b9d0*/  @!P0 SYNCS.PHASECHK.TRANS64 P0, [R0+URZ], R3 ;  /* 0x00000003000085a7 */ /* 0x000ea400080010ff */
[----:B--2---:R-:W-:Y:S05]  /*b9e0*/  @!P0 BRA `(.L_x_237) ;  /* 0xfffffffc00f08947 */ /* 0x004fea000383ffff */
[----:B------:R-:W-:Y:S05]  /*b9f0*/  BRA `(.L_x_238) ;  /* 0xffffff8000447947 */ /* 0x000fea000383ffff */
.L_x_75:
[----:B---3--:R-:W-:-:S07]  /*ba00*/  MOV R0, UR4 ;  /* 0x0000000400007c02 */ /* 0x008fce0008000f00 */
.L_x_239:
[----:B-1----:R1:W2:Y:S02]  /*ba10*/  SYNCS.PHASECHK.TRANS64.TRYWAIT P0, [R0+URZ], R3 ;  /* 0x00000003000075a7 */ /* 0x0022a400080011ff */
[----:B--2---:R-:W-:Y:S05]  /*ba20*/  @!P0 NANOSLEEP.SYNCS 0x989680 ;  /* 0x009896800000895d */ /* 0x004fea0003900000 */
[----:B------:R-:W2:Y:S02]  /*ba30*/  @!P0 SYNCS.PHASECHK.TRANS64 P0, [R0+URZ], R3 ;  /* 0x00000003000085a7 */ /* 0x000ea400080010ff */
[----:B--2---:R-:W-:Y:S05]  /*ba40*/  @!P0 BRA `(.L_x_239) ;  /* 0xfffffffc00f08947 */ /* 0x004fea000383ffff */
[----:B------:R-:W-:Y:S05]  /*ba50*/  BRA `(.L_x_240) ;  /* 0xffffff8000507947 */ /* 0x000fea000383ffff */
.L_x_78:
[----:B-1----:R1:W2:Y:S02]  /*ba60*/  SYNCS.PHASECHK.TRANS64.TRYWAIT P0, [R0+URZ+0x2c0], R5 ;  /* 0x0002c005000075a7 */ /* 0x0022a400080011ff */
[----:B--2---:R-:W-:Y:S05]  /*ba70*/  @!P0 NANOSLEEP.SYNCS 0x989680 ;  /* 0x009896800000895d */ /* 0x004fea0003900000 */
[----:B------:R-:W2:Y:S02]  /*ba80*/  @!P0 SYNCS.PHASECHK.TRANS64 P0, [R0+URZ+0x2c0], R5 ;  /* 0x0002c005000085a7 */ /* 0x000ea400080010ff */
[----:B--2---:R-:W-:Y:S05]  /*ba90*/  @!P0 BRA `(.L_x_78) ;  /* 0xfffffffc00f08947 */ /* 0x004fea000383ffff */
[----:B------:R-:W-:Y:S05]  /*baa0*/  BRA `(.L_x_241) ;  /* 0xffffff8000b07947 */ /* 0x000fea000383ffff */
.L_x_79:
[----:B------:R-:W-:-:S07]  /*bab0*/  MOV R0, UR5 ;  /* 0x0000000500007c02 */ /* 0x000fce0008000f00 */
.L_x_242:
[----:B-1----:R1:W2:Y:S02]  /*bac0*/  SYNCS.PHASECHK.TRANS64.TRYWAIT P0, [R0+URZ+0x270], R7 ;  /* 0x00027007000075a7 */ /* 0x0022a400080011ff */
[----:B--2---:R-:W-:Y:S05]  /*bad0*/  @!P0 NANOSLEEP.SYNCS 0x989680 ;  /* 0x009896800000895d */ /* 0x004fea0003900000 */
[----:B------:R-:W2:Y:S02]  /*bae0*/  @!P0 SYNCS.PHASECHK.TRANS64 P0, [R0+URZ+0x270], R7 ;  /* 0x00027007000085a7 */ /* 0x000ea400080010ff */
[----:B--2---:R-:W-:Y:S05]  /*baf0*/  @!P0 BRA `(.L_x_242) ;  /* 0xfffffffc00f08947 */ /* 0x004fea000383ffff */
[----:B------:R-:W-:Y:S05]  /*bb00*/  BRA `(.L_x_243) ;  /* 0xffffff8000c07947 */ /* 0x000fea000383ffff */
.L_x_80:
[----:B-1----:R1:W2:Y:S02]  /*bb10*/  SYNCS.PHASECHK.TRANS64.TRYWAIT P1, [R0+URZ+0x260], R5 ;  /* 0x00026005000075a7 */ /* 0x0022a400080211ff */
[----:B--2---:R-:W-:Y:S05]  /*bb20*/  @!P1 NANOSLEEP.SYNCS 0x989680 ;  /* 0x009896800000995d */ /* 0x004fea0003900000 */
[----:B------:R-:W2:Y:S02]  /*bb30*/  @!P1 SYNCS.PHASECHK.TRANS64 P1, [R0+URZ+0x260], R5 ;  /* 0x00026005000095a7 */ /* 0x000ea400080210ff */
[----:B--2---:R-:W-:Y:S05]  /*bb40*/  @!P1 BRA `(.L_x_80) ;  /* 0xfffffffc00f09947 */ /* 0x004fea000383ffff */
[----:B------:R-:W-:Y:S05]  /*bb50*/  BRA `(.L_x_244) ;  /* 0xffffff8000f07947 */ /* 0x000fea000383ffff */
.L_x_83:
[----:B------:R-:W-:-:S07]  /*bb60*/  MOV R0, UR5 ;  /* 0x0000000500007c02 */ /* 0x000fce0008000f00 */
.L_x_245:
[----:B-1----:R1:W2:Y:S02]  /*bb70*/  SYNCS.PHASECHK.TRANS64.TRYWAIT P0, [R0+URZ+0x270], R3 ;  /* 0x00027003000075a7 */ /* 0x0022a400080011ff */
[----:B--2---:R-:W-:Y:S05]  /*bb80*/  @!P0 NANOSLEEP.SYNCS 0x989680 ;  /* 0x009896800000895d */ /* 0x004fea0003900000 */
[----:B------:R-:W2:Y:S02]  /*bb90*/  @!P0 SYNCS.PHASECHK.TRANS64 P0, [R0+URZ+0x270], R3 ;  /* 0x00027003000085a7 */ /* 0x000ea400080010ff */
[----:B--2---:R-:W-:Y:S05]  /*bba0*/  @!P0 BRA `(.L_x_245) ;  /* 0xfffffffc00f08947 */ /* 0x004fea000383ffff */
[----:B------:R-:W-:Y:S05]  /*bbb0*/  BRA `(.L_x_82) ;  /* 0xffffff8400447947 */ /* 0x000fea000383ffff */
.L_x_92:
[----:B-1----:R-:W-:-:S04]  /*bbc0*/  MOV R4, UR6 ;  /* 0x0000000600047c02 */ /* 0x002fc80008000f00 */
[----:B------:R1:W2:Y:S03]  /*bbd0*/  SYNCS.PHASECHK.TRANS64.TRYWAIT P0, [R4+URZ+0x8], R5 ;  /* 0x00000805040075a7 */ /* 0x0002a600080011ff */
[----:B--2---:R-:W-:Y:S05]  /*bbe0*/  @!P0 NANOSLEEP.SYNCS 0x989680 ;  /* 0x009896800000895d */ /* 0x004fea0003900000 */
[----:B------:R-:W2:Y:S02]  /*bbf0*/  @!P0 SYNCS.PHASECHK.TRANS64 P0, [R4+URZ+0x8], R5 ;  /* 0x00000805040085a7 */ /* 0x000ea400080010ff */
[----:B--2---:R-:W-:Y:S05]  /*bc00*/  @!P0 BRA `(.L_x_92) ;  /* 0xfffffffc00ec8947 */ /* 0x004fea000383ffff */
[----:B------:R-:W-:Y:S05]  /*bc10*/  BRA `(.L_x_91) ;  /* 0xffffff8400f87947 */ /* 0x000fea000383ffff */
.L_x_94:
[----:B------:R-:W-:Y:S01]  /*bc20*/  BSSY B0, `(.L_x_246) ;  /* 0x0000006000007945 */ /* 0x000fe20003800000 */
[----:B------:R-:W-:-:S07]  /*bc30*/  MOV R15, 0xffffffff ;  /* 0xffffffff000f7802 */ /* 0x000fce0000000f00 */
[----:B-1---5:R-:W-:Y:S05]  /*bc40*/  WARPSYNC.COLLECTIVE R15, `(.L_x_247) ;  /* 0x000000000f0c7348 */ /* 0x022fea0003c00000 */
[----:B------:R-:W-:Y:S02]  /*bc50*/  ELECT P6, UR79, PT ;  /* 0x00000000004f782f */ /* 0x000fe400038c0000 */
[----:B------:R-:W-:Y:S01]  /*bc60*/  MOV R14, UR79 ;  /* 0x0000004f000e7c02 */ /* 0x000fe20008000f00 */
[----:B-1---5:R-:W-:Y:S10]  /*bc70*/  ENDCOLLECTIVE ;  /* 0x000000000000791b */ /* 0x022ff40003800000 */
.L_x_247:
[----:B------:R-:W-:Y:S05]  /*bc80*/  BSYNC B0 ;  /* 0x0000000000007941 */ /* 0x000fea0003800000 */
.L_x_246:
[----:B------:R-:W-:Y:S05]  /*bc90*/  BRA `(.L_x_248) ;  /* 0xffffff8800287947 */ /* 0x000fea000383ffff */
.L_x_96:
[----:B-1----:R-:W-:-:S04]  /*bca0*/  MOV R2, UR6 ;  /* 0x0000000600027c02 */ /* 0x002fc80008000f00 */
[----:B------:R1:W2:Y:S03]  /*bcb0*/  SYNCS.PHASECHK.TRANS64.TRYWAIT P0, [R2+URZ+0x8], R3 ;  /* 0x00000803020075a7 */ /* 0x0002a600080011ff */
[----:B--2---:R-:W-:Y:S05]  /*bcc0*/  @!P0 NANOSLEEP.SYNCS 0x989680 ;  /* 0x009896800000895d */ /* 0x004fea0003900000 */
[----:B------:R-:W2:Y:S02]  /*bcd0*/  @!P0 SYNCS.PHASECHK.TRANS64 P0, [R2+URZ+0x8], R3 ;  /* 0x00000803020085a7 */ /* 0x000ea400080010ff */
[----:B--2---:R-:W-:Y:S05]  /*bce0*/  @!P0 BRA `(.L_x_96) ;  /* 0xfffffffc00ec8947 */ /* 0x004fea000383ffff */
[----:B------:R-:W-:Y:S05]  /*bcf0*/  BRA `(.L_x_95) ;  /* 0xffffff88002c7947 */ /* 0x000fea000383ffff */
.L_x_97:
[----:B-1----:R1:W2:Y:S02]  /*bd00*/  SYNCS.PHASECHK.TRANS64.TRYWAIT P0, [R0+URZ+0x260], R5 ;  /* 0x00026005000075a7 */ /* 0x0022a400080011ff */
[----:B--2---:R-:W-:Y:S05]  /*bd10*/  @!P0 NANOSLEEP.SYNCS 0x989680 ;  /* 0x009896800000895d */ /* 0x004fea0003900000 */
[----:B------:R-:W2:Y:S02]  /*bd20*/  @!P0 SYNCS.PHASECHK.TRANS64 P0, [R0+URZ+0x260], R5 ;  /* 0x00026005000085a7 */ /* 0x000ea400080010ff */
[----:B--2---:R-:W-:Y:S05]  /*bd30*/  @!P0 BRA `(.L_x_97) ;  /* 0xfffffffc00f08947 */ /* 0x004fea000383ffff */
[----:B------:R-:W-:Y:S05]  /*bd40*/  BRA `(.L_x_249) ;  /* 0xffffff8c00007947 */ /* 0x000fea000383ffff */
.L_x_99:
[----:B------:R-:W-:-:S07]  /*bd50*/  MOV R0, UR11 ;  /* 0x0000000b00007c02 */ /* 0x000fce0008000f00 */
.L_x_250:
[----:B-1----:R1:W2:Y:S02]  /*bd60*/  SYNCS.PHASECHK.TRANS64.TRYWAIT P0, [R0+URZ+0x2a0], R5 ;  /* 0x0002a005000075a7 */ /* 0x0022a400080011ff */
[----:B--2---:R-:W-:Y:S05]  /*bd70*/  @!P0 NANOSLEEP.SYNCS 0x989680 ;  /* 0x009896800000895d */ /* 0x004fea0003900000 */
[----:B------:R-:W2:Y:S02]  /*bd80*/  @!P0 SYNCS.PHASECHK.TRANS64 P0, [R0+URZ+0x2a0], R5 ;  /* 0x0002a005000085a7 */ /* 0x000ea400080010ff */
[----:B--2---:R-:W-:Y:S05]  /*bd90*/  @!P0 BRA `(.L_x_250) ;  /* 0xfffffffc00f08947 */ /* 0x004fea000383ffff */
[----:B------:R-:W-:Y:S05]  /*bda0*/  BRA `(.L_x_251) ;  /* 0xffffff8c00487947 */ /* 0x000fea000383ffff */
.L_x_102:
[----:B------:R-:W-:Y:S07]  /*bdb0*/  MOV R0, UR9 ;  /* 0x0000000900007c02 */ /* 0x000fee0008000f00 */
.L_x_252:
[----:B-1----:R1:W2:Y:S02]  /*bdc0*/  SYNCS.PHASECHK.TRANS64.TRYWAIT P0, [R0+URZ], R5 ;  /* 0x00000005000075a7 */ /* 0x0022a400080011ff */
[----:B--2---:R-:W-:Y:S05]  /*bdd0*/  @!P0 NANOSLEEP.SYNCS 0x989680 ;  /* 0x009896800000895d */ /* 0x004fea0003900000 */
[----:B------:R-:W2:Y:S02]  /*bde0*/  @!P0 SYNCS.PHASECHK.TRANS64 P0, [R0+URZ], R5 ;  /* 0x00000005000085a7 */ /* 0x000ea400080010ff */
[----:B--2---:R-:W-:Y:S05]  /*bdf0*/  @!P0 BRA `(.L_x_252) ;  /* 0xfffffffc00f08947 */ /* 0x004fea000383ffff */
[----:B------:R-:W-:Y:S05]  /*be00*/  BRA `(.L_x_101) ;  /* 0xffffff8c00607947 */ /* 0x000fea000383ffff */
.L_x_106:
[----:B-1----:R-:W-:-:S07]  /*be10*/  MOV R0, UR7 ;  /* 0x0000000700007c02 */ /* 0x002fce0008000f00 */
.L_x_253:
[----:B-1----:R1:W2:Y:S02]  /*be20*/  SYNCS.PHASECHK.TRANS64.TRYWAIT P0, [R0+URZ], R3 ;  /* 0x00000003000075a7 */ /* 0x0022a400080011ff */
[----:B--2---:R-:W-:Y:S05]  /*be30*/  @!P0 NANOSLEEP.SYNCS 0x989680 ;  /* 0x009896800000895d */ /* 0x004fea0003900000 */
[----:B------:R-:W2:Y:S02]  /*be40*/  @!P0 SYNCS.PHASECHK.TRANS64 P0, [R0+URZ], R3 ;  /* 0x00000003000085a7 */ /* 0x000ea400080010ff */
[----:B--2---:R-:W-:Y:S05]  /*be50*/  @!P0 BRA `(.L_x_253) ;  /* 0xfffffffc00f08947 */ /* 0x004fea000383ffff */
[----:B------:R-:W-:Y:S05]  /*be60*/  BRA `(.L_x_254) ;  /* 0xffffff9000187947 */ /* 0x000fea000383ffff */
.L_x_107:
[----:B------:R-:W-:-:S07]  /*be70*/  MOV R0, UR7 ;  /* 0x0000000700007c02 */ /* 0x000fce0008000f00 */
.L_x_255:
[----:B-1----:R1:W2:Y:S02]  /*be80*/  SYNCS.PHASECHK.TRANS64.TRYWAIT P0, [R0+URZ], R3 ;  /* 0x00000003000075a7 */ /* 0x0022a400080011ff */
[----:B--2---:R-:W-:Y:S05]  /*be90*/  @!P0 NANOSLEEP.SYNCS 0x989680 ;  /* 0x009896800000895d */ /* 0x004fea0003900000 */
[----:B------:R-:W2:Y:S02]  /*bea0*/  @!P0 SYNCS.PHASECHK.TRANS64 P0, [R0+URZ], R3 ;  /* 0x00000003000085a7 */ /* 0x000ea400080010ff */
[----:B--2---:R-:W-:Y:S05]  /*beb0*/  @!P0 BRA `(.L_x_255) ;  /* 0xfffffffc00f08947 */ /* 0x004fea000383ffff */
[----:B------:R-:W-:Y:S05]  /*bec0*/  BRA `(.L_x_256) ;  /* 0xffffff9000247947 */ /* 0x000fea000383ffff */
.L_x_108:
[----:B------:R-:W-:-:S07]  /*bed0*/  MOV R0, UR7 ;  /* 0x0000000700007c02 */ /* 0x000fce0008000f00 */
.L_x_257:
[----:B-1----:R1:W2:Y:S02]  /*bee0*/  SYNCS.PHASECHK.TRANS64.TRYWAIT P0, [R0+URZ], R3 ;  /* 0x00000003000075a7 */ /* 0x0022a400080011ff */
[----:B--2---:R-:W-:Y:S05]  /*bef0*/  @!P0 NANOSLEEP.SYNCS 0x989680 ;  /* 0x009896800000895d */ /* 0x004fea0003900000 */
[----:B------:R-:W2:Y:S02]  /*bf00*/  @!P0 SYNCS.PHASECHK.TRANS64 P0, [R0+URZ], R3 ;  /* 0x00000003000085a7 */ /* 0x000ea400080010ff */
[----:B--2---:R-:W-:Y:S05]  /*bf10*/  @!P0 BRA `(.L_x_257) ;  /* 0xfffffffc00f08947 */ /* 0x004fea000383ffff */
[----:B------:R-:W-:Y:S05]  /*bf20*/  BRA `(.L_x_258) ;  /* 0xffffff9000307947 */ /* 0x000fea000383ffff */
.L_x_111:
[----:B------:R-:W-:-:S07]  /*bf30*/  MOV R0, UR8 ;  /* 0x0000000800007c02 */ /* 0x000fce0008000f00 */
.L_x_259:
[----:B-1----:R1:W2:Y:S02]  /*bf40*/  SYNCS.PHASECHK.TRANS64.TRYWAIT P1, [R0+URZ+0x2e0], R3 ;  /* 0x0002e003000075a7 */ /* 0x0022a400080211ff */
[----:B--2---:R-:W-:Y:S05]  /*bf50*/  @!P1 NANOSLEEP.SYNCS 0x989680 ;  /* 0x009896800000995d */ /* 0x004fea0003900000 */
[----:B------:R-:W2:Y:S02]  /*bf60*/  @!P1 SYNCS.PHASECHK.TRANS64 P1, [R0+URZ+0x2e0], R3 ;  /* 0x0002e003000095a7 */ /* 0x000ea400080210ff */
[----:B--2---:R-:W-:Y:S05]  /*bf70*/  @!P1 BRA `(.L_x_259) ;  /* 0xfffffffc00f09947 */ /* 0x004fea000383ffff */
[----:B------:R-:W-:Y:S05]  /*bf80*/  BRA `(.L_x_260) ;  /* 0xffffff90007c7947 */ /* 0x000fea000383ffff */
.L_x_116:
[----:B--2---:R2:W4:Y:S02]  /*bf90*/  SYNCS.PHASECHK.TRANS64.TRYWAIT P0, [R0+URZ+0x260], R3 ;  /* 0x00026003000075a7 */ /* 0x00452400080011ff */
[----:B----4-:R-:W-:Y:S05]  /*bfa0*/  @!P0 NANOSLEEP.SYNCS 0x989680 ;  /* 0x009896800000895d */ /* 0x010fea0003900000 */
[----:B------:R-:W4:Y:S02]  /*bfb0*/  @!P0 SYNCS.PHASECHK.TRANS64 P0, [R0+URZ+0x260], R3 ;  /* 0x00026003000085a7 */ /* 0x000f2400080010ff */
[----:B----4-:R-:W-:Y:S05]  /*bfc0*/  @!P0 BRA `(.L_x_116) ;  /* 0xfffffffc00f08947 */ /* 0x010fea000383ffff */
[----:B------:R-:W-:Y:S05]  /*bfd0*/  BRA `(.L_x_261) ;  /* 0xffffff9400907947 */ /* 0x000fea000383ffff */
.L_x_119:
[----:B------:R-:W-:Y:S07]  /*bfe0*/  MOV R0, UR7 ;  /* 0x0000000700007c02 */ /* 0x000fee0008000f00 */
.L_x_262:
[----:B--2---:R2:W4:Y:S02]  /*bff0*/  SYNCS.PHASECHK.TRANS64.TRYWAIT P0, [R0+URZ+0x258], R3 ;  /* 0x00025803000075a7 */ /* 0x00452400080011ff */
[----:B----4-:R-:W-:Y:S05]  /*c000*/  @!P0 NANOSLEEP.SYNCS 0x989680 ;  /* 0x009896800000895d */ /* 0x010fea0003900000 */
[----:B------:R-:W4:Y:S02]  /*c010*/  @!P0 SYNCS.PHASECHK.TRANS64 P0, [R0+URZ+0x258], R3 ;  /* 0x00025803000085a7 */ /* 0x000f2400080010ff */
[----:B----4-:R-:W-:Y:S05]  /*c020*/  @!P0 BRA `(.L_x_262) ;  /* 0xfffffffc00f08947 */ /* 0x010fea000383ffff */
[----:B------:R-:W-:Y:S05]  /*c030*/  BRA `(.L_x_118) ;  /* 0xffffff9800707947 */ /* 0x000fea000383ffff */
.L_x_122:
[----:B------:R-:W-:Y:S07]  /*c040*/  MOV R3, UR7 ;  /* 0x0000000700037c02 */ /* 0x000fee0008000f00 */
.L_x_263:
[----:B-1----:R1:W2:Y:S02]  /*c050*/  SYNCS.PHASECHK.TRANS64.TRYWAIT P0, [R3+URZ+0x230], R12 ;  /* 0x0002300c030075a7 */ /* 0x0022a400080011ff */
[----:B--2---:R-:W-:Y:S05]  /*c060*/  @!P0 NANOSLEEP.SYNCS 0x989680 ;  /* 0x009896800000895d */ /* 0x004fea0003900000 */
[----:B------:R-:W2:Y:S02]  /*c070*/  @!P0 SYNCS.PHASECHK.TRANS64 P0, [R3+URZ+0x230], R12 ;  /* 0x0002300c030085a7 */ /* 0x000ea400080010ff */
[----:B--2---:R-:W-:Y:S05]  /*c080*/  @!P0 BRA `(.L_x_263) ;  /* 0xfffffffc00f08947 */ /* 0x004fea000383ffff */
[----:B------:R-:W-:Y:S05]  /*c090*/  BRA `(.L_x_264) ;  /* 0xffffff9800e87947 */ /* 0x000fea000383ffff */
.L_x_123:
[----:B-1----:R-:W-:Y:S07]  /*c0a0*/  MOV R3, UR7 ;  /* 0x0000000700037c02 */ /* 0x002fee0008000f00 */
.L_x_265:
[----:B-1----:R1:W2:Y:S02]  /*c0b0*/  SYNCS.PHASECHK.TRANS64.TRYWAIT P0, [R3+URZ+0x238], R12 ;  /* 0x0002380c030075a7 */ /* 0x0022a400080011ff */
[----:B--2---:R-:W-:Y:S05]  /*c0c0*/  @!P0 NANOSLEEP.SYNCS 0x989680 ;  /* 0x009896800000895d */ /* 0x004fea0003900000 */
[----:B------:R-:W2:Y:S02]  /*c0d0*/  @!P0 SYNCS.PHASECHK.TRANS64 P0, [R3+URZ+0x238], R12 ;  /* 0x0002380c030085a7 */ /* 0x000ea400080010ff */
[----:B--2---:R-:W-:Y:S05]  /*c0e0*/  @!P0 BRA `(.L_x_265) ;  /* 0xfffffffc00f08947 */ /* 0x004fea000383ffff */
[----:B------:R-:W-:Y:S05]  /*c0f0*/  BRA `(.L_x_266) ;  /* 0xffffff9c00447947 */ /* 0x000fea000383ffff */
.L_x_124:
[----:B-1----:R-:W-:Y:S07]  /*c100*/  MOV R3, UR7 ;  /* 0x0000000700037c02 */ /* 0x002fee0008000f00 */
.L_x_267:
[----:B-1----:R1:W2:Y:S02]  /*c110*/  SYNCS.PHASECHK.TRANS64.TRYWAIT P0, [R3+URZ+0x240], R12 ;  /* 0x0002400c030075a7 */ /* 0x0022a400080011ff */
[----:B--2---:R-:W-:Y:S05]  /*c120*/  @!P0 NANOSLEEP.SYNCS 0x989680 ;  /* 0x009896800000895d */ /* 0x004fea0003900000 */
[----:B------:R-:W2:Y:S02]  /*c130*/  @!P0 SYNCS.PHASECHK.TRANS64 P0, [R3+URZ+0x240], R12 ;  /* 0x0002400c030085a7 */ /* 0x000ea400080010ff */
[----:B--2---:R-:W-:Y:S05]  /*c140*/  @!P0 BRA `(.L_x_267) ;  /* 0xfffffffc00f08947 */ /* 0x004fea000383ffff */
[----:B------:R-:W-:Y:S05]  /*c150*/  BRA `(.L_x_268) ;  /* 0xffffff9c00a07947 */ /* 0x000fea000383ffff */
.L_x_125:
[----:B------:R-:W-:Y:S07]  /*c160*/  MOV R3, UR7 ;  /* 0x0000000700037c02 */ /* 0x000fee0008000f00 */
.L_x_269:
[----:B-1----:R1:W2:Y:S02]  /*c170*/  SYNCS.PHASECHK.TRANS64.TRYWAIT P0, [R3+URZ+0x248], R12 ;  /* 0x0002480c030075a7 */ /* 0x0022a400080011ff */
[----:B--2---:R-:W-:Y:S05]  /*c180*/  @!P0 NANOSLEEP.SYNCS 0x989680 ;  /* 0x009896800000895d */ /* 0x004fea0003900000 */
[----:B------:R-:W2:Y:S02]  /*c190*/  @!P0 SYNCS.PHASECHK.TRANS64 P0, [R3+URZ+0x248], R12 ;  /* 0x0002480c030085a7 */ /* 0x000ea400080010ff */
[----:B--2---:R-:W-:Y:S05]  /*c1a0*/  @!P0 BRA `(.L_x_269) ;  /* 0xfffffffc00f08947 */ /* 0x004fea000383ffff */
[----:B------:R-:W-:Y:S05]  /*c1b0*/  BRA `(.L_x_270) ;  /* 0xffffffa000407947 */ /* 0x000fea000383ffff */
.L_x_127:
[----:B------:R-:W-:-:S07]  /*c1c0*/  MOV R0, UR7 ;  /* 0x0000000700007c02 */ /* 0x000fce0008000f00 */
.L_x_271:
[----:B-1----:R1:W4:Y:S02]  /*c1d0*/  SYNCS.PHASECHK.TRANS64.TRYWAIT P0, [R0+URZ+0x230], R3 ;  /* 0x00023003000075a7 */ /* 0x00232400080011ff */
[----:B----4-:R-:W-:Y:S05]  /*c1e0*/  @!P0 NANOSLEEP.SYNCS 0x989680 ;  /* 0x009896800000895d */ /* 0x010fea0003900000 */
[----:B------:R-:W4:Y:S02]  /*c1f0*/  @!P0 SYNCS.PHASECHK.TRANS64 P0, [R0+URZ+0x230], R3 ;  /* 0x00023003000085a7 */ /* 0x000f2400080010ff */
[----:B----4-:R-:W-:Y:S05]  /*c200*/  @!P0 BRA `(.L_x_271) ;  /* 0xfffffffc00f08947 */ /* 0x010fea000383ffff */
[----:B------:R-:W-:Y:S05]  /*c210*/  BRA `(.L_x_272) ;  /* 0xffffffa000c87947 */ /* 0x000fea000383ffff */
.L_x_128:
[----:B-1----:R-:W-:-:S07]  /*c220*/  MOV R0, UR7 ;  /* 0x0000000700007c02 */ /* 0x002fce0008000f00 */
.L_x_273:
[----:B-1----:R1:W4:Y:S02]  /*c230*/  SYNCS.PHASECHK.TRANS64.TRYWAIT P0, [R0+URZ+0x238], R3 ;  /* 0x00023803000075a7 */ /* 0x00232400080011ff */
[----:B----4-:R-:W-:Y:S05]  /*c240*/  @!P0 NANOSLEEP.SYNCS 0x989680 ;  /* 0x009896800000895d */ /* 0x010fea0003900000 */
[----:B------:R-:W4:Y:S02]  /*c250*/  @!P0 SYNCS.PHASECHK.TRANS64 P0, [R0+URZ+0x238], R3 ;  /* 0x00023803000085a7 */ /* 0x000f2400080010ff */
[----:B----4-:R-:W-:Y:S05]  /*c260*/  @!P0 BRA `(.L_x_273) ;  /* 0xfffffffc00f08947 */ /* 0x010fea000383ffff */
[----:B------:R-:W-:Y:S05]  /*c270*/  BRA `(.L_x_274) ;  /* 0xffffffa000b87947 */ /* 0x000fea000383ffff */
.L_x_129:
[----:B-1----:R-:W-:-:S07]  /*c280*/  MOV R0, UR7 ;  /* 0x0000000700007c02 */ /* 0x002fce0008000f00 */
.L_x_275:
[----:B-1----:R1:W4:Y:S02]  /*c290*/  SYNCS.PHASECHK.TRANS64.TRYWAIT P0, [R0+URZ+0x240], R3 ;  /* 0x00024003000075a7 */ /* 0x00232400080011ff */
[----:B----4-:R-:W-:Y:S05]  /*c2a0*/  @!P0 NANOSLEEP.SYNCS 0x989680 ;  /* 0x009896800000895d */ /* 0x010fea0003900000 */
[----:B------:R-:W4:Y:S02]  /*c2b0*/  @!P0 SYNCS.PHASECHK.TRANS64 P0, [R0+URZ+0x240], R3 ;  /* 0x00024003000085a7 */ /* 0x000f2400080010ff */
[----:B----4-:R-:W-:Y:S05]  /*c2c0*/  @!P0 BRA `(.L_x_275) ;  /* 0xfffffffc00f08947 */ /* 0x010fea000383ffff */
[----:B------:R-:W-:Y:S05]  /*c2d0*/  BRA `(.L_x_276) ;  /* 0xffffffa000a87947 */ /* 0x000fea000383ffff */
.L_x_131:
[----:B--2---:R2:W3:Y:S02]  /*c2e0*/  SYNCS.PHASECHK.TRANS64.TRYWAIT P0, [R0+URZ+0x260], R3 ;  /* 0x00026003000075a7 */ /* 0x0044e400080011ff */
[----:B---3--:R-:W-:Y:S05]  /*c2f0*/  @!P0 NANOSLEEP.SYNCS 0x989680 ;  /* 0x009896800000895d */ /* 0x008fea0003900000 */
[----:B------:R-:W3:Y:S02]  /*c300*/  @!P0 SYNCS.PHASECHK.TRANS64 P0, [R0+URZ+0x260], R3 ;  /* 0x00026003000085a7 */ /* 0x000ee400080010ff */
[----:B---3--:R-:W-:Y:S05]  /*c310*/  @!P0 BRA `(.L_x_131) ;  /* 0xfffffffc00f08947 */ /* 0x008fea000383ffff */
[----:B------:R-:W-:Y:S05]  /*c320*/  BRA `(.L_x_277) ;  /* 0xffffffa400747947 */ /* 0x000fea000383ffff */
.L_x_142:
[----:B-1----:R1:W3:Y:S02]  /*c330*/  SYNCS.PHASECHK.TRANS64.TRYWAIT P1, [R3+URZ+0x210], R0 ;  /* 0x00021000030075a7 */ /* 0x0022e400080211ff */
[----:B---3--:R-:W-:Y:S05]  /*c340*/  @!P1 NANOSLEEP.SYNCS 0x989680 ;  /* 0x009896800000995d */ /* 0x008fea0003900000 */
[----:B------:R-:W3:Y:S02]  /*c350*/  @!P1 SYNCS.PHASECHK.TRANS64 P1, [R3+URZ+0x210], R0 ;  /* 0x00021000030095a7 */ /* 0x000ee400080210ff */
[----:B---3--:R-:W-:Y:S05]  /*c360*/  @!P1 BRA `(.L_x_142) ;  /* 0xfffffffc00f09947 */ /* 0x008fea000383ffff */
[----:B------:R-:W-:Y:S05]  /*c370*/  BRA `(.L_x_141) ;  /* 0xffffffb000847947 */ /* 0x000fea000383ffff */
.L_x_144:
[----:B---3--:R3:W4:Y:S02]  /*c380*/  SYNCS.PHASECHK.TRANS64.TRYWAIT P0, [R106+URZ+0x280], R5 ;  /* 0x000280056a0075a7 */ /* 0x00872400080011ff */
[----:B----4-:R-:W-:Y:S05]  /*c390*/  @!P0 NANOSLEEP.SYNCS 0x989680 ;  /* 0x009896800000895d */ /* 0x010fea0003900000 */
[----:B------:R-:W4:Y:S02]  /*c3a0*/  @!P0 SYNCS.PHASECHK.TRANS64 P0, [R106+URZ+0x280], R5 ;  /* 0x000280056a0085a7 */ /* 0x000f2400080010ff */
[----:B----4-:R-:W-:Y:S05]  /*c3b0*/  @!P0 BRA `(.L_x_144) ;  /* 0xfffffffc00f08947 */ /* 0x010fea000383ffff */
[----:B------:R-:W-:Y:S05]  /*c3c0*/  BRA `(.L_x_143) ;  /* 0xffffffb000d87947 */ /* 0x000fea000383ffff */
.L_x_152:
[----:B--2---:R2:W3:Y:S02]  /*c3d0*/  SYNCS.PHASECHK.TRANS64.TRYWAIT P0, [R55+URZ+0x210], R0 ;  /* 0x00021000370075a7 */ /* 0x0044e400080011ff */
[----:B---3--:R-:W-:Y:S05]  /*c3e0*/  @!P0 NANOSLEEP.SYNCS 0x989680 ;  /* 0x009896800000895d */ /* 0x008fea0003900000 */
[----:B------:R-:W3:Y:S02]  /*c3f0*/  @!P0 SYNCS.PHASECHK.TRANS64 P0, [R55+URZ+0x210], R0 ;  /* 0x00021000370085a7 */ /* 0x000ee400080010ff */
[----:B---3--:R-:W-:Y:S05]  /*c400*/  @!P0 BRA `(.L_x_152) ;  /* 0xfffffffc00f08947 */ /* 0x008fea000383ffff */
[----:B------:R-:W-:Y:S05]  /*c410*/  BRA `(.L_x_151) ;  /* 0xffffffbc00e87947 */ /* 0x000fea000383ffff */
.L_x_160:
[----:B--2---:R2:W3:Y:S02]  /*c420*/  SYNCS.PHASECHK.TRANS64.TRYWAIT P0, [R73+URZ+0x210], R2 ;  /* 0x00021002490075a7 */ /* 0x0044e400080011ff */
[----:B---3--:R-:W-:Y:S05]  /*c430*/  @!P0 NANOSLEEP.SYNCS 0x989680 ;  /* 0x009896800000895d */ /* 0x008fea0003900000 */
[----:B------:R-:W3:Y:S02]  /*c440*/  @!P0 SYNCS.PHASECHK.TRANS64 P0, [R73+URZ+0x210], R2 ;  /* 0x00021002490085a7 */ /* 0x000ee400080010ff */
[----:B---3--:R-:W-:Y:S05]  /*c450*/  @!P0 BRA `(.L_x_160) ;  /* 0xfffffffc00f08947 */ /* 0x008fea000383ffff */
[----:B------:R-:W-:Y:S05]  /*c460*/  BRA `(.L_x_159) ;  /* 0xffffffcc00347947 */ /* 0x000fea000383ffff */
.L_x_168:
[----:B--2---:R2:W3:Y:S02]  /*c470*/  SYNCS.PHASECHK.TRANS64.TRYWAIT P0, [R76+URZ+0x210], R3 ;  /* 0x000210034c0075a7 */ /* 0x0044e400080011ff */
[----:B---3--:R-:W-:Y:S05]  /*c480*/  @!P0 NANOSLEEP.SYNCS 0x989680 ;  /* 0x009896800000895d */ /* 0x008fea0003900000 */
[----:B------:R-:W3:Y:S02]  /*c490*/  @!P0 SYNCS.PHASECHK.TRANS64 P0, [R76+URZ+0x210], R3 ;  /* 0x000210034c0085a7 */ /* 0x000ee400080010ff */
[----:B---3--:R-:W-:Y:S05]  /*c4a0*/  @!P0 BRA `(.L_x_168) ;  /* 0xfffffffc00f08947 */ /* 0x008fea000383ffff */
[----:B------:R-:W-:Y:S05]  /*c4b0*/  BRA `(.L_x_167) ;  /* 0xffffffd800887947 */ /* 0x000fea000383ffff */
        .weak           $__internal_0_$__cuda_sm10x_tcgen05_guardrail_trap_col_being_dealloced_not_returned_by_alloc
        .type           $__internal_0_$__cuda_sm10x_tcgen05_guardrail_trap_col_being_dealloced_not_returned_by_alloc,@function
        .size           $__internal_0_$__cuda_sm10x_tcgen05_guardrail_trap_col_being_dealloced_not_returned_by_alloc,($__internal_1_$__cuda_sm10x_tcgen05_guardrail_trap_phase_invalid_during_alloc - $__internal_0_$__cuda_sm10x_tcgen05_guardrail_trap_col_being_dealloced_not_returned_by_alloc)
$__internal_0_$__cuda_sm10x_tcgen05_guardrail_trap_col_being_dealloced_not_returned_by_alloc:
[----:B------:R-:W-:Y:S05]  /*c4c0*/  BPT.TRAP 0x1 ;  /* 0x000000040000795c */ /* 0x000fea0000300000 */
[----:B------:R-:W-:-:S04]  /*c4d0*/  HFMA2 R3, -RZ, RZ, 0, 0 ;  /* 0x00000000ff037431 */ /* 0x000fc800000001ff */
[----:B------:R-:W-:Y:S05]  /*c4e0*/  RET.REL.NODEC R2 `(_ZN7cutlass13device_kernelINS_4gemm6kernel13GemmUniversalIN4cute5tupleIJiiiiEEENS1_10collective13CollectiveMmaINS1_35MainloopSm100TmaUmmaWarpSpecializedILi33ELi2ELi4ENS5_IJNS4_1CILi2EEENSA_ILi1EEESC_EEEEENS5_IJNSA_ILi128EEENSA_ILi256EEENSA_ILi32EEEEEEaNS5_IJlSC_lEEEaSJ_NS4_8TiledMMAINS4_8MMA_AtomIJNS4_21SM100_MMA_S8_2x1SM_SSIaaiLi128ELi256ELNS4_4UMMA5MajorE0ELSO_0ELNSN_8SaturateE0EEEEEENS4_6LayoutINS5_IJSC_SC_SC_EEENS5_IJNSA_ILi0EEESU_SU_EEEEENS5_IJNS4_10UnderscoreESX_SX_EEEEENS4_18SM100_TMA_2SM_LOADENS4_14ComposedLayoutINS4_7SwizzleILi1ELi4ELi3EEENS4_18smem_ptr_flag_bitsILi8EEENSS_INS5_IJNSA_ILi8EEESH_EEENS5_IJSH_SC_EEEEEEEvNS4_8identityES10_S1A_vS1B_EENS_8epilogue10collective18CollectiveEpilogueINS1D_23Sm100TmaWarpSpecializedILi4ELi2ELi32ELb0ELb0EEEJNS5_IJNSA_ILi64EEESG_SH_EEENS5_IJNSS_IS1I_SC_EENSS_INS5_IJSH_SB_EEENS5_IJSC_SF_EEEEEEEEaSJ_aSJ_NS1D_6fusion15FusionCallbacksIS1H_NS1P_17LinearCombinationIaiaiLNS_15FloatRoundStyleE2EEES1J_S1O_JEEENS4_5SM1004TMEM4LOAD26SM100_TMEM_LOAD_32dp32b32xENS4_13SM90_TMA_LOADES1A_NS4_39AutoVectorizingCopyWithAssumedAlignmentILi128EEENS4_14SM90_TMA_STOREES1A_S21_S21_EEEvvEEEEvNT_6ParamsE) ;  /* 0xffffff3802c47950 */ /* 0x000fea0003c3ffff */
        .weak           $__internal_1_$__cuda_sm10x_tcgen05_guardrail_trap_phase_invalid_during_alloc
        .type           $__internal_1_$__cuda_sm10x_tcgen05_guardrail_trap_phase_invalid_during_alloc,@function
        .size           $__internal_1_$__cuda_sm10x_tcgen05_guardrail_trap_phase_invalid_during_alloc,($__internal_2_$__cuda_sm10x_tcgen05_guardrail_trap_unallocated_columns_being_dealloced - $__internal_1_$__cuda_sm10x_tcgen05_guardrail_trap_phase_invalid_during_alloc)
$__internal_1_$__cuda_sm10x_tcgen05_guardrail_trap_phase_invalid_during_alloc:
[----:B------:R-:W-:Y:S05]  /*c4f0*/  BPT.TRAP 0x1 ;  /* 0x000000040000795c */ /* 0x000fea0000300000 */
[----:B------:R-:W-:-:S04]  /*c500*/  MOV R3, 0x0 ;  /* 0x0000000000037802 */ /* 0x000fc80000000f00 */
[----:B------:R-:W-:Y:S05]  /*c510*/  RET.REL.NODEC R2 `(_ZN7cutlass13device_kernelINS_4gemm6kernel13GemmUniversalIN4cute5tupleIJiiiiEEENS1_10collective13CollectiveMmaINS1_35MainloopSm100TmaUmmaWarpSpecializedILi33ELi2ELi4ENS5_IJNS4_1CILi2EEENSA_ILi1EEESC_EEEEENS5_IJNSA_ILi128EEENSA_ILi256EEENSA_ILi32EEEEEEaNS5_IJlSC_lEEEaSJ_NS4_8TiledMMAINS4_8MMA_AtomIJNS4_21SM100_MMA_S8_2x1SM_SSIaaiLi128ELi256ELNS4_4UMMA5MajorE0ELSO_0ELNSN_8SaturateE0EEEEEENS4_6LayoutINS5_IJSC_SC_SC_EEENS5_IJNSA_ILi0EEESU_SU_EEEEENS5_IJNS4_10UnderscoreESX_SX_EEEEENS4_18SM100_TMA_2SM_LOADENS4_14ComposedLayoutINS4_7SwizzleILi1ELi4ELi3EEENS4_18smem_ptr_flag_bitsILi8EEENSS_INS5_IJNSA_ILi8EEESH_EEENS5_IJSH_SC_EEEEEEEvNS4_8identityES10_S1A_vS1B_EENS_8epilogue10collective18CollectiveEpilogueINS1D_23Sm100TmaWarpSpecializedILi4ELi2ELi32ELb0ELb0EEEJNS5_IJNSA_ILi64EEESG_SH_EEENS5_IJNSS_IS1I_SC_EENSS_INS5_IJSH_SB_EEENS5_IJSC_SF_EEEEEEEEaSJ_aSJ_NS1D_6fusion15FusionCallbacksIS1H_NS1P_17LinearCombinationIaiaiLNS_15FloatRoundStyleE2EEES1J_S1O_JEEENS4_5SM1004TMEM4LOAD26SM100_TMEM_LOAD_32dp32b32xENS4_13SM90_TMA_LOADES1A_NS4_39AutoVectorizingCopyWithAssumedAlignmentILi128EEENS4_14SM90_TMA_STOREES1A_S21_S21_EEEvvEEEEvNT_6ParamsE) ;  /* 0xffffff3802b87950 */ /* 0x000fea0003c3ffff */
        .weak           $__internal_2_$__cuda_sm10x_tcgen05_guardrail_trap_unallocated_columns_being_dealloced
        .type           $__internal_2_$__cuda_sm10x_tcgen05_guardrail_trap_unallocated_columns_being_dealloced,@function
        .size           $__internal_2_$__cuda_sm10x_tcgen05_guardrail_trap_unallocated_columns_being_dealloced,(.L_x_279 - $__internal_2_$__cuda_sm10x_tcgen05_guardrail_trap_unallocated_columns_being_dealloced)
$__internal_2_$__cuda_sm10x_tcgen05_guardrail_trap_unallocated_columns_being_dealloced:
[----:B------:R-:W-:Y:S05]  /*c520*/  BPT.TRAP 0x1 ;  /* 0x000000040000795c */ /* 0x000fea0000300000 */
[----:B------:R-:W-:-:S04]  /*c530*/  HFMA2 R3, -RZ, RZ, 0, 0 ;  /* 0x00000000ff037431 */ /* 0x000fc800000001ff */
[----:B------:R-:W-:Y:S05]  /*c540*/  RET.REL.NODEC R2 `(_ZN7cutlass13device_kernelINS_4gemm6kernel13GemmUniversalIN4cute5tupleIJiiiiEEENS1_10collective13CollectiveMmaINS1_35MainloopSm100TmaUmmaWarpSpecializedILi33ELi2ELi4ENS5_IJNS4_1CILi2EEENSA_ILi1EEESC_EEEEENS5_IJNSA_ILi128EEENSA_ILi256EEENSA_ILi32EEEEEEaNS5_IJlSC_lEEEaSJ_NS4_8TiledMMAINS4_8MMA_AtomIJNS4_21SM100_MMA_S8_2x1SM_SSIaaiLi128ELi256ELNS4_4UMMA5MajorE0ELSO_0ELNSN_8SaturateE0EEEEEENS4_6LayoutINS5_IJSC_SC_SC_EEENS5_IJNSA_ILi0EEESU_SU_EEEEENS5_IJNS4_10UnderscoreESX_SX_EEEEENS4_18SM100_TMA_2SM_LOADENS4_14ComposedLayoutINS4_7SwizzleILi1ELi4ELi3EEENS4_18smem_ptr_flag_bitsILi8EEENSS_INS5_IJNSA_ILi8EEESH_EEENS5_IJSH_SC_EEEEEEEvNS4_8identityES10_S1A_vS1B_EENS_8epilogue10collective18CollectiveEpilogueINS1D_23Sm100TmaWarpSpecializedILi4ELi2ELi32ELb0ELb0EEEJNS5_IJNSA_ILi64EEESG_SH_EEENS5_IJNSS_IS1I_SC_EENSS_INS5_IJSH_SB_EEENS5_IJSC_SF_EEEEEEEEaSJ_aSJ_NS1D_6fusion15FusionCallbacksIS1H_NS1P_17LinearCombinationIaiaiLNS_15FloatRoundStyleE2EEES1J_S1O_JEEENS4_5SM1004TMEM4LOAD26SM100_TMEM_LOAD_32dp32b32xENS4_13SM90_TMA_LOADES1A_NS4_39AutoVectorizingCopyWithAssumedAlignmentILi128EEENS4_14SM90_TMA_STOREES1A_S21_S21_EEEvvEEEEvNT_6ParamsE) ;  /* 0xffffff3802ac7950 */ /* 0x000fea0003c3ffff */
.L_x_278:
[----:B------:R-:W-:-:S00]  /*c550*/  BRA `(.L_x_278) ;  /* 0xfffffffc00fc7947 */ /* 0x000fc0000383ffff */
[----:B------:R-:W-:-:S00]  /*c560*/  NOP ;  /* 0x0000000000007918 */ /* 0x000fc00000000000 */
        /* <DEDUP_REMOVED lines=9> */
.L_x_279:


//--------------------- .nv.global.init           --------------------------
	.section	.nv.global.init,"aw",@progbits
.nv.global.init:
	.type		$str$27,@object
	.size		$str$27,($str$28 - $str$27)
$str$27:
        /*0000*/ 	.byte	0x28, 0x61, 0x64, 0x64, 0x72, 0x65, 0x73, 0x73, 0x20, 0x26, 0x20, 0x6d, 0x61, 0x73, 0x6b, 0x29
        /*0010*/ 	.byte	0x20, 0x3d, 0x3d, 0x20, 0x30, 0x00
	.type		$str$28,@object
	.size		$str$28,($str$26 - $str$28)
$str$28:
        /*0016*/ 	.byte	0x2f, 0x74, 0x6d, 0x70, 0x2f, 0x63, 0x75, 0x74, 0x6c, 0x61, 0x73, 0x73, 0x5f, 0x73, 0x77, 0x65
        /*0026*/ 	.byte	0x65, 0x70, 0x5f, 0x73, 0x72, 0x63, 0x2f, 0x69, 0x6e, 0x63, 0x6c, 0x75, 0x64, 0x65, 0x2f, 0x63
        /*0036*/ 	.byte	0x75, 0x74, 0x65, 0x2f, 0x70, 0x6f, 0x69, 0x6e, 0x74, 0x65, 0x72, 0x5f, 0x66, 0x6c, 0x61, 0x67
        /*0046*/ 	.byte	0x67, 0x65, 0x64, 0x2e, 0x68, 0x70, 0x70, 0x00
	.type		$str$26,@object
	.size		$str$26,($str$25 - $str$26)
$str$26:
        /*004e*/ 	.byte	0x2f, 0x74, 0x6d, 0x70, 0x2f, 0x63, 0x75, 0x74, 0x6c, 0x61, 0x73, 0x73, 0x5f, 0x73, 0x77, 0x65
        /*005e*/ 	.byte	0x65, 0x70, 0x5f, 0x73, 0x72, 0x63, 0x2f, 0x69, 0x6e, 0x63, 0x6c, 0x75, 0x64, 0x65, 0x2f, 0x63
        /*006e*/ 	.byte	0x75, 0x74, 0x65, 0x2f, 0x61, 0x74, 0x6f, 0x6d, 0x2f, 0x63, 0x6f, 0x70, 0x79, 0x5f, 0x74, 0x72
        /*007e*/ 	.byte	0x61, 0x69, 0x74, 0x73, 0x5f, 0x73, 0x6d, 0x31, 0x30, 0x30, 0x2e, 0x68, 0x70, 0x70, 0x00
	.type		$str$25,@object
	.size		$str$25,(__unnamed_1 - $str$25)
$str$25:
        /*008d*/ 	.byte	0x28, 0x28, 0x75, 0x69, 0x6e, 0x74, 0x33, 0x32, 0x5f, 0x74, 0x28, 0x74, 0x68, 0x72, 0x65, 0x61
        /*009d*/ 	.byte	0x64, 0x49, 0x64, 0x78, 0x2e, 0x78, 0x29, 0x20, 0x2f, 0x20, 0x33, 0x32, 0x29, 0x20, 0x25, 0x20
        /*00ad*/ 	.byte	0x34, 0x29, 0x20, 0x3d, 0x3d, 0x20, 0x28, 0x28, 0x28, 0x74, 0x6d, 0x65, 0x6d, 0x5f, 0x61, 0x64
        /*00bd*/ 	.byte	0x64, 0x72, 0x20, 0x3e, 0x3e, 0x20, 0x31, 0x36, 0x29, 0x20, 0x2f, 0x20, 0x33, 0x32, 0x29, 0x20
        /*00cd*/ 	.byte	0x25, 0x20, 0x34, 0x29, 0x00
	.type		__unnamed_1,@object
	.size		__unnamed_1,(__unnamed_2 - __unnamed_1)
__unnamed_1:
        /*00d2*/ 	.byte	0x61, 0x75, 0x74, 0x6f, 0x20, 0x63, 0x75, 0x74, 0x65, 0x3a, 0x3a, 0x61, 0x73, 0x5f, 0x70, 0x6f
        /* <DEDUP_REMOVED lines=24> */
        /*0262*/ 	.byte	0x3e, 0x3e, 0x5d, 0x00
	.type		__unnamed_2,@object
	.size		__unnamed_2,(__unnamed_3 - __unnamed_2)
__unnamed_2:
        /* <DEDUP_REMOVED lines=26> */
	.type		__unnamed_3,@object
	.size		__unnamed_3,(.L_3 - __unnamed_3)
__unnamed_3:
        /* <DEDUP_REMOVED lines=41> */
.L_3:


//--------------------- .nv.shared._ZN7cutlass13device_kernelINS_4gemm6kernel13GemmUniversalIN4cute5tupleIJiiiiEEENS1_10collective13CollectiveMmaINS1_35MainloopSm100TmaUmmaWarpSpecializedILi33ELi2ELi4ENS5_IJNS4_1CILi2EEENSA_ILi1EEESC_EEEEENS5_IJNSA_ILi128EEENSA_ILi256EEENSA_ILi32EEEEEEaNS5_IJlSC_lEEEaSJ_NS4_8TiledMMAINS4_8MMA_AtomIJNS4_21SM100_MMA_S8_2x1SM_SSIaaiLi128ELi256ELNS4_4UMMA5MajorE0ELSO_0ELNSN_8SaturateE0EEEEEENS4_6LayoutINS5_IJSC_SC_SC_EEENS5_IJNSA_ILi0EEESU_SU_EEEEENS5_IJNS4_10UnderscoreESX_SX_EEEEENS4_18SM100_TMA_2SM_LOADENS4_14ComposedLayoutINS4_7SwizzleILi1ELi4ELi3EEENS4_18smem_ptr_flag_bitsILi8EEENSS_INS5_IJNSA_ILi8EEESH_EEENS5_IJSH_SC_EEEEEEEvNS4_8identityES10_S1A_vS1B_EENS_8epilogue10collective18CollectiveEpilogueINS1D_23Sm100TmaWarpSpecializedILi4ELi2ELi32ELb0ELb0EEEJNS5_IJNSA_ILi64EEESG_SH_EEENS5_IJNSS_IS1I_SC_EENSS_INS5_IJSH_SB_EEENS5_IJSC_SF_EEEEEEEEaSJ_aSJ_NS1D_6fusion15FusionCallbacksIS1H_NS1P_17LinearCombinationIaiaiLNS_15FloatRoundStyleE2EEES1J_S1O_JEEENS4_5SM1004TMEM4LOAD26SM100_TMEM_LOAD_32dp32b32xENS4_13SM90_TMA_LOADES1A_NS4_39AutoVectorizingCopyWithAssumedAlignmentILi128EEENS4_14SM90_TMA_STOREES1A_S21_S21_EEEvvEEEEvNT_6ParamsE --------------------------
	.section	.nv.shared._ZN7cutlass13device_kernelINS_4gemm6kernel13GemmUniversalIN4cute5tupleIJiiiiEEENS1_10collective13CollectiveMmaINS1_35MainloopSm100TmaUmmaWarpSpecializedILi33ELi2ELi4ENS5_IJNS4_1CILi2EEENSA_ILi1EEESC_EEEEENS5_IJNSA_ILi128EEENSA_ILi256EEENSA_ILi32EEEEEEaNS5_IJlSC_lEEEaSJ_NS4_8TiledMMAINS4_8MMA_AtomIJNS4_21SM100_MMA_S8_2x1SM_SSIaaiLi128ELi256ELNS4_4UMMA5MajorE0ELSO_0ELNSN_8SaturateE0EEEEEENS4_6LayoutINS5_IJSC_SC_SC_EEENS5_IJNSA_ILi0EEESU_SU_EEEEENS5_IJNS4_10UnderscoreESX_SX_EEEEENS4_18SM100_TMA_2SM_LOADENS4_14ComposedLayoutINS4_7SwizzleILi1ELi4ELi3EEENS4_18smem_ptr_flag_bitsILi8EEENSS_INS5_IJNSA_ILi8EEESH_EEENS5_IJSH_SC_EEEEEEEvNS4_8identityES10_S1A_vS1B_EENS_8epilogue10collective18CollectiveEpilogueINS1D_23Sm100TmaWarpSpecializedILi4ELi2ELi32ELb0ELb0EEEJNS5_IJNSA_ILi64EEESG_SH_EEENS5_IJNSS_IS1I_SC_EENSS_INS5_IJSH_SB_EEENS5_IJSC_SF_EEEEEEEEaSJ_aSJ_NS1D_6fusion15FusionCallbacksIS1H_NS1P_17LinearCombinationIaiaiLNS_15FloatRoundStyleE2EEES1J_S1O_JEEENS4_5SM1004TMEM4LOAD26SM100_TMEM_LOAD_32dp32b32xENS4_13SM90_TMA_LOADES1A_NS4_39AutoVectorizingCopyWithAssumedAlignmentILi128EEENS4_14SM90_TMA_STOREES1A_S21_S21_EEEvvEEEEvNT_6ParamsE,"aw",@nobits
	.sectionflags	@""
	.align	16
	.zero		1024


//--------------------- .nv.shared.reserved.0     --------------------------
	.section	.nv.shared.reserved.0,"aw",@nobits
	.weak		__nv_reservedSMEM_offset_0_alias
	.size		__nv_reservedSMEM_offset_0_alias, 0, 64
	.other		__nv_reservedSMEM_offset_0_alias,@"STO_CUDA_RESERVED_SHARED STV_DEFAULT"
__nv_reservedSMEM_offset_0_alias:
	.zero		0
.nv.shared.reserved.0:
	.zero		64
	.weak		__nv_reservedSMEM_tcgen05_partition
	.type		__nv_reservedSMEM_tcgen05_partition,@object
	.size		__nv_reservedSMEM_tcgen05_partition,(.L_0 - __nv_reservedSMEM_tcgen05_partition)
__nv_reservedSMEM_tcgen05_partition:
	.zero		32
.L_0:


//--------------------- .nv.global                --------------------------
	.section	.nv.global,"aw",@nobits
.nv.global:
	.type		_ZN40_INTERNAL_945edce9_4_k_cu_9085653c_290214cute1_E,@object
	.size		_ZN40_INTERNAL_945edce9_4_k_cu_9085653c_290214cute1_E,(_ZN40_INTERNAL_945edce9_4_k_cu_9085653c_290214cuda3std3__45__cpo6cbeginE - _ZN40_INTERNAL_945edce9_4_k_cu_9085653c_290214cute1_E)
_ZN40_INTERNAL_945edce9_4_k_cu_9085653c_290214cute1_E:
	.zero		1
	.type		_ZN40_INTERNAL_945edce9_4_k_cu_9085653c_290214cuda3std3__45__cpo6cbeginE,@object
	.size		_ZN40_INTERNAL_945edce9_4_k_cu_9085653c_290214cuda3std3__45__cpo6cbeginE,(_ZN40_INTERNAL_945edce9_4_k_cu_9085653c_290214cuda3std3__48in_placeE - _ZN40_INTERNAL_945edce9_4_k_cu_9085653c_290214cuda3std3__45__cpo6cbeginE)
_ZN40_INTERNAL_945edce9_4_k_cu_9085653c_290214cuda3std3__45__cpo6cbeginE:
	.zero		1
	.type		_ZN40_INTERNAL_945edce9_4_k_cu_9085653c_290214cuda3std3__48in_placeE,@object
	.size		_ZN40_INTERNAL_945edce9_4_k_cu_9085653c_290214cuda3std3__48in_placeE,(_ZN40_INTERNAL_945edce9_4_k_cu_9085653c_290214cuda3std6ranges3__45__cpo9iter_moveE - _ZN40_INTERNAL_945edce9_4_k_cu_9085653c_290214cuda3std3__48in_placeE)
_ZN40_INTERNAL_945edce9_4_k_cu_9085653c_290214cuda3std3__48in_placeE:
	.zero		1
	.type		_ZN40_INTERNAL_945edce9_4_k_cu_9085653c_290214cuda3std6ranges3__45__cpo9iter_moveE,@object
	.size		_ZN40_INTERNAL_945edce9_4_k_cu_9085653c_290214cuda3std6ranges3__45__cpo9iter_moveE,(_ZN40_INTERNAL_945edce9_4_k_cu_9085653c_290214cuda3std3__45__cpo5beginE - _ZN40_INTERNAL_945edce9_4_k_cu_9085653c_290214cuda3std6ranges3__45__cpo9iter_moveE)
_ZN40_INTERNAL_945edce9_4_k_cu_9085653c_290214cuda3std6ranges3__45__cpo9iter_moveE:
	.zero		1
	.type		_ZN40_INTERNAL_945edce9_4_k_cu_9085653c_290214cuda3std3__45__cpo5beginE,@object
	.size		_ZN40_INTERNAL_945edce9_4_k_cu_9085653c_290214cuda3std3__45__cpo5beginE,(_ZN40_INTERNAL_945edce9_4_k_cu_9085653c_290214cuda3std3__442_GLOBAL__N__945edce9_4_k_cu_9085653c_290216ignoreE - _ZN40_INTERNAL_945edce9_4_k_cu_9085653c_290214cuda3std3__45__cpo5beginE)
_ZN40_INTERNAL_945edce9_4_k_cu_9085653c_290214cuda3std3__45__cpo5beginE:
	.zero		1
	.type		_ZN40_INTERNAL_945edce9_4_k_cu_9085653c_290214cuda3std3__442_GLOBAL__N__945edce9_4_k_cu_9085653c_290216ignoreE,@object
	.size		_ZN40_INTERNAL_945edce9_4_k_cu_9085653c_290214cuda3std3__442_GLOBAL__N__945edce9_4_k_cu_9085653c_290216ignoreE,(_ZN40_INTERNAL_945edce9_4_k_cu_9085653c_290214cute7productE - _ZN40_INTERNAL_945edce9_4_k_cu_9085653c_290214cuda3std3__442_GLOBAL__N__945edce9_4_k_cu_9085653c_290216ignoreE)
_ZN40_INTERNAL_945edce9_4_k_cu_9085653c_290214cuda3std3__442_GLOBAL__N__945edce9_4_k_cu_9085653c_290216ignoreE:
	.zero		1
	.type		_ZN40_INTERNAL_945edce9_4_k_cu_9085653c_290214cute7productE,@object
	.size		_ZN40_INTERNAL_945edce9_4_k_cu_9085653c_290214cute7productE,(_ZN40_INTERNAL_945edce9_4_k_cu_9085653c_290214cuda3std3__45__cpo3endE - _ZN40_INTERNAL_945edce9_4_k_cu_9085653c_290214cute7productE)
_ZN40_INTERNAL_945edce9_4_k_cu_9085653c_290214cute7productE:
	.zero		1
	.type		_ZN40_INTERNAL_945edce9_4_k_cu_9085653c_290214cuda3std3__45__cpo3endE,@object
	.size		_ZN40_INTERNAL_945edce9_4_k_cu_9085653c_290214cuda3std3__45__cpo3endE,(_ZN40_INTERNAL_945edce9_4_k_cu_9085653c_290214cuda3std3__419piecewise_constructE - _ZN40_INTERNAL_945edce9_4_k_cu_9085653c_290214cuda3std3__45__cpo3endE)
_ZN40_INTERNAL_945edce9_4_k_cu_9085653c_290214cuda3std3__45__cpo3endE:
	.zero		1
	.type		_ZN40_INTERNAL_945edce9_4_k_cu_9085653c_290214cuda3std3__419piecewise_constructE,@object
	.size		_ZN40_INTERNAL_945edce9_4_k_cu_9085653c_290214cuda3std3__419piecewise_constructE,(_ZN40_INTERNAL_945edce9_4_k_cu_9085653c_290214cuda3std3__45__cpo4cendE - _ZN40_INTERNAL_945edce9_4_k_cu_9085653c_290214cuda3std3__419piecewise_constructE)
_ZN40_INTERNAL_945edce9_4_k_cu_9085653c_290214cuda3std3__419piecewise_constructE:
	.zero		1
	.type		_ZN40_INTERNAL_945edce9_4_k_cu_9085653c_290214cuda3std3__45__cpo4cendE,@object
	.size		_ZN40_INTERNAL_945edce9_4_k_cu_9085653c_290214cuda3std3__45__cpo4cendE,(_ZN40_INTERNAL_945edce9_4_k_cu_9085653c_290214cuda3std6ranges3__45__cpo4swapE - _ZN40_INTERNAL_945edce9_4_k_cu_9085653c_290214cuda3std3__45__cpo4cendE)
_ZN40_INTERNAL_945edce9_4_k_cu_9085653c_290214cuda3std3__45__cpo4cendE:
	.zero		1
	.type		_ZN40_INTERNAL_945edce9_4_k_cu_9085653c_290214cuda3std6ranges3__45__cpo4swapE,@object
	.size		_ZN40_INTERNAL_945edce9_4_k_cu_9085653c_290214cuda3std6ranges3__45__cpo4swapE,(.L_11 - _ZN40_INTERNAL_945edce9_4_k_cu_9085653c_290214cuda3std6ranges3__45__cpo4swapE)
_ZN40_INTERNAL_945edce9_4_k_cu_9085653c_290214cuda3std6ranges3__45__cpo4swapE:
	.zero		1
.L_11:


//--------------------- .nv.constant0._ZN7cutlass13device_kernelINS_4gemm6kernel13GemmUniversalIN4cute5tupleIJiiiiEEENS1_10collective13CollectiveMmaINS1_35MainloopSm100TmaUmmaWarpSpecializedILi33ELi2ELi4ENS5_IJNS4_1CILi2EEENSA_ILi1EEESC_EEEEENS5_IJNSA_ILi128EEENSA_ILi256EEENSA_ILi32EEEEEEaNS5_IJlSC_lEEEaSJ_NS4_8TiledMMAINS4_8MMA_AtomIJNS4_21SM100_MMA_S8_2x1SM_SSIaaiLi128ELi256ELNS4_4UMMA5MajorE0ELSO_0ELNSN_8SaturateE0EEEEEENS4_6LayoutINS5_IJSC_SC_SC_EEENS5_IJNSA_ILi0EEESU_SU_EEEEENS5_IJNS4_10UnderscoreESX_SX_EEEEENS4_18SM100_TMA_2SM_LOADENS4_14ComposedLayoutINS4_7SwizzleILi1ELi4ELi3EEENS4_18smem_ptr_flag_bitsILi8EEENSS_INS5_IJNSA_ILi8EEESH_EEENS5_IJSH_SC_EEEEEEEvNS4_8identityES10_S1A_vS1B_EENS_8epilogue10collective18CollectiveEpilogueINS1D_23Sm100TmaWarpSpecializedILi4ELi2ELi32ELb0ELb0EEEJNS5_IJNSA_ILi64EEESG_SH_EEENS5_IJNSS_IS1I_SC_EENSS_INS5_IJSH_SB_EEENS5_IJSC_SF_EEEEEEEEaSJ_aSJ_NS1D_6fusion15FusionCallbacksIS1H_NS1P_17LinearCombinationIaiaiLNS_15FloatRoundStyleE2EEES1J_S1O_JEEENS4_5SM1004TMEM4LOAD26SM100_TMEM_LOAD_32dp32b32xENS4_13SM90_TMA_LOADES1A_NS4_39AutoVectorizingCopyWithAssumedAlignmentILi128EEENS4_14SM90_TMA_STOREES1A_S21_S21_EEEvvEEEEvNT_6ParamsE --------------------------
	.section	.nv.constant0._ZN7cutlass13device_kernelINS_4gemm6kernel13GemmUniversalIN4cute5tupleIJiiiiEEENS1_10collective13CollectiveMmaINS1_35MainloopSm100TmaUmmaWarpSpecializedILi33ELi2ELi4ENS5_IJNS4_1CILi2EEENSA_ILi1EEESC_EEEEENS5_IJNSA_ILi128EEENSA_ILi256EEENSA_ILi32EEEEEEaNS5_IJlSC_lEEEaSJ_NS4_8TiledMMAINS4_8MMA_AtomIJNS4_21SM100_MMA_S8_2x1SM_SSIaaiLi128ELi256ELNS4_4UMMA5MajorE0ELSO_0ELNSN_8SaturateE0EEEEEENS4_6LayoutINS5_IJSC_SC_SC_EEENS5_IJNSA_ILi0EEESU_SU_EEEEENS5_IJNS4_10UnderscoreESX_SX_EEEEENS4_18SM100_TMA_2SM_LOADENS4_14ComposedLayoutINS4_7SwizzleILi1ELi4ELi3EEENS4_18smem_ptr_flag_bitsILi8EEENSS_INS5_IJNSA_ILi8EEESH_EEENS5_IJSH_SC_EEEEEEEvNS4_8identityES10_S1A_vS1B_EENS_8epilogue10collective18CollectiveEpilogueINS1D_23Sm100TmaWarpSpecializedILi4ELi2ELi32ELb0ELb0EEEJNS5_IJNSA_ILi64EEESG_SH_EEENS5_IJNSS_IS1I_SC_EENSS_INS5_IJSH_SB_EEENS5_IJSC_SF_EEEEEEEEaSJ_aSJ_NS1D_6fusion15FusionCallbacksIS1H_NS1P_17LinearCombinationIaiaiLNS_15FloatRoundStyleE2EEES1J_S1O_JEEENS4_5SM1004TMEM4LOAD26SM100_TMEM_LOAD_32dp32b32xENS4_13SM90_TMA_LOADES1A_NS4_39AutoVectorizingCopyWithAssumedAlignmentILi128EEENS4_14SM90_TMA_STOREES1A_S21_S21_EEEvvEEEEvNT_6ParamsE,"a",@progbits
	.sectionflags	@""
	.align	4
.nv.constant0._ZN7cutlass13device_kernelINS_4gemm6kernel13GemmUniversalIN4cute5tupleIJiiiiEEENS1_10collective13CollectiveMmaINS1_35MainloopSm100TmaUmmaWarpSpecializedILi33ELi2ELi4ENS5_IJNS4_1CILi2EEENSA_ILi1EEESC_EEEEENS5_IJNSA_ILi128EEENSA_ILi256EEENSA_ILi32EEEEEEaNS5_IJlSC_lEEEaSJ_NS4_8TiledMMAINS4_8MMA_AtomIJNS4_21SM100_MMA_S8_2x1SM_SSIaaiLi128ELi256ELNS4_4UMMA5MajorE0ELSO_0ELNSN_8SaturateE0EEEEEENS4_6LayoutINS5_IJSC_SC_SC_EEENS5_IJNSA_ILi0EEESU_SU_EEEEENS5_IJNS4_10UnderscoreESX_SX_EEEEENS4_18SM100_TMA_2SM_LOADENS4_14ComposedLayoutINS4_7SwizzleILi1ELi4ELi3EEENS4_18smem_ptr_flag_bitsILi8EEENSS_INS5_IJNSA_ILi8EEESH_EEENS5_IJSH_SC_EEEEEEEvNS4_8identityES10_S1A_vS1B_EENS_8epilogue10collective18CollectiveEpilogueINS1D_23Sm100TmaWarpSpecializedILi4ELi2ELi32ELb0ELb0EEEJNS5_IJNSA_ILi64EEESG_SH_EEENS5_IJNSS_IS1I_SC_EENSS_INS5_IJSH_SB_EEENS5_IJSC_SF_EEEEEEEEaSJ_aSJ_NS1D_6fusion15FusionCallbacksIS1H_NS1P_17LinearCombinationIaiaiLNS_15FloatRoundStyleE2EEES1J_S1O_JEEENS4_5SM1004TMEM4LOAD26SM100_TMEM_LOAD_32dp32b32xENS4_13SM90_TMA_LOADES1A_NS4_39AutoVectorizingCopyWithAssumedAlignmentILi128EEENS4_14SM90_TMA_STOREES1A_S21_S21_EEEvvEEEEvNT_6ParamsE:
	.zero		2944


//--------------------- SYMBOLS --------------------------

	.type		.nv.reservedSmem.offset0,@object
	.size		.nv.reservedSmem.offset0,0x4
	.type		.nv.reservedSmem.cap,@object
	.size		.nv.reservedSmem.cap,0x4
	.type		__assertfail,@function
